	.target	sm_80

	.elftype	@"ET_EXEC"


//--------------------- .note.nv.tkinfo           --------------------------
	.section	.note.nv.tkinfo,"",@"SHT_NOTE"
	.sectionflags	@"SHF_NOTE_NV_TKINFO"
	.tkinfo
        /*0018*/ 	.word	0x00000002
        /*0030*/ 	.string	""
        /*0030*/ 	.string	"ptxas"
        /*0030*/ 	.string	"Cuda compilation tools, release 13.0, V13.0.88"
        /*0030*/ 	.string	"Build cuda_13.0.r13.0/compiler.36424714_0"
        /*0030*/ 	.string	"-v  -suppress-debug-info  -lineinfo  -arch sm_80 "



//--------------------- .note.nv.cuinfo           --------------------------
	.section	.note.nv.cuinfo,"",@"SHT_NOTE"
	.sectionflags	@"SHF_NOTE_NV_CUINFO"
        /*0018*/ 	.short	0x0002
        /*001a*/ 	.short	0x0050
        /*001c*/ 	.short	0x0082
	.zero		2


//--------------------- .nv.info                  --------------------------
	.section	.nv.info,"",@"SHT_CUDA_INFO"
	.align	4


	//----- nvinfo : EIATTR_REGCOUNT
	.align		4
        /*0000*/ 	.byte	0x04, 0x2f
        /*0002*/ 	.short	(.L_1 - .L_0)
	.align		4
.L_0:
        /*0004*/ 	.word	index@(matmul_kernel)
        /*0008*/ 	.word	0x000000ff


	//----- nvinfo : EIATTR_FRAME_SIZE
	.align		4
.L_1:
        /*000c*/ 	.byte	0x04, 0x11
        /*000e*/ 	.short	(.L_3 - .L_2)
	.align		4
.L_2:
        /*0010*/ 	.word	index@(matmul_kernel)
        /*0014*/ 	.word	0x00005140


	//----- nvinfo : EIATTR_MIN_STACK_SIZE
	.align		4
.L_3:
        /*0018*/ 	.byte	0x04, 0x12
        /*001a*/ 	.short	(.L_5 - .L_4)
	.align		4
.L_4:
        /*001c*/ 	.word	index@(matmul_kernel)
        /*0020*/ 	.word	0x00005140
.L_5:


//--------------------- .nv.info.matmul_kernel    --------------------------
	.section	.nv.info.matmul_kernel,"",@"SHT_CUDA_INFO"
	.sectionflags	@""
	.align	4


	//----- nvinfo : EIATTR_CUDA_API_VERSION
	.align		4
        /*0000*/ 	.byte	0x04, 0x37
        /*0002*/ 	.short	(.L_7 - .L_6)
.L_6:
        /*0004*/ 	.word	0x00000082


	//----- nvinfo : EIATTR_SW2861232_WAR
	.align		4
.L_7:
        /*0008*/ 	.byte	0x01, 0x35
	.zero		2


	//----- nvinfo : EIATTR_PARAM_CBANK
	.align		4
        /*000c*/ 	.byte	0x04, 0x0a
        /*000e*/ 	.short	(.L_9 - .L_8)
	.align		4
.L_8:
        /*0010*/ 	.word	index@(.nv.constant0.matmul_kernel)
        /*0014*/ 	.short	0x0160
        /*0016*/ 	.short	0x0050


	//----- nvinfo : EIATTR_CBANK_PARAM_SIZE
	.align		4
.L_9:
        /*0018*/ 	.byte	0x03, 0x19
        /*001a*/ 	.short	0x0050


	//----- nvinfo : EIATTR_KPARAM_INFO
	.align		4
        /*001c*/ 	.byte	0x04, 0x17
        /*001e*/ 	.short	(.L_11 - .L_10)
.L_10:
        /*0020*/ 	.word	0x00000000
        /*0024*/ 	.short	0x000d
        /*0026*/ 	.short	0x0048
        /*0028*/ 	.byte	0x00, 0xf4, 0x21, 0x00


	//----- nvinfo : EIATTR_KPARAM_INFO
	.align		4
.L_11:
        /*002c*/ 	.byte	0x04, 0x17
        /*002e*/ 	.short	(.L_13 - .L_12)
.L_12:
        /*0030*/ 	.word	0x00000000
        /*0034*/ 	.short	0x000c
        /*0036*/ 	.short	0x0040
        /*0038*/ 	.byte	0x00, 0xf4, 0x21, 0x00


	//----- nvinfo : EIATTR_KPARAM_INFO
	.align		4
.L_13:
        /*003c*/ 	.byte	0x04, 0x17
        /*003e*/ 	.short	(.L_15 - .L_14)
.L_14:
        /*0040*/ 	.word	0x00000000
        /*0044*/ 	.short	0x000b
        /*0046*/ 	.short	0x0038
        /*0048*/ 	.byte	0x00, 0xf0, 0x11, 0x00


	//----- nvinfo : EIATTR_KPARAM_INFO
	.align		4
.L_15:
        /*004c*/ 	.byte	0x04, 0x17
        /*004e*/ 	.short	(.L_17 - .L_16)
.L_16:
        /*0050*/ 	.word	0x00000000
        /*0054*/ 	.short	0x000a
        /*0056*/ 	.short	0x0034
        /*0058*/ 	.byte	0x00, 0xf0, 0x11, 0x00


	//----- nvinfo : EIATTR_KPARAM_INFO
	.align		4
.L_17:
        /*005c*/ 	.byte	0x04, 0x17
        /*005e*/ 	.short	(.L_19 - .L_18)
.L_18:
        /*0060*/ 	.word	0x00000000
        /*0064*/ 	.short	0x0009
        /*0066*/ 	.short	0x0030
        /*0068*/ 	.byte	0x00, 0xf0, 0x11, 0x00


	//----- nvinfo : EIATTR_KPARAM_INFO
	.align		4
.L_19:
        /*006c*/ 	.byte	0x04, 0x17
        /*006e*/ 	.short	(.L_21 - .L_20)
.L_20:
        /*0070*/ 	.word	0x00000000
        /*0074*/ 	.short	0x0008
        /*0076*/ 	.short	0x002c
        /*0078*/ 	.byte	0x00, 0xf0, 0x11, 0x00


	//----- nvinfo : EIATTR_KPARAM_INFO
	.align		4
.L_21:
        /*007c*/ 	.byte	0x04, 0x17
        /*007e*/ 	.short	(.L_23 - .L_22)
.L_22:
        /*0080*/ 	.word	0x00000000
        /*0084*/ 	.short	0x0007
        /*0086*/ 	.short	0x0028
        /*0088*/ 	.byte	0x00, 0xf0, 0x11, 0x00


	//----- nvinfo : EIATTR_KPARAM_INFO
	.align		4
.L_23:
        /*008c*/ 	.byte	0x04, 0x17
        /*008e*/ 	.short	(.L_25 - .L_24)
.L_24:
        /*0090*/ 	.word	0x00000000
        /*0094*/ 	.short	0x0006
        /*0096*/ 	.short	0x0024
        /*0098*/ 	.byte	0x00, 0xf0, 0x11, 0x00


	//----- nvinfo : EIATTR_KPARAM_INFO
	.align		4
.L_25:
        /*009c*/ 	.byte	0x04, 0x17
        /*009e*/ 	.short	(.L_27 - .L_26)
.L_26:
        /*00a0*/ 	.word	0x00000000
        /*00a4*/ 	.short	0x0005
        /*00a6*/ 	.short	0x0020
        /*00a8*/ 	.byte	0x00, 0xf0, 0x11, 0x00


	//----- nvinfo : EIATTR_KPARAM_INFO
	.align		4
.L_27:
        /*00ac*/ 	.byte	0x04, 0x17
        /*00ae*/ 	.short	(.L_29 - .L_28)
.L_28:
        /*00b0*/ 	.word	0x00000000
        /*00b4*/ 	.short	0x0004
        /*00b6*/ 	.short	0x001c
        /*00b8*/ 	.byte	0x00, 0xf0, 0x11, 0x00


	//----- nvinfo : EIATTR_KPARAM_INFO
	.align		4
.L_29:
        /*00bc*/ 	.byte	0x04, 0x17
        /*00be*/ 	.short	(.L_31 - .L_30)
.L_30:
        /*00c0*/ 	.word	0x00000000
        /*00c4*/ 	.short	0x0003
        /*00c6*/ 	.short	0x0018
        /*00c8*/ 	.byte	0x00, 0xf0, 0x11, 0x00


	//----- nvinfo : EIATTR_KPARAM_INFO
	.align		4
.L_31:
        /*00cc*/ 	.byte	0x04, 0x17
        /*00ce*/ 	.short	(.L_33 - .L_32)
.L_32:
        /*00d0*/ 	.word	0x00000000
        /*00d4*/ 	.short	0x0002
        /*00d6*/ 	.short	0x0010
        /*00d8*/ 	.byte	0x00, 0xf4, 0x21, 0x00


	//----- nvinfo : EIATTR_KPARAM_INFO
	.align		4
.L_33:
        /*00dc*/ 	.byte	0x04, 0x17
        /*00de*/ 	.short	(.L_35 - .L_34)
.L_34:
        /*00e0*/ 	.word	0x00000000
        /*00e4*/ 	.short	0x0001
        /*00e6*/ 	.short	0x0008
        /*00e8*/ 	.byte	0x00, 0xf4, 0x21, 0x00


	//----- nvinfo : EIATTR_KPARAM_INFO
	.align		4
.L_35:
        /*00ec*/ 	.byte	0x04, 0x17
        /*00ee*/ 	.short	(.L_37 - .L_36)
.L_36:
        /*00f0*/ 	.word	0x00000000
        /*00f4*/ 	.short	0x0000
        /*00f6*/ 	.short	0x0000
        /*00f8*/ 	.byte	0x00, 0xf4, 0x21, 0x00


	//----- nvinfo : EIATTR_MAXREG_COUNT
	.align		4
.L_37:
        /*00fc*/ 	.byte	0x03, 0x1b
        /*00fe*/ 	.short	0x00ff


	//----- nvinfo : EIATTR_NUM_BARRIERS
	.align		4
        /*0100*/ 	.byte	0x02, 0x4c
        /*0102*/ 	.byte	0x01
	.zero		1


	//----- nvinfo : EIATTR_ANNOTATIONS
	.align		4
        /*0104*/ 	.byte	0x04, 0x55
        /*0106*/ 	.short	(.L_39 - .L_38)


	//   ....[0]....
.L_38:
        /*0108*/ 	.word	0x00000001
        /*010c*/ 	.byte	0x00, 0x06, 0x00, 0x00, 0x01, 0x00, 0x00, 0x00, 0x50, 0x06, 0x00, 0x00, 0x01, 0x00, 0x00, 0x00
        /* <DEDUP_REMOVED lines=2779> */
        /*aecc*/ 	.byte	0x30, 0x63, 0x03, 0x00


	//----- nvinfo : EIATTR_MERCURY_ISA_VERSION
	.align		4
.L_39:
        /*aed0*/ 	.byte	0x03, 0x5f
        /*aed2*/ 	.short	0x0000


	//----- nvinfo : EIATTR_EXIT_INSTR_OFFSETS
	.align		4
        /*aed4*/ 	.byte	0x04, 0x1c
        /*aed6*/ 	.short	(.L_41 - .L_40)


	//   ....[0]....
.L_40:
        /*aed8*/ 	.word	0x000d9ee0


	//   ....[1]....
        /*aedc*/ 	.word	0x000d9f00


	//----- nvinfo : EIATTR_REQNTID
	.align		4
.L_41:
        /*aee0*/ 	.byte	0x04, 0x10
        /*aee2*/ 	.short	(.L_43 - .L_42)
.L_42:
        /*aee4*/ 	.word	0x00000080
        /*aee8*/ 	.word	0x00000001
        /*aeec*/ 	.word	0x00000001
.L_43:


//--------------------- .nv.callgraph             --------------------------
	.section	.nv.callgraph,"",@"SHT_CUDA_CALLGRAPH"
	.align	4
	.sectionentsize	8
	.align		4
        /*0000*/ 	.word	0x00000000
	.align		4
        /*0004*/ 	.word	0xffffffff
	.align		4
        /*0008*/ 	.word	0x00000000
	.align		4
        /*000c*/ 	.word	0xfffffffe
	.align		4
        /*0010*/ 	.word	0x00000000
	.align		4
        /*0014*/ 	.word	0xfffffffd
	.align		4
        /*0018*/ 	.word	0x00000000
	.align		4
        /*001c*/ 	.word	0xfffffffc


//--------------------- .nv.rel.action            --------------------------
	.section	.nv.rel.action,"",@"SHT_CUDA_RELOCINFO"
	.align	8
	.sectionentsize	8
        /*0000*/ 	.byte	0x73, 0x00, 0x00, 0x00, 0x00, 0x00, 0x00, 0x00, 0x00, 0x00, 0x00, 0x11, 0x25, 0x00, 0x05, 0x36


//--------------------- .nv.constant0.matmul_kernel --------------------------
	.section	.nv.constant0.matmul_kernel,"a",@progbits
	.sectionflags	@""
	.align	4
.nv.constant0.matmul_kernel:
	.zero		432


//--------------------- .text.matmul_kernel       --------------------------
	.section	.text.matmul_kernel,"ax",@progbits
	.sectioninfo	@"SHI_REGISTERS=255"
	.align	128
        .global         matmul_kernel
        .type           matmul_kernel,@function
        .size           matmul_kernel,(.L_x_3 - matmul_kernel)
        .other          matmul_kernel,@"STO_CUDA_ENTRY STV_DEFAULT"
matmul_kernel:
.text.matmul_kernel:
[----:B------:R-:W-:Y:S02]  /*0000*/  IMAD.MOV.U32 R1, RZ, RZ, c[0x0][0x28] ;  /* 0x00000a00ff017624 */ /* 0x000fe400078e00ff */
[----:B------:R-:W-:Y:S01]  /*0010*/  IMAD.MOV.U32 R0, RZ, RZ, c[0x0][0x17c] ;  /* 0x00005f00ff007624 */ /* 0x000fe200078e00ff */
[----:B------:R-:W1:Y:S01]  /*0020*/  S2R R5, SR_CTAID.X ;  /* 0x0000000000057919 */ /* 0x000e620000002500 */
[----:B------:R-:W-:Y:S02]  /*0030*/  IABS R204, c[0x0][0x178] ;  /* 0x00005e0000cc7a13 */ /* 0x000fe40000000000 */
[----:B------:R-:W-:Y:S01]  /*0040*/  MOV R12, c[0x0][0x180] ;  /* 0x00006000000c7a02 */ /* 0x000fe20000000f00 */
[----:B------:R-:W2:Y:S01]  /*0050*/  S2R R203, SR_TID.X ;  /* 0x0000000000cb7919 */ /* 0x000ea20000002100 */
[----:B------:R-:W-:Y:S02]  /*0060*/  IADD3 R0, R0, 0xff, RZ ;  /* 0x000000ff00007810 */ /* 0x000fe40007ffe0ff */
[----:B------:R-:W-:Y:S02]  /*0070*/  IADD3 R1, R1, -0x5140, RZ ;  /* 0xffffaec001017810 */ /* 0x000fe40007ffe0ff */
[----:B------:R-:W-:-:S04]  /*0080*/  SHF.R.S32.HI R3, RZ, 0x1f, R0 ;  /* 0x0000001fff037819 */ /* 0x000fc80000011400 */
[----:B------:R-:W-:-:S04]  /*0090*/  LEA.HI R3, R3, R0, RZ, 0x8 ;  /* 0x0000000003037211 */ /* 0x000fc800078f40ff */
[----:B------:R-:W-:-:S05]  /*00a0*/  SHF.R.S32.HI R3, RZ, 0x8, R3 ;  /* 0x00000008ff037819 */ /* 0x000fca0000011403 */
[----:B------:R-:W-:Y:S01]  /*00b0*/  IMAD.SHL.U32 R4, R3, 0x8, RZ ;  /* 0x0000000803047824 */ /* 0x000fe200078e00ff */
[----:B-1----:R-:W-:-:S04]  /*00c0*/  IABS R8, R5 ;  /* 0x0000000500087213 */ /* 0x002fc80000000000 */
[-C--:B------:R-:W-:Y:S02]  /*00d0*/  IABS R7, R4.reuse ;  /* 0x0000000400077213 */ /* 0x080fe40000000000 */
[----:B------:R-:W-:Y:S02]  /*00e0*/  IABS R10, R4 ;  /* 0x00000004000a7213 */ /* 0x000fe40000000000 */
[----:B------:R-:W1:Y:S01]  /*00f0*/  I2F.RP R0, R7 ;  /* 0x0000000700007306 */ /* 0x000e620000209400 */
[----:B--2---:R-:W-:-:S07]  /*0100*/  LOP3.LUT R203, R203, 0x7f, RZ, 0xc0, !PT ;  /* 0x0000007fcbcb7812 */ /* 0x004fce00078ec0ff */
[----:B-1----:R-:W1:Y:S02]  /*0110*/  MUFU.RCP R0, R0 ;  /* 0x0000000000007308 */ /* 0x002e640000001000 */
[----:B-1----:R-:W-:Y:S01]  /*0120*/  IADD3 R2, R0, 0xffffffe, RZ ;  /* 0x0ffffffe00027810 */ /* 0x002fe20007ffe0ff */
[----:B------:R-:W-:-:S05]  /*0130*/  IMAD.MOV R0, RZ, RZ, -R10 ;  /* 0x000000ffff007224 */ /* 0x000fca00078e0a0a */
[----:B------:R1:W2:Y:S02]  /*0140*/  F2I.FTZ.U32.TRUNC.NTZ R3, R2 ;  /* 0x0000000200037305 */ /* 0x0002a4000021f000 */
[----:B-1----:R-:W-:Y:S01]  /*0150*/  IMAD.MOV.U32 R2, RZ, RZ, RZ ;  /* 0x000000ffff027224 */ /* 0x002fe200078e00ff */
[----:B--2---:R-:W-:-:S05]  /*0160*/  IADD3 R6, RZ, -R3, RZ ;  /* 0x80000003ff067210 */ /* 0x004fca0007ffe0ff */
[----:B------:R-:W-:Y:S02]  /*0170*/  IMAD R9, R6, R7, RZ ;  /* 0x0000000706097224 */ /* 0x000fe400078e02ff */
[----:B------:R-:W-:Y:S02]  /*0180*/  IMAD.MOV.U32 R6, RZ, RZ, R8 ;  /* 0x000000ffff067224 */ /* 0x000fe400078e0008 */
[----:B------:R-:W-:-:S06]  /*0190*/  IMAD.HI.U32 R3, R3, R9, R2 ;  /* 0x0000000903037227 */ /* 0x000fcc00078e0002 */
[----:B------:R-:W-:-:S04]  /*01a0*/  IMAD.HI.U32 R3, R3, R6, RZ ;  /* 0x0000000603037227 */ /* 0x000fc800078e00ff */
[----:B------:R-:W-:-:S05]  /*01b0*/  IMAD R0, R3, R0, R6 ;  /* 0x0000000003007224 */ /* 0x000fca00078e0206 */
[----:B------:R-:W-:-:S13]  /*01c0*/  ISETP.GT.U32.AND P1, PT, R7, R0, PT ;  /* 0x000000000700720c */ /* 0x000fda0003f24070 */
[-C--:B------:R-:W-:Y:S02]  /*01d0*/  @!P1 IADD3 R0, R0, -R7.reuse, RZ ;  /* 0x8000000700009210 */ /* 0x080fe40007ffe0ff */
[----:B------:R-:W-:Y:S02]  /*01e0*/  @!P1 IADD3 R3, R3, 0x1, RZ ;  /* 0x0000000103039810 */ /* 0x000fe40007ffe0ff */
[----:B------:R-:W-:Y:S02]  /*01f0*/  ISETP.GE.U32.AND P0, PT, R0, R7, PT ;  /* 0x000000070000720c */ /* 0x000fe40003f06070 */
[----:B------:R-:W-:Y:S02]  /*0200*/  LOP3.LUT R0, R5, R4, RZ, 0x3c, !PT ;  /* 0x0000000405007212 */ /* 0x000fe400078e3cff */
[----:B------:R-:W-:Y:S02]  /*0210*/  ISETP.NE.AND P1, PT, R4, RZ, PT ;  /* 0x000000ff0400720c */ /* 0x000fe40003f25270 */
[----:B------:R-:W-:Y:S01]  /*0220*/  ISETP.GE.AND P2, PT, R0, RZ, PT ;  /* 0x000000ff0000720c */ /* 0x000fe20003f46270 */
[----:B------:R-:W-:Y:S01]  /*0230*/  IMAD.MOV.U32 R0, RZ, RZ, c[0x0][0x178] ;  /* 0x00005e00ff007624 */ /* 0x000fe200078e00ff */
[----:B------:R-:W-:-:S04]  /*0240*/  IABS R7, c[0x0][0x17c] ;  /* 0x00005f0000077a13 */ /* 0x000fc80000000000 */
[----:B------:R-:W-:Y:S02]  /*0250*/  IADD3 R0, R0, 0x1ff, RZ ;  /* 0x000001ff00007810 */ /* 0x000fe40007ffe0ff */
[----:B------:R-:W-:-:S05]  /*0260*/  @P0 IADD3 R3, R3, 0x1, RZ ;  /* 0x0000000103030810 */ /* 0x000fca0007ffe0ff */
[----:B------:R-:W-:Y:S01]  /*0270*/  IMAD.MOV.U32 R2, RZ, RZ, R3 ;  /* 0x000000ffff027224 */ /* 0x000fe200078e0003 */
[----:B------:R-:W-:-:S03]  /*0280*/  SHF.R.S32.HI R3, RZ, 0x1f, R0 ;  /* 0x0000001fff037819 */ /* 0x000fc60000011400 */
[----:B------:R-:W-:Y:S01]  /*0290*/  @!P2 IMAD.MOV R2, RZ, RZ, -R2 ;  /* 0x000000ffff02a224 */ /* 0x000fe200078e0a02 */
[----:B------:R-:W-:Y:S02]  /*02a0*/  @!P1 LOP3.LUT R2, RZ, R4, RZ, 0x33, !PT ;  /* 0x00000004ff029212 */ /* 0x000fe400078e33ff */
[----:B------:R-:W-:Y:S02]  /*02b0*/  LEA.HI R3, R3, R0, RZ, 0x9 ;  /* 0x0000000003037211 */ /* 0x000fe400078f48ff */
[----:B------:R-:W-:Y:S01]  /*02c0*/  SHF.L.U32 R8, R2, 0x3, RZ ;  /* 0x0000000302087819 */ /* 0x000fe200000006ff */
[----:B------:R-:W-:-:S03]  /*02d0*/  IMAD.MOV R2, RZ, RZ, -R2 ;  /* 0x000000ffff027224 */ /* 0x000fc600078e0a02 */
[----:B------:R-:W-:Y:S01]  /*02e0*/  LEA.HI.SX32 R3, R3, -R8, 0x17 ;  /* 0x8000000803037211 */ /* 0x000fe200078fbaff */
[----:B------:R-:W-:Y:S02]  /*02f0*/  IMAD R10, R4, R2, R5 ;  /* 0x00000002040a7224 */ /* 0x000fe400078e0205 */
[----:B------:R-:W-:Y:S01]  /*0300*/  IMAD.MOV.U32 R2, RZ, RZ, RZ ;  /* 0x000000ffff027224 */ /* 0x000fe200078e00ff */
[----:B------:R-:W-:Y:S01]  /*0310*/  IMNMX R11, R3, 0x8, PT ;  /* 0x00000008030b7817 */ /* 0x000fe20003800200 */
[----:B------:R-:W1:Y:S03]  /*0320*/  I2F.RP R4, R204 ;  /* 0x000000cc00047306 */ /* 0x000e660000209400 */
[----:B------:R-:W-:-:S05]  /*0330*/  IABS R9, R11 ;  /* 0x0000000b00097213 */ /* 0x000fca0000000000 */
[----:B------:R-:W2:Y:S08]  /*0340*/  I2F.RP R0, R9 ;  /* 0x0000000900007306 */ /* 0x000eb00000209400 */
[----:B-1----:R-:W-:Y:S08]  /*0350*/  MUFU.RCP R4, R4 ;  /* 0x0000000400047308 */ /* 0x002ff00000001000 */
[----:B--2---:R-:W1:Y:S02]  /*0360*/  MUFU.RCP R0, R0 ;  /* 0x0000000000007308 */ /* 0x004e640000001000 */
[----:B-1----:R-:W-:-:S02]  /*0370*/  IADD3 R3, R0, 0xffffffe, RZ ;  /* 0x0ffffffe00037810 */ /* 0x002fc40007ffe0ff */
[----:B------:R-:W-:-:S04]  /*0380*/  IABS R0, R10 ;  /* 0x0000000a00007213 */ /* 0x000fc80000000000 */
[----:B------:R-:W1:Y:S02]  /*0390*/  F2I.FTZ.U32.TRUNC.NTZ R3, R3 ;  /* 0x0000000300037305 */ /* 0x000e64000021f000 */
[----:B-1----:R-:W-:-:S04]  /*03a0*/  IMAD.MOV R6, RZ, RZ, -R3 ;  /* 0x000000ffff067224 */ /* 0x002fc800078e0a03 */
[----:B------:R-:W-:Y:S01]  /*03b0*/  IMAD R5, R6, R9, RZ ;  /* 0x0000000906057224 */ /* 0x000fe200078e02ff */
[----:B------:R-:W-:-:S03]  /*03c0*/  IABS R6, R11 ;  /* 0x0000000b00067213 */ /* 0x000fc60000000000 */
[----:B------:R-:W-:Y:S01]  /*03d0*/  IMAD.HI.U32 R2, R3, R5, R2 ;  /* 0x0000000503027227 */ /* 0x000fe200078e0002 */
[----:B------:R-:W-:-:S03]  /*03e0*/  MOV R3, R0 ;  /* 0x0000000000037202 */ /* 0x000fc60000000f00 */
[----:B------:R-:W-:Y:S02]  /*03f0*/  IMAD.MOV R0, RZ, RZ, -R6 ;  /* 0x000000ffff007224 */ /* 0x000fe400078e0a06 */
[----:B------:R-:W1:Y:S01]  /*0400*/  I2F.RP R6, R7 ;  /* 0x0000000700067306 */ /* 0x000e620000209400 */
[----:B------:R-:W-:-:S04]  /*0410*/  IMAD.HI.U32 R2, R2, R3, RZ ;  /* 0x0000000302027227 */ /* 0x000fc800078e00ff */
[----:B------:R-:W-:Y:S01]  /*0420*/  IMAD R0, R2, R0, R3 ;  /* 0x0000000002007224 */ /* 0x000fe200078e0203 */
[----:B------:R-:W-:-:S04]  /*0430*/  IADD3 R3, R4, 0xffffffe, RZ ;  /* 0x0ffffffe04037810 */ /* 0x000fc80007ffe0ff */
[----:B------:R-:W-:Y:S02]  /*0440*/  ISETP.GT.U32.AND P1, PT, R9, R0, PT ;  /* 0x000000000900720c */ /* 0x000fe40003f24070 */
[----:B------:R-:W2:Y:S08]  /*0450*/  F2I.FTZ.U32.TRUNC.NTZ R3, R3 ;  /* 0x0000000300037305 */ /* 0x000eb0000021f000 */
[----:B-1----:R-:W1:Y:S03]  /*0460*/  MUFU.RCP R6, R6 ;  /* 0x0000000600067308 */ /* 0x002e660000001000 */
[----:B------:R-:W-:Y:S01]  /*0470*/  @!P1 IMAD.IADD R0, R0, 0x1, -R9 ;  /* 0x0000000100009824 */ /* 0x000fe200078e0a09 */
[----:B------:R-:W-:-:S02]  /*0480*/  @!P1 IADD3 R2, R2, 0x1, RZ ;  /* 0x0000000102029810 */ /* 0x000fc40007ffe0ff */
[----:B------:R-:W-:Y:S02]  /*0490*/  ISETP.NE.AND P1, PT, R11, RZ, PT ;  /* 0x000000ff0b00720c */ /* 0x000fe40003f25270 */
[----:B------:R-:W-:Y:S01]  /*04a0*/  ISETP.GE.U32.AND P0, PT, R0, R9, PT ;  /* 0x000000090000720c */ /* 0x000fe20003f06070 */
[----:B--2---:R-:W-:Y:S01]  /*04b0*/  IMAD.MOV R201, RZ, RZ, -R3 ;  /* 0x000000ffffc97224 */ /* 0x004fe200078e0a03 */
[----:B------:R-:W-:-:S03]  /*04c0*/  LOP3.LUT R0, R10, R11, RZ, 0x3c, !PT ;  /* 0x0000000b0a007212 */ /* 0x000fc600078e3cff */
[----:B------:R-:W-:Y:S01]  /*04d0*/  IMAD R201, R201, R204, RZ ;  /* 0x000000ccc9c97224 */ /* 0x000fe200078e02ff */
[----:B------:R-:W-:Y:S02]  /*04e0*/  ISETP.GE.AND P2, PT, R0, RZ, PT ;  /* 0x000000ff0000720c */ /* 0x000fe40003f46270 */
[----:B-1----:R-:W-:Y:S02]  /*04f0*/  IADD3 R5, R6, 0xffffffe, RZ ;  /* 0x0ffffffe06057810 */ /* 0x002fe40007ffe0ff */
[----:B------:R-:W-:-:S03]  /*0500*/  IADD3 R0, R12, -0x1, RZ ;  /* 0xffffffff0c007810 */ /* 0x000fc60007ffe0ff */
[----:B------:R-:W-:Y:S01]  /*0510*/  @P0 IADD3 R2, R2, 0x1, RZ ;  /* 0x0000000102020810 */ /* 0x000fe20007ffe0ff */
[----:B------:R-:W1:Y:S01]  /*0520*/  F2I.FTZ.U32.TRUNC.NTZ R5, R5 ;  /* 0x0000000500057305 */ /* 0x000e62000021f000 */
[----:B------:R-:W-:-:S03]  /*0530*/  ISETP.GE.U32.AND P0, PT, R0, 0x7fffff80, PT ;  /* 0x7fffff800000780c */ /* 0x000fc60003f06070 */
[----:B------:R-:W-:-:S04]  /*0540*/  IMAD.MOV.U32 R4, RZ, RZ, R2 ;  /* 0x000000ffff047224 */ /* 0x000fc800078e0002 */
[----:B------:R-:W-:Y:S01]  /*0550*/  @!P2 IMAD.MOV R4, RZ, RZ, -R4 ;  /* 0x000000ffff04a224 */ /* 0x000fe200078e0a04 */
[----:B------:R-:W-:-:S04]  /*0560*/  @!P1 LOP3.LUT R4, RZ, R11, RZ, 0x33, !PT ;  /* 0x0000000bff049212 */ /* 0x000fc800078e33ff */
[C---:B------:R-:W-:Y:S01]  /*0570*/  IADD3 R200, -R4.reuse, RZ, RZ ;  /* 0x000000ff04c87210 */ /* 0x040fe20007ffe1ff */
[----:B------:R-:W-:Y:S01]  /*0580*/  IMAD.SHL.U32 R212, R4, 0x100, RZ ;  /* 0x0000010004d47824 */ /* 0x000fe200078e00ff */
[----:B------:R-:W-:Y:S01]  /*0590*/  MOV R4, RZ ;  /* 0x000000ff00047202 */ /* 0x000fe20000000f00 */
[----:B-1----:R-:W-:Y:S02]  /*05a0*/  IMAD.MOV R2, RZ, RZ, -R5 ;  /* 0x000000ffff027224 */ /* 0x002fe400078e0a05 */
[----:B------:R-:W-:Y:S01]  /*05b0*/  IMAD R200, R11, R200, R10 ;  /* 0x000000c80bc87224 */ /* 0x000fe200078e020a */
[C---:B------:R-:W-:Y:S01]  /*05c0*/  IADD3 R9, R212.reuse, 0xff, RZ ;  /* 0x000000ffd4097810 */ /* 0x040fe20007ffe0ff */
[----:B------:R-:W-:Y:S01]  /*05d0*/  IMAD.MOV.U32 R0, RZ, RZ, R2 ;  /* 0x000000ffff007224 */ /* 0x000fe200078e0002 */
[----:B------:R-:W-:Y:S01]  /*05e0*/  IADD3 R6, R212, 0x1, RZ ;  /* 0x00000001d4067810 */ /* 0x000fe20007ffe0ff */
[----:B------:R-:W-:Y:S01]  /*05f0*/  IMAD.MOV.U32 R2, RZ, RZ, RZ ;  /* 0x000000ffff027224 */ /* 0x000fe200078e00ff */
[----:B------:R-:W-:Y:S01]  /*0600*/  STL [R1+0x1790], R212 ;  /* 0x001790d401007387 */ /* 0x000fe20000100800 */
[----:B------:R-:W-:Y:S01]  /*0610*/  IMAD.IADD R200, R8, 0x1, R200 ;  /* 0x0000000108c87824 */ /* 0x000fe200078e02c8 */
[----:B------:R-:W-:Y:S01]  /*0620*/  IABS R210, R6 ;  /* 0x0000000600d27213 */ /* 0x000fe20000000000 */
[----:B------:R-:W-:Y:S01]  /*0630*/  IMAD.HI.U32 R201, R3, R201, R2 ;  /* 0x000000c903c97227 */ /* 0x000fe200078e0002 */
[C---:B------:R-:W-:Y:S01]  /*0640*/  IADD3 R2, R212.reuse, 0x2, RZ ;  /* 0x00000002d4027810 */ /* 0x040fe20007ffe0ff */
[----:B------:R-:W-:Y:S01]  /*0650*/  STL [R1+0x35f4], R9 ;  /* 0x0035f40901007387 */ /* 0x000fe20000100800 */
[----:B------:R-:W-:Y:S01]  /*0660*/  IADD3 R11, R212, 0x4, RZ ;  /* 0x00000004d40b7810 */ /* 0x000fe20007ffe0ff */
[----:B------:R-:W-:Y:S01]  /*0670*/  IMAD R3, R0, R7, RZ ;  /* 0x0000000700037224 */ /* 0x000fe200078e02ff */
[----:B------:R-:W-:Y:S01]  /*0680*/  IABS R0, R212 ;  /* 0x000000d400007213 */ /* 0x000fe20000000000 */
[----:B------:R1:W-:Y:S01]  /*0690*/  STL [R1+0x3200], R6 ;  /* 0x0032000601007387 */ /* 0x0003e20000100800 */
[----:B------:R-:W-:Y:S01]  /*06a0*/  IABS R208, R11 ;  /* 0x0000000b00d07213 */ /* 0x000fe20000000000 */
[----:B------:R-:W-:Y:S01]  /*06b0*/  IMAD.HI.U32 R5, R5, R3, R4 ;  /* 0x0000000305057227 */ /* 0x000fe200078e0004 */
[C---:B------:R-:W-:Y:S01]  /*06c0*/  IADD3 R3, R212.reuse, 0x3, RZ ;  /* 0x00000003d4037810 */ /* 0x040fe20007ffe0ff */
[----:B------:R-:W-:Y:S01]  /*06d0*/  STL [R1+0x31fc], R2 ;  /* 0x0031fc0201007387 */ /* 0x000fe20000100800 */
[C---:B------:R-:W-:Y:S01]  /*06e0*/  IADD3 R10, R212.reuse, 0x5, RZ ;  /* 0x00000005d40a7810 */ /* 0x040fe20007ffe0ff */
[----:B------:R-:W-:Y:S01]  /*06f0*/  IMAD.MOV.U32 R4, RZ, RZ, R0 ;  /* 0x000000ffff047224 */ /* 0x000fe200078e0000 */
[----:B------:R-:W-:Y:S01]  /*0700*/  IABS R0, R9 ;  /* 0x0000000900007213 */ /* 0x000fe20000000000 */
[----:B------:R2:W-:Y:S01]  /*0710*/  STL [R1+0x3204], R3 ;  /* 0x0032040301007387 */ /* 0x0005e20000100800 */
[----:B------:R-:W-:Y:S01]  /*0720*/  IADD3 R246, R212, 0xc, RZ ;  /* 0x0000000cd4f67810 */ /* 0x000fe20007ffe0ff */
[----:B------:R-:W-:Y:S01]  /*0730*/  IMAD R200, R200, 0x200, R203 ;  /* 0x00000200c8c87824 */ /* 0x000fe200078e02cb */
[----:B-1----:R-:W-:Y:S01]  /*0740*/  IABS R6, R2 ;  /* 0x0000000200067213 */ /* 0x002fe20000000000 */
[----:B------:R-:W-:Y:S01]  /*0750*/  IMAD.MOV.U32 R8, RZ, RZ, R0 ;  /* 0x000000ffff087224 */ /* 0x000fe200078e0000 */
[----:B------:R1:W-:Y:S01]  /*0760*/  STL [R1+0x3208], R11 ;  /* 0x0032080b01007387 */ /* 0x0003e20000100800 */
[----:B------:R-:W-:Y:S01]  /*0770*/  IMAD.HI.U32 R0, R5, R4, RZ ;  /* 0x0000000405007227 */ /* 0x000fe200078e00ff */
[----:B------:R-:W-:-:S02]  /*0780*/  IABS R16, R246 ;  /* 0x000000f600107213 */ /* 0x000fc40000000000 */
[----:B------:R3:W-:Y:S01]  /*0790*/  STL [R1+0x320c], R10 ;  /* 0x00320c0a01007387 */ /* 0x0007e20000100800 */
[----:B--2---:R-:W-:Y:S01]  /*07a0*/  IABS R3, R3 ;  /* 0x0000000300037213 */ /* 0x004fe20000000000 */
[C---:B------:R-:W-:Y:S01]  /*07b0*/  IMAD.HI.U32 R2, R5.reuse, R8, RZ ;  /* 0x0000000805027227 */ /* 0x040fe200078e00ff */
[----:B------:R-:W-:Y:S02]  /*07c0*/  IADD3 R211, -R0, RZ, RZ ;  /* 0x000000ff00d37210 */ /* 0x000fe40007ffe1ff */
[C---:B------:R-:W-:Y:S01]  /*07d0*/  IADD3 R15, R212.reuse, 0xe, RZ ;  /* 0x0000000ed40f7810 */ /* 0x040fe20007ffe0ff */
[----:B------:R-:W-:Y:S01]  /*07e0*/  IMAD.HI.U32 R0, R5, R210, RZ ;  /* 0x000000d205007227 */ /* 0x000fe200078e00ff */
[C---:B-1----:R-:W-:Y:S02]  /*07f0*/  IADD3 R11, R212.reuse, 0xa, RZ ;  /* 0x0000000ad40b7810 */ /* 0x042fe40007ffe0ff */
[C---:B------:R-:W-:Y:S01]  /*0800*/  IADD3 R17, R212.reuse, 0xf, RZ ;  /* 0x0000000fd4117810 */ /* 0x040fe20007ffe0ff */
[----:B------:R-:W-:Y:S01]  /*0810*/  IMAD R211, R7, R211, R4 ;  /* 0x000000d307d37224 */ /* 0x000fe200078e0204 */
[C---:B------:R-:W-:Y:S01]  /*0820*/  IADD3 R21, R212.reuse, 0x13, RZ ;  /* 0x00000013d4157810 */ /* 0x040fe20007ffe0ff */
[----:B------:R-:W-:Y:S01]  /*0830*/  IMAD.MOV R9, RZ, RZ, -R2 ;  /* 0x000000ffff097224 */ /* 0x000fe200078e0a02 */
[C---:B------:R-:W-:Y:S01]  /*0840*/  IADD3 R23, R212.reuse, 0x14, RZ ;  /* 0x00000014d4177810 */ /* 0x040fe20007ffe0ff */
[----:B------:R-:W-:Y:S01]  /*0850*/  IMAD.MOV.U32 R4, RZ, RZ, R3 ;  /* 0x000000ffff047224 */ /* 0x000fe200078e0003 */
[C---:B------:R-:W-:Y:S01]  /*0860*/  IADD3 R25, R212.reuse, 0x18, RZ ;  /* 0x00000018d4197810 */ /* 0x040fe20007ffe0ff */
[----:B------:R-:W-:Y:S01]  /*0870*/  IMAD.HI.U32 R2, R5, R6, RZ ;  /* 0x0000000605027227 */ /* 0x000fe200078e00ff */
[----:B------:R-:W-:-:S02]  /*0880*/  IADD3 R27, R212, 0x19, RZ ;  /* 0x00000019d41b7810 */ /* 0x000fc40007ffe0ff */
[----:B------:R-:W-:Y:S01]  /*0890*/  IADD3 R31, R212, 0x1d, RZ ;  /* 0x0000001dd41f7810 */ /* 0x000fe20007ffe0ff */
[----:B------:R-:W-:Y:S01]  /*08a0*/  IMAD.MOV R3, RZ, RZ, -R0 ;  /* 0x000000ffff037224 */ /* 0x000fe200078e0a00 */
[----:B------:R-:W-:Y:S01]  /*08b0*/  IADD3 R2, -R2, RZ, RZ ;  /* 0x000000ff02027210 */ /* 0x000fe20007ffe1ff */
[----:B------:R-:W-:Y:S01]  /*08c0*/  IMAD.HI.U32 R0, R5, R4, RZ ;  /* 0x0000000405007227 */ /* 0x000fe200078e00ff */
[C---:B------:R-:W-:Y:S02]  /*08d0*/  IADD3 R33, R212.reuse, 0x1e, RZ ;  /* 0x0000001ed4217810 */ /* 0x040fe40007ffe0ff */
[C---:B------:R-:W-:Y:S01]  /*08e0*/  IADD3 R35, R212.reuse, 0x22, RZ ;  /* 0x00000022d4237810 */ /* 0x040fe20007ffe0ff */
[C---:B------:R-:W-:Y:S01]  /*08f0*/  IMAD R8, R7.reuse, R9, R8 ;  /* 0x0000000907087224 */ /* 0x040fe200078e0208 */
[C---:B------:R-:W-:Y:S01]  /*0900*/  IADD3 R9, R212.reuse, 0x6, RZ ;  /* 0x00000006d4097810 */ /* 0x040fe20007ffe0ff */
[----:B------:R-:W-:Y:S01]  /*0910*/  IMAD.MOV R0, RZ, RZ, -R0 ;  /* 0x000000ffff007224 */ /* 0x000fe200078e0a00 */
[C---:B------:R-:W-:Y:S01]  /*0920*/  IADD3 R37, R212.reuse, 0x23, RZ ;  /* 0x00000023d4257810 */ /* 0x040fe20007ffe0ff */
[C---:B------:R-:W-:Y:S01]  /*0930*/  IMAD R210, R7.reuse, R3, R210 ;  /* 0x0000000307d27224 */ /* 0x040fe200078e02d2 */
[----:B------:R-:W-:Y:S01]  /*0940*/  IABS R206, R9 ;  /* 0x0000000900ce7213 */ /* 0x000fe20000000000 */
[C---:B------:R-:W-:Y:S01]  /*0950*/  IMAD R209, R7.reuse, R2, R6 ;  /* 0x0000000207d17224 */ /* 0x040fe200078e0206 */
[----:B------:R-:W-:Y:S01]  /*0960*/  IADD3 R2, R212, 0x7, RZ ;  /* 0x00000007d4027810 */ /* 0x000fe20007ffe0ff */
[----:B------:R-:W-:Y:S01]  /*0970*/  IMAD R3, R7, R0, R4 ;  /* 0x0000000007037224 */ /* 0x000fe200078e0204 */
[----:B------:R-:W-:Y:S01]  /*0980*/  IABS R6, R10 ;  /* 0x0000000a00067213 */ /* 0x000fe20000000000 */
[----:B------:R-:W-:Y:S01]  /*0990*/  IMAD.HI.U32 R0, R5, R208, RZ ;  /* 0x000000d005007227 */ /* 0x000fe200078e00ff */
[----:B------:R1:W-:Y:S01]  /*09a0*/  STL [R1+0x3210], R9 ;  /* 0x0032100901007387 */ /* 0x0003e20000100800 */
[----:B---3--:R-:W-:-:S02]  /*09b0*/  IABS R10, R2 ;  /* 0x00000002000a7213 */ /* 0x008fc40000000000 */
[----:B------:R-:W-:Y:S01]  /*09c0*/  IMAD.MOV R4, RZ, RZ, -R0 ;  /* 0x000000ffff047224 */ /* 0x000fe200078e0a00 */
[----:B------:R2:W-:Y:S01]  /*09d0*/  STL [R1+0x3214], R2 ;  /* 0x0032140201007387 */ /* 0x0005e20000100800 */
[----:B------:R-:W-:Y:S01]  /*09e0*/  IMAD.HI.U32 R0, R5, R206, RZ ;  /* 0x000000ce05007227 */ /* 0x000fe200078e00ff */
[C---:B------:R-:W-:Y:S02]  /*09f0*/  IADD3 R43, R212.reuse, 0x27, RZ ;  /* 0x00000027d42b7810 */ /* 0x040fe40007ffe0ff */
[C---:B------:R-:W-:Y:S01]  /*0a00*/  IADD3 R41, R212.reuse, 0x28, RZ ;  /* 0x00000028d4297810 */ /* 0x040fe20007ffe0ff */
[----:B------:R-:W-:Y:S01]  /*0a10*/  IMAD R208, R7, R4, R208 ;  /* 0x0000000407d07224 */ /* 0x000fe200078e02d0 */
[----:B-1----:R-:W-:Y:S02]  /*0a20*/  IADD3 R9, R212, 0x8, RZ ;  /* 0x00000008d4097810 */ /* 0x002fe40007ffe0ff */
[----:B------:R-:W-:Y:S01]  /*0a30*/  IADD3 R4, -R0, RZ, RZ ;  /* 0x000000ff00047210 */ /* 0x000fe20007ffe1ff */
[C---:B--2---:R-:W-:Y:S01]  /*0a40*/  IMAD.HI.U32 R2, R5.reuse, R6, RZ ;  /* 0x0000000605027227 */ /* 0x044fe200078e00ff */
[----:B------:R-:W-:Y:S01]  /*0a50*/  IABS R12, R9 ;  /* 0x00000009000c7213 */ /* 0x000fe20000000000 */
[----:B------:R1:W-:Y:S01]  /*0a60*/  STL [R1+0x3218], R9 ;  /* 0x0032180901007387 */ /* 0x0003e20000100800 */
[C---:B------:R-:W-:Y:S01]  /*0a70*/  IADD3 R247, R212.reuse, 0x2a, RZ ;  /* 0x0000002ad4f77810 */ /* 0x040fe20007ffe0ff */
[----:B------:R-:W-:Y:S01]  /*0a80*/  IMAD.MOV R207, RZ, RZ, -R2 ;  /* 0x000000ffffcf7224 */ /* 0x000fe200078e0a02 */
[----:B------:R-:W-:Y:S01]  /*0a90*/  IADD3 R45, R212, 0x2c, RZ ;  /* 0x0000002cd42d7810 */ /* 0x000fe20007ffe0ff */
[----:B------:R-:W-:Y:S01]  /*0aa0*/  IMAD.HI.U32 R2, R5, R10, RZ ;  /* 0x0000000a05027227 */ /* 0x000fe200078e00ff */
[----:B------:R-:W-:-:S02]  /*0ab0*/  IABS R46, R247 ;  /* 0x000000f7002e7213 */ /* 0x000fc40000000000 */
[C---:B------:R-:W-:Y:S01]  /*0ac0*/  IADD3 R47, R212.reuse, 0x2d, RZ ;  /* 0x0000002dd42f7810 */ /* 0x040fe20007ffe0ff */
[----:B------:R-:W-:Y:S01]  /*0ad0*/  IMAD.HI.U32 R0, R5, R12, RZ ;  /* 0x0000000c05007227 */ /* 0x000fe200078e00ff */
[C---:B------:R-:W-:Y:S02]  /*0ae0*/  IADD3 R214, R212.reuse, 0x2f, RZ ;  /* 0x0000002fd4d67810 */ /* 0x040fe40007ffe0ff */
[C---:B-1----:R-:W-:Y:S01]  /*0af0*/  IADD3 R9, R212.reuse, 0x9, RZ ;  /* 0x00000009d4097810 */ /* 0x042fe20007ffe0ff */
[----:B------:R-:W-:Y:S01]  /*0b00*/  IMAD.MOV R2, RZ, RZ, -R2 ;  /* 0x000000ffff027224 */ /* 0x000fe200078e0a02 */
[----:B------:R-:W-:Y:S01]  /*0b10*/  IABS R50, R214 ;  /* 0x000000d600327213 */ /* 0x000fe20000000000 */
[C---:B------:R-:W-:Y:S01]  /*0b20*/  IMAD R206, R7.reuse, R4, R206 ;  /* 0x0000000407ce7224 */ /* 0x040fe200078e02ce */
[----:B------:R-:W-:Y:S01]  /*0b30*/  IABS R4, R9 ;  /* 0x0000000900047213 */ /* 0x000fe20000000000 */
[C---:B------:R-:W-:Y:S01]  /*0b40*/  IMAD R207, R7.reuse, R207, R6 ;  /* 0x000000cf07cf7224 */ /* 0x040fe200078e0206 */
[----:B------:R1:W-:Y:S01]  /*0b50*/  STL [R1+0x321c], R9 ;  /* 0x00321c0901007387 */ /* 0x0003e20000100800 */
[----:B------:R-:W-:Y:S01]  /*0b60*/  IMAD.MOV R0, RZ, RZ, -R0 ;  /* 0x000000ffff007224 */ /* 0x000fe200078e0a00 */
[C---:B------:R-:W-:Y:S01]  /*0b70*/  IADD3 R53, R212.reuse, 0x31, RZ ;  /* 0x00000031d4357810 */ /* 0x040fe20007ffe0ff */
[C---:B------:R-:W-:Y:S01]  /*0b80*/  IMAD R6, R7.reuse, R2, R10 ;  /* 0x0000000207067224 */ /* 0x040fe200078e020a */
[----:B------:R-:W-:Y:S01]  /*0b90*/  IABS R2, R11 ;  /* 0x0000000b00027213 */ /* 0x000fe20000000000 */
[----:B------:R-:W-:Y:S01]  /*0ba0*/  IMAD.MOV.U32 R10, RZ, RZ, R4 ;  /* 0x000000ffff0a7224 */ /* 0x000fe200078e0004 */
[----:B------:R2:W-:Y:S01]  /*0bb0*/  STL [R1+0x3220], R11 ;  /* 0x0032200b01007387 */ /* 0x0005e20000100800 */
[----:B------:R-:W-:Y:S01]  /*0bc0*/  IMAD R4, R7, R0, R12 ;  /* 0x0000000007047224 */ /* 0x000fe200078e020c */
[----:B------:R-:W-:Y:S01]  /*0bd0*/  MOV R12, R2 ;  /* 0x00000002000c7202 */ /* 0x000fe20000000f00 */
[----:B------:R-:W-:Y:S01]  /*0be0*/  IMAD.HI.U32 R0, R5, R10, RZ ;  /* 0x0000000a05007227 */ /* 0x000fe200078e00ff */
[----:B-1----:R-:W-:-:S02]  /*0bf0*/  IADD3 R9, R212, 0xb, RZ ;  /* 0x0000000bd4097810 */ /* 0x002fc40007ffe0ff */
[C---:B------:R-:W-:Y:S01]  /*0c00*/  IADD3 R51, R212.reuse, 0x32, RZ ;  /* 0x00000032d4337810 */ /* 0x040fe20007ffe0ff */
[C---:B------:R-:W-:Y:S01]  /*0c10*/  IMAD.HI.U32 R2, R5.reuse, R12, RZ ;  /* 0x0000000c05027227 */ /* 0x040fe200078e00ff */
[----:B------:R-:W-:Y:S01]  /*0c20*/  IABS R14, R9 ;  /* 0x00000009000e7213 */ /* 0x000fe20000000000 */
[----:B------:R1:W-:Y:S01]  /*0c30*/  STL [R1+0x3224], R9 ;  /* 0x0032240901007387 */ /* 0x0003e20000100800 */
[C---:B--2---:R-:W-:Y:S02]  /*0c40*/  IADD3 R11, R212.reuse, 0xd, RZ ;  /* 0x0000000dd40b7810 */ /* 0x044fe40007ffe0ff */
[C---:B------:R-:W-:Y:S01]  /*0c50*/  IADD3 R215, R212.reuse, 0x34, RZ ;  /* 0x00000034d4d77810 */ /* 0x040fe20007ffe0ff */
[----:B------:R-:W-:Y:S01]  /*0c60*/  STL [R1+0x3228], R246 ;  /* 0x003228f601007387 */ /* 0x000fe20000100800 */
[----:B------:R-:W-:Y:S02]  /*0c70*/  IABS R18, R11 ;  /* 0x0000000b00127213 */ /* 0x000fe40000000000 */
[----:B------:R-:W-:Y:S01]  /*0c80*/  IABS R56, R215 ;  /* 0x000000d700387213 */ /* 0x000fe20000000000 */
[----:B------:R2:W-:Y:S01]  /*0c90*/  STL [R1+0x322c], R11 ;  /* 0x00322c0b01007387 */ /* 0x0005e20000100800 */
[C---:B------:R-:W-:Y:S01]  /*0ca0*/  IADD3 R57, R212.reuse, 0x36, RZ ;  /* 0x00000036d4397810 */ /* 0x040fe20007ffe0ff */
[----:B-1----:R-:W-:Y:S01]  /*0cb0*/  IMAD.MOV R9, RZ, RZ, -R0 ;  /* 0x000000ffff097224 */ /* 0x002fe200078e0a00 */
[C---:B------:R-:W-:Y:S01]  /*0cc0*/  IADD3 R55, R212.reuse, 0x37, RZ ;  /* 0x00000037d4377810 */ /* 0x040fe20007ffe0ff */
[----:B------:R-:W-:Y:S01]  /*0cd0*/  IMAD.HI.U32 R0, R5, R14, RZ ;  /* 0x0000000e05007227 */ /* 0x000fe200078e00ff */
[----:B------:R1:W-:Y:S01]  /*0ce0*/  STL [R1+0x3230], R15 ;  /* 0x0032300f01007387 */ /* 0x0003e20000100800 */
[----:B------:R-:W-:-:S02]  /*0cf0*/  IADD3 R249, R212, 0x38, RZ ;  /* 0x00000038d4f97810 */ /* 0x000fc40007ffe0ff */
[----:B------:R-:W-:Y:S01]  /*0d00*/  IMAD.MOV R13, RZ, RZ, -R0 ;  /* 0x000000ffff0d7224 */ /* 0x000fe200078e0a00 */
[----:B------:R3:W-:Y:S01]  /*0d10*/  STL [R1+0x3234], R17 ;  /* 0x0032341101007387 */ /* 0x0007e20000100800 */
[----:B--2---:R-:W-:Y:S01]  /*0d20*/  IMAD.MOV R11, RZ, RZ, -R2 ;  /* 0x000000ffff0b7224 */ /* 0x004fe200078e0a02 */
[C---:B------:R-:W-:Y:S01]  /*0d30*/  IADD3 R216, R212.reuse, 0x39, RZ ;  /* 0x00000039d4d87810 */ /* 0x040fe20007ffe0ff */
[C---:B------:R-:W-:Y:S01]  /*0d40*/  IMAD.HI.U32 R2, R5.reuse, R16, RZ ;  /* 0x0000001005027227 */ /* 0x040fe200078e00ff */
[----:B------:R-:W-:Y:S02]  /*0d50*/  IADD3 R63, R212, 0x3b, RZ ;  /* 0x0000003bd43f7810 */ /* 0x000fe40007ffe0ff */
[----:B------:R-:W-:Y:S01]  /*0d60*/  IABS R60, R216 ;  /* 0x000000d8003c7213 */ /* 0x000fe20000000000 */
[----:B------:R-:W-:Y:S01]  /*0d70*/  IMAD.HI.U32 R0, R5, R18, RZ ;  /* 0x0000001205007227 */ /* 0x000fe200078e00ff */
[----:B------:R-:W-:Y:S02]  /*0d80*/  IADD3 R2, -R2, RZ, RZ ;  /* 0x000000ff02027210 */ /* 0x000fe40007ffe1ff */
[C---:B------:R-:W-:Y:S01]  /*0d90*/  IADD3 R61, R212.reuse, 0x3c, RZ ;  /* 0x0000003cd43d7810 */ /* 0x040fe20007ffe0ff */
[C---:B------:R-:W-:Y:S01]  /*0da0*/  IMAD R9, R7.reuse, R9, R10 ;  /* 0x0000000907097224 */ /* 0x040fe200078e020a */
[C---:B------:R-:W-:Y:S01]  /*0db0*/  IADD3 R217, R212.reuse, 0x3e, RZ ;  /* 0x0000003ed4d97810 */ /* 0x040fe20007ffe0ff */
[C---:B------:R-:W-:Y:S01]  /*0dc0*/  IMAD R10, R7.reuse, R11, R12 ;  /* 0x0000000b070a7224 */ /* 0x040fe200078e020c */
[C---:B------:R-:W-:Y:S01]  /*0dd0*/  IADD3 R65, R212.reuse, 0x40, RZ ;  /* 0x00000040d4417810 */ /* 0x040fe20007ffe0ff */
[C---:B------:R-:W-:Y:S01]  /*0de0*/  IMAD R11, R7.reuse, R13, R14 ;  /* 0x0000000d070b7224 */ /* 0x040fe200078e020e */
[----:B------:R-:W-:Y:S01]  /*0df0*/  IABS R14, R15 ;  /* 0x0000000f000e7213 */ /* 0x000fe20000000000 */
[----:B------:R-:W-:Y:S01]  /*0e00*/  IMAD.MOV R0, RZ, RZ, -R0 ;  /* 0x000000ffff007224 */ /* 0x000fe200078e0a00 */
[C---:B-1----:R-:W-:Y:S01]  /*0e10*/  IADD3 R15, R212.reuse, 0x10, RZ ;  /* 0x00000010d40f7810 */ /* 0x042fe20007ffe0ff */
[C---:B------:R-:W-:Y:S01]  /*0e20*/  IMAD R12, R7.reuse, R2, R16 ;  /* 0x00000002070c7224 */ /* 0x040fe200078e0210 */
[C---:B------:R-:W-:Y:S01]  /*0e30*/  IADD3 R2, R212.reuse, 0x11, RZ ;  /* 0x00000011d4027810 */ /* 0x040fe20007ffe0ff */
[----:B------:R-:W-:Y:S01]  /*0e40*/  IMAD R13, R7, R0, R18 ;  /* 0x00000000070d7224 */ /* 0x000fe200078e0212 */
[----:B------:R-:W-:Y:S01]  /*0e50*/  IABS R16, R17 ;  /* 0x0000001100107213 */ /* 0x000fe20000000000 */
[----:B------:R-:W-:Y:S01]  /*0e60*/  IMAD.HI.U32 R0, R5, R14, RZ ;  /* 0x0000000e05007227 */ /* 0x000fe200078e00ff */
[----:B------:R-:W-:Y:S01]  /*0e70*/  IABS R18, R15 ;  /* 0x0000000f00127213 */ /* 0x000fe20000000000 */
[----:B------:R1:W-:Y:S01]  /*0e80*/  STL [R1+0x3238], R15 ;  /* 0x0032380f01007387 */ /* 0x0003e20000100800 */
[----:B---3--:R-:W-:-:S02]  /*0e90*/  IADD3 R17, R212, 0x12, RZ ;  /* 0x00000012d4117810 */ /* 0x008fc40007ffe0ff */
[----:B------:R-:W-:Y:S01]  /*0ea0*/  IABS R20, R2 ;  /* 0x0000000200147213 */ /* 0x000fe20000000000 */
[----:B------:R2:W-:Y:S01]  /*0eb0*/  STL [R1+0x323c], R2 ;  /* 0x00323c0201007387 */ /* 0x0005e20000100800 */
        /* <DEDUP_REMOVED lines=9> */
[C---:B--2---:R-:W-:Y:S01]  /*0f50*/  IMAD.HI.U32 R2, R5.reuse, R16, RZ ;  /* 0x0000001005027227 */ /* 0x044fe200078e00ff */
[----:B------:R-:W-:Y:S01]  /*0f60*/  IADD3 R19, -R0, RZ, RZ ;  /* 0x000000ff00137210 */ /* 0x000fe20007ffe1ff */
[----:B------:R-:W-:Y:S01]  /*0f70*/  STL [R1+0x3248], R23 ;  /* 0x0032481701007387 */ /* 0x000fe20000100800 */
[----:B------:R-:W-:Y:S01]  /*0f80*/  IABS R70, R218 ;  /* 0x000000da00467213 */ /* 0x000fe20000000000 */
[----:B---3--:R-:W-:Y:S01]  /*0f90*/  IMAD.MOV R17, RZ, RZ, -R2 ;  /* 0x000000ffff117224 */ /* 0x008fe200078e0a02 */
[C---:B------:R-:W-:Y:S01]  /*0fa0*/  IADD3 R71, R212.reuse, 0x46, RZ ;  /* 0x00000046d4477810 */ /* 0x040fe20007ffe0ff */
[----:B------:R-:W-:Y:S01]  /*0fb0*/  IMAD.HI.U32 R2, R5, R20, RZ ;  /* 0x0000001405027227 */ /* 0x000fe200078e00ff */
[C---:B------:R-:W-:Y:S02]  /*0fc0*/  IADD3 R219, R212.reuse, 0x48, RZ ;  /* 0x00000048d4db7810 */ /* 0x040fe40007ffe0ff */
[C---:B------:R-:W-:Y:S01]  /*0fd0*/  IADD3 R75, R212.reuse, 0x4a, RZ ;  /* 0x0000004ad44b7810 */ /* 0x040fe20007ffe0ff */
[C---:B------:R-:W-:Y:S01]  /*0fe0*/  IMAD R14, R7.reuse, R15, R14 ;  /* 0x0000000f070e7224 */ /* 0x040fe200078e020e */
[----:B------:R-:W-:Y:S01]  /*0ff0*/  IABS R76, R219 ;  /* 0x000000db004c7213 */ /* 0x000fe20000000000 */
[----:B------:R-:W-:Y:S01]  /*1000*/  IMAD R15, R7, R17, R16 ;  /* 0x00000011070f7224 */ /* 0x000fe200078e0210 */
[C---:B------:R-:W-:Y:S01]  /*1010*/  IADD3 R77, R212.reuse, 0x4b, RZ ;  /* 0x0000004bd44d7810 */ /* 0x040fe20007ffe0ff */
[----:B------:R-:W-:Y:S01]  /*1020*/  IMAD.HI.U32 R0, R5, R22, RZ ;  /* 0x0000001605007227 */ /* 0x000fe200078e00ff */
[----:B------:R-:W-:-:S02]  /*1030*/  IADD3 R220, R212, 0x4d, RZ ;  /* 0x0000004dd4dc7810 */ /* 0x000fc40007ffe0ff */
[C---:B------:R-:W-:Y:S01]  /*1040*/  IADD3 R83, R212.reuse, 0x4f, RZ ;  /* 0x0000004fd4537810 */ /* 0x040fe20007ffe0ff */
[----:B------:R-:W-:Y:S01]  /*1050*/  IMAD.MOV R2, RZ, RZ, -R2 ;  /* 0x000000ffff027224 */ /* 0x000fe200078e0a02 */
[----:B------:R-:W-:Y:S01]  /*1060*/  IABS R80, R220 ;  /* 0x000000dc00507213 */ /* 0x000fe20000000000 */
[C---:B------:R-:W-:Y:S01]  /*1070*/  IMAD R16, R7.reuse, R19, R18 ;  /* 0x0000001307107224 */ /* 0x040fe200078e0212 */
[----:B------:R-:W-:Y:S01]  /*1080*/  IABS R18, R21 ;  /* 0x0000001500127213 */ /* 0x000fe20000000000 */
[----:B------:R-:W-:Y:S01]  /*1090*/  IMAD.MOV R0, RZ, RZ, -R0 ;  /* 0x000000ffff007224 */ /* 0x000fe200078e0a00 */
[C---:B-1----:R-:W-:Y:S01]  /*10a0*/  IADD3 R21, R212.reuse, 0x15, RZ ;  /* 0x00000015d4157810 */ /* 0x042fe20007ffe0ff */
[C---:B------:R-:W-:Y:S01]  /*10b0*/  IMAD R17, R7.reuse, R2, R20 ;  /* 0x0000000207117224 */ /* 0x040fe200078e0214 */
[----:B------:R-:W-:Y:S01]  /*10c0*/  IABS R2, R23 ;  /* 0x0000001700027213 */ /* 0x000fe20000000000 */
[----:B------:R-:W-:Y:S01]  /*10d0*/  IMAD.MOV.U32 R20, RZ, RZ, R18 ;  /* 0x000000ffff147224 */ /* 0x000fe200078e0012 */
[C---:B------:R-:W-:Y:S01]  /*10e0*/  IADD3 R19, R212.reuse, 0x16, RZ ;  /* 0x00000016d4137810 */ /* 0x040fe20007ffe0ff */
[----:B------:R-:W-:Y:S01]  /*10f0*/  IMAD R18, R7, R0, R22 ;  /* 0x0000000007127224 */ /* 0x000fe200078e0216 */
[----:B------:R-:W-:Y:S01]  /*1100*/  MOV R22, R2 ;  /* 0x0000000200167202 */ /* 0x000fe20000000f00 */
[----:B------:R1:W-:Y:S01]  /*1110*/  STL [R1+0x324c], R21 ;  /* 0x00324c1501007387 */ /* 0x0003e20000100800 */
[----:B------:R-:W-:Y:S01]  /*1120*/  IABS R24, R21 ;  /* 0x0000001500187213 */ /* 0x000fe20000000000 */
[C---:B------:R-:W-:Y:S01]  /*1130*/  IMAD.HI.U32 R0, R5.reuse, R20, RZ ;  /* 0x0000001405007227 */ /* 0x040fe200078e00ff */
[----:B------:R-:W-:Y:S01]  /*1140*/  IABS R26, R19 ;  /* 0x00000013001a7213 */ /* 0x000fe20000000000 */
[----:B------:R2:W-:Y:S01]  /*1150*/  STL [R1+0x3250], R19 ;  /* 0x0032501301007387 */ /* 0x0005e20000100800 */
[C---:B------:R-:W-:Y:S01]  /*1160*/  IADD3 R81, R212.reuse, 0x50, RZ ;  /* 0x00000050d4517810 */ /* 0x040fe20007ffe0ff */
[----:B------:R-:W-:Y:S01]  /*1170*/  IMAD.HI.U32 R2, R5, R22, RZ ;  /* 0x0000001605027227 */ /* 0x000fe200078e00ff */
[----:B------:R-:W-:-:S02]  /*1180*/  IADD3 R221, R212, 0x52, RZ ;  /* 0x00000052d4dd7810 */ /* 0x000fc40007ffe0ff */
[C---:B------:R-:W-:Y:S02]  /*1190*/  IADD3 R85, R212.reuse, 0x54, RZ ;  /* 0x00000054d4557810 */ /* 0x040fe40007ffe0ff */
[C---:B-1----:R-:W-:Y:S02]  /*11a0*/  IADD3 R21, R212.reuse, 0x17, RZ ;  /* 0x00000017d4157810 */ /* 0x042fe40007ffe0ff */
[----:B------:R-:W-:Y:S01]  /*11b0*/  IABS R86, R221 ;  /* 0x000000dd00567213 */ /* 0x000fe20000000000 */
[----:B--2---:R-:W-:Y:S01]  /*11c0*/  IMAD.MOV R19, RZ, RZ, -R0 ;  /* 0x000000ffff137224 */ /* 0x004fe200078e0a00 */
[----:B------:R-:W-:Y:S01]  /*11d0*/  IABS R28, R21 ;  /* 0x00000015001c7213 */ /* 0x000fe20000000000 */
[----:B------:R1:W-:Y:S01]  /*11e0*/  STL [R1+0x3254], R21 ;  /* 0x0032541501007387 */ /* 0x0003e20000100800 */
[C---:B------:R-:W-:Y:S01]  /*11f0*/  IMAD.HI.U32 R0, R5.reuse, R24, RZ ;  /* 0x0000001805007227 */ /* 0x040fe200078e00ff */
[C---:B------:R-:W-:Y:S02]  /*1200*/  IADD3 R87, R212.reuse, 0x55, RZ ;  /* 0x00000055d4577810 */ /* 0x040fe40007ffe0ff */
[----:B------:R2:W-:Y:S01]  /*1210*/  STL [R1+0x3258], R25 ;  /* 0x0032581901007387 */ /* 0x0005e20000100800 */
[----:B------:R-:W-:Y:S01]  /*1220*/  IMAD.MOV R23, RZ, RZ, -R0 ;  /* 0x000000ffff177224 */ /* 0x000fe200078e0a00 */
[C---:B------:R-:W-:Y:S01]  /*1230*/  IADD3 R222, R212.reuse, 0x57, RZ ;  /* 0x00000057d4de7810 */ /* 0x040fe20007ffe0ff */
[----:B------:R-:W-:Y:S01]  /*1240*/  IMAD.HI.U32 R0, R5, R28, RZ ;  /* 0x0000001c05007227 */ /* 0x000fe200078e00ff */
[----:B------:R3:W-:Y:S01]  /*1250*/  STL [R1+0x325c], R27 ;  /* 0x00325c1b01007387 */ /* 0x0007e20000100800 */
[----:B------:R-:W-:-:S02]  /*1260*/  IADD3 R93, R212, 0x59, RZ ;  /* 0x00000059d45d7810 */ /* 0x000fc40007ffe0ff */
[----:B-1----:R-:W-:Y:S01]  /*1270*/  IMAD.MOV R21, RZ, RZ, -R2 ;  /* 0x000000ffff157224 */ /* 0x002fe200078e0a02 */
[----:B------:R-:W-:Y:S01]  /*1280*/  IABS R90, R222 ;  /* 0x000000de005a7213 */ /* 0x000fe20000000000 */
[----:B------:R-:W-:Y:S01]  /*1290*/  IMAD.HI.U32 R2, R5, R26, RZ ;  /* 0x0000001a05027227 */ /* 0x000fe200078e00ff */
[C---:B------:R-:W-:Y:S02]  /*12a0*/  IADD3 R91, R212.reuse, 0x5a, RZ ;  /* 0x0000005ad45b7810 */ /* 0x040fe40007ffe0ff */
[----:B------:R-:W-:Y:S01]  /*12b0*/  IADD3 R250, R212, 0x5b, RZ ;  /* 0x0000005bd4fa7810 */ /* 0x000fe20007ffe0ff */
[C---:B------:R-:W-:Y:S01]  /*12c0*/  IMAD R19, R7.reuse, R19, R20 ;  /* 0x0000001307137224 */ /* 0x040fe200078e0214 */
[----:B------:R-:W-:Y:S01]  /*12d0*/  IADD3 R2, -R2, RZ, RZ ;  /* 0x000000ff02027210 */ /* 0x000fe20007ffe1ff */
[C---:B------:R-:W-:Y:S01]  /*12e0*/  IMAD R20, R7.reuse, R21, R22 ;  /* 0x0000001507147224 */ /* 0x040fe200078e0216 */
[C---:B------:R-:W-:Y:S01]  /*12f0*/  IADD3 R223, R212.reuse, 0x5c, RZ ;  /* 0x0000005cd4df7810 */ /* 0x040fe20007ffe0ff */
[C---:B------:R-:W-:Y:S01]  /*1300*/  IMAD R21, R7.reuse, R23, R24 ;  /* 0x0000001707157224 */ /* 0x040fe200078e0218 */
[----:B------:R-:W-:Y:S01]  /*1310*/  IABS R24, R25 ;  /* 0x0000001900187213 */ /* 0x000fe20000000000 */
[----:B------:R-:W-:Y:S01]  /*1320*/  IMAD.MOV R0, RZ, RZ, -R0 ;  /* 0x000000ffff007224 */ /* 0x000fe200078e0a00 */
[C---:B--2---:R-:W-:Y:S01]  /*1330*/  IADD3 R25, R212.reuse, 0x1a, RZ ;  /* 0x0000001ad4197810 */ /* 0x044fe20007ffe0ff */
        /* <DEDUP_REMOVED lines=13> */
[----:B------:R-:W-:Y:S01]  /*1410*/  IABS R96, R223 ;  /* 0x000000df00607213 */ /* 0x000fe20000000000 */
        /* <DEDUP_REMOVED lines=8> */
[C---:B------:R-:W-:Y:S01]  /*14a0*/  IADD3 R251, R212.reuse, 0x60, RZ ;  /* 0x00000060d4fb7810 */ /* 0x040fe20007ffe0ff */
[----:B---3--:R-:W-:Y:S01]  /*14b0*/  IMAD.MOV R27, RZ, RZ, -R2 ;  /* 0x000000ffff1b7224 */ /* 0x008fe200078e0a02 */
[C---:B------:R-:W-:Y:S01]  /*14c0*/  IADD3 R224, R212.reuse, 0x61, RZ ;  /* 0x00000061d4e07810 */ /* 0x040fe20007ffe0ff */
[----:B------:R-:W-:Y:S01]  /*14d0*/  IMAD.HI.U32 R2, R5, R30, RZ ;  /* 0x0000001e05027227 */ /* 0x000fe200078e00ff */
[C---:B------:R-:W-:Y:S02]  /*14e0*/  IADD3 R103, R212.reuse, 0x63, RZ ;  /* 0x00000063d4677810 */ /* 0x040fe40007ffe0ff */
[----:B------:R-:W-:Y:S01]  /*14f0*/  IABS R100, R224 ;  /* 0x000000e000647213 */ /* 0x000fe20000000000 */
[C---:B------:R-:W-:Y:S01]  /*1500*/  IMAD R24, R7.reuse, R25, R24 ;  /* 0x0000001907187224 */ /* 0x040fe200078e0218 */
[C---:B------:R-:W-:Y:S01]  /*1510*/  IADD3 R101, R212.reuse, 0x64, RZ ;  /* 0x00000064d4657810 */ /* 0x040fe20007ffe0ff */
[----:B------:R-:W-:Y:S01]  /*1520*/  IMAD R25, R7, R27, R26 ;  /* 0x0000001b07197224 */ /* 0x000fe200078e021a */
[C---:B------:R-:W-:Y:S01]  /*1530*/  IADD3 R225, R212.reuse, 0x66, RZ ;  /* 0x00000066d4e17810 */ /* 0x040fe20007ffe0ff */
[----:B------:R-:W-:Y:S01]  /*1540*/  IMAD.HI.U32 R0, R5, R32, RZ ;  /* 0x0000002005007227 */ /* 0x000fe200078e00ff */
[----:B------:R-:W-:-:S02]  /*1550*/  IADD3 R105, R212, 0x68, RZ ;  /* 0x00000068d4697810 */ /* 0x000fc40007ffe0ff */
[----:B------:R-:W-:Y:S01]  /*1560*/  IABS R106, R225 ;  /* 0x000000e1006a7213 */ /* 0x000fe20000000000 */
[----:B------:R-:W-:Y:S01]  /*1570*/  IMAD.MOV R2, RZ, RZ, -R2 ;  /* 0x000000ffff027224 */ /* 0x000fe200078e0a02 */
[C---:B------:R-:W-:Y:S01]  /*1580*/  IADD3 R107, R212.reuse, 0x69, RZ ;  /* 0x00000069d46b7810 */ /* 0x040fe20007ffe0ff */
        /* <DEDUP_REMOVED lines=18> */
[----:B------:R-:W-:Y:S02]  /*16b0*/  IABS R110, R226 ;  /* 0x000000e2006e7213 */ /* 0x000fe40000000000 */
[C---:B-1----:R-:W-:Y:S02]  /*16c0*/  IADD3 R31, R212.reuse, 0x21, RZ ;  /* 0x00000021d41f7810 */ /* 0x042fe40007ffe0ff */
[C---:B------:R-:W-:Y:S01]  /*16d0*/  IADD3 R111, R212.reuse, 0x6e, RZ ;  /* 0x0000006ed46f7810 */ /* 0x040fe20007ffe0ff */
[----:B--2---:R-:W-:Y:S01]  /*16e0*/  IMAD.MOV R29, RZ, RZ, -R0 ;  /* 0x000000ffff1d7224 */ /* 0x004fe200078e0a00 */
[----:B------:R-:W-:Y:S01]  /*16f0*/  IABS R38, R31 ;  /* 0x0000001f00267213 */ /* 0x000fe20000000000 */
[----:B------:R1:W-:Y:S01]  /*1700*/  STL [R1+0x327c], R31 ;  /* 0x00327c1f01007387 */ /* 0x0003e20000100800 */
[C---:B------:R-:W-:Y:S01]  /*1710*/  IMAD.HI.U32 R0, R5.reuse, R34, RZ ;  /* 0x0000002205007227 */ /* 0x040fe200078e00ff */
[C---:B------:R-:W-:Y:S02]  /*1720*/  IADD3 R227, R212.reuse, 0x70, RZ ;  /* 0x00000070d4e37810 */ /* 0x040fe40007ffe0ff */
[----:B------:R2:W-:Y:S01]  /*1730*/  STL [R1+0x3280], R35 ;  /* 0x0032802301007387 */ /* 0x0005e20000100800 */
[----:B------:R-:W-:Y:S01]  /*1740*/  IMAD.MOV R33, RZ, RZ, -R0 ;  /* 0x000000ffff217224 */ /* 0x000fe200078e0a00 */
[----:B------:R-:W-:Y:S01]  /*1750*/  IABS R116, R227 ;  /* 0x000000e300747213 */ /* 0x000fe20000000000 */
[----:B------:R-:W-:Y:S01]  /*1760*/  IMAD.HI.U32 R0, R5, R38, RZ ;  /* 0x0000002605007227 */ /* 0x000fe200078e00ff */
[----:B------:R3:W-:Y:S01]  /*1770*/  STL [R1+0x3284], R37 ;  /* 0x0032842501007387 */ /* 0x0007e20000100800 */
[----:B------:R-:W-:-:S02]  /*1780*/  IADD3 R115, R212, 0x72, RZ ;  /* 0x00000072d4737810 */ /* 0x000fc40007ffe0ff */
[----:B-1----:R-:W-:Y:S01]  /*1790*/  IMAD.MOV R31, RZ, RZ, -R2 ;  /* 0x000000ffff1f7224 */ /* 0x002fe200078e0a02 */
[C---:B------:R-:W-:Y:S01]  /*17a0*/  IADD3 R117, R212.reuse, 0x73, RZ ;  /* 0x00000073d4757810 */ /* 0x040fe20007ffe0ff */
[----:B------:R-:W-:Y:S01]  /*17b0*/  IMAD.HI.U32 R2, R5, R36, RZ ;  /* 0x0000002405027227 */ /* 0x000fe200078e00ff */
[C---:B------:R-:W-:Y:S02]  /*17c0*/  IADD3 R228, R212.reuse, 0x75, RZ ;  /* 0x00000075d4e47810 */ /* 0x040fe40007ffe0ff */
[----:B------:R-:W-:Y:S01]  /*17d0*/  IADD3 R119, R212, 0x76, RZ ;  /* 0x00000076d4777810 */ /* 0x000fe20007ffe0ff */
[C---:B------:R-:W-:Y:S01]  /*17e0*/  IMAD R29, R7.reuse, R29, R30 ;  /* 0x0000001d071d7224 */ /* 0x040fe200078e021e */
[----:B------:R-:W-:Y:S01]  /*17f0*/  IADD3 R2, -R2, RZ, RZ ;  /* 0x000000ff02027210 */ /* 0x000fe20007ffe1ff */
[C---:B------:R-:W-:Y:S01]  /*1800*/  IMAD R30, R7.reuse, R31, R32 ;  /* 0x0000001f071e7224 */ /* 0x040fe200078e0220 */
[----:B------:R-:W-:Y:S01]  /*1810*/  IABS R120, R119 ;  /* 0x0000007700787213 */ /* 0x000fe20000000000 */
        /* <DEDUP_REMOVED lines=15> */
[C---:B------:R-:W-:Y:S01]  /*1910*/  IADD3 R121, R212.reuse, 0x77, RZ ;  /* 0x00000077d4797810 */ /* 0x040fe20007ffe0ff */
[----:B------:R3:W-:Y:S01]  /*1920*/  STL [R1+0x3290], R37 ;  /* 0x0032902501007387 */ /* 0x0007e20000100800 */
[C---:B------:R-:W-:Y:S01]  /*1930*/  IADD3 R122, R212.reuse, 0x78, RZ ;  /* 0x00000078d47a7810 */ /* 0x040fe20007ffe0ff */
[----:B-1----:R-:W-:Y:S01]  /*1940*/  IMAD.MOV R35, RZ, RZ, -R0 ;  /* 0x000000ffff237224 */ /* 0x002fe200078e0a00 */
[C---:B------:R-:W-:Y:S01]  /*1950*/  IADD3 R229, R212.reuse, 0x7a, RZ ;  /* 0x0000007ad4e57810 */ /* 0x040fe20007ffe0ff */
[----:B------:R-:W-:Y:S01]  /*1960*/  IMAD.HI.U32 R0, R5, R38, RZ ;  /* 0x0000002605007227 */ /* 0x000fe200078e00ff */
[----:B------:R-:W-:Y:S01]  /*1970*/  STL [R1+0x3294], R43 ;  /* 0x0032942b01007387 */ /* 0x000fe20000100800 */
[----:B------:R-:W-:-:S02]  /*1980*/  IADD3 R123, R212, 0x7b, RZ ;  /* 0x0000007bd47b7810 */ /* 0x000fc40007ffe0ff */
[C---:B--2---:R-:W-:Y:S01]  /*1990*/  IMAD.HI.U32 R2, R5.reuse, R36, RZ ;  /* 0x0000002405027227 */ /* 0x044fe200078e00ff */
[----:B------:R-:W-:Y:S01]  /*19a0*/  IADD3 R39, -R0, RZ, RZ ;  /* 0x000000ff00277210 */ /* 0x000fe20007ffe1ff */
[----:B------:R1:W-:Y:S01]  /*19b0*/  STL [R1+0x3298], R41 ;  /* 0x0032982901007387 */ /* 0x0003e20000100800 */
[C---:B------:R-:W-:Y:S01]  /*19c0*/  IADD3 R126, R212.reuse, 0x7c, RZ ;  /* 0x0000007cd47e7810 */ /* 0x040fe20007ffe0ff */
[----:B---3--:R-:W-:Y:S01]  /*19d0*/  IMAD.MOV R37, RZ, RZ, -R2 ;  /* 0x000000ffff257224 */ /* 0x008fe200078e0a02 */
[C---:B------:R-:W-:Y:S01]  /*19e0*/  IADD3 R125, R212.reuse, 0x7d, RZ ;  /* 0x0000007dd47d7810 */ /* 0x040fe20007ffe0ff */
[----:B------:R-:W-:Y:S01]  /*19f0*/  IMAD.HI.U32 R2, R5, R40, RZ ;  /* 0x0000002805027227 */ /* 0x000fe200078e00ff */
[C---:B------:R-:W-:Y:S02]  /*1a00*/  IADD3 R230, R212.reuse, 0x7f, RZ ;  /* 0x0000007fd4e67810 */ /* 0x040fe40007ffe0ff */
[C---:B------:R-:W-:Y:S01]  /*1a10*/  IADD3 R128, R212.reuse, 0x80, RZ ;  /* 0x00000080d4807810 */ /* 0x040fe20007ffe0ff */
[C---:B------:R-:W-:Y:S01]  /*1a20*/  IMAD R34, R7.reuse, R35, R34 ;  /* 0x0000002307227224 */ /* 0x040fe200078e0222 */
[C---:B------:R-:W-:Y:S01]  /*1a30*/  IADD3 R131, R212.reuse, 0x81, RZ ;  /* 0x00000081d4837810 */ /* 0x040fe20007ffe0ff */
[----:B------:R-:W-:Y:S01]  /*1a40*/  IMAD R35, R7, R37, R36 ;  /* 0x0000002507237224 */ /* 0x000fe200078e0224 */
[C---:B------:R-:W-:Y:S01]  /*1a50*/  IADD3 R130, R212.reuse, 0x82, RZ ;  /* 0x00000082d4827810 */ /* 0x040fe20007ffe0ff */
[----:B------:R-:W-:Y:S01]  /*1a60*/  IMAD.HI.U32 R0, R5, R42, RZ ;  /* 0x0000002a05007227 */ /* 0x000fe200078e00ff */
[----:B------:R-:W-:-:S02]  /*1a70*/  IADD3 R231, R212, 0x84, RZ ;  /* 0x00000084d4e77810 */ /* 0x000fc40007ffe0ff */
[C---:B------:R-:W-:Y:S01]  /*1a80*/  IADD3 R133, R212.reuse, 0x85, RZ ;  /* 0x00000085d4857810 */ /* 0x040fe20007ffe0ff */
[----:B------:R-:W-:Y:S01]  /*1a90*/  IMAD.MOV R2, RZ, RZ, -R2 ;  /* 0x000000ffff027224 */ /* 0x000fe200078e0a02 */
[C---:B------:R-:W-:Y:S01]  /*1aa0*/  IADD3 R136, R212.reuse, 0x86, RZ ;  /* 0x00000086d4887810 */ /* 0x040fe20007ffe0ff */
[C---:B------:R-:W-:Y:S01]  /*1ab0*/  IMAD R36, R7.reuse, R39, R38 ;  /* 0x0000002707247224 */ /* 0x040fe200078e0226 */
[----:B------:R-:W-:Y:S01]  /*1ac0*/  IABS R38, R43 ;  /* 0x0000002b00267213 */ /* 0x000fe20000000000 */
[----:B------:R-:W-:Y:S01]  /*1ad0*/  IMAD.MOV R0, RZ, RZ, -R0 ;  /* 0x000000ffff007224 */ /* 0x000fe200078e0a00 */
[C---:B------:R-:W-:Y:S01]  /*1ae0*/  IADD3 R39, R212.reuse, 0x29, RZ ;  /* 0x00000029d4277810 */ /* 0x040fe20007ffe0ff */
[C---:B------:R-:W-:Y:S01]  /*1af0*/  IMAD R37, R7.reuse, R2, R40 ;  /* 0x0000000207257224 */ /* 0x040fe200078e0228 */
[----:B------:R-:W-:Y:S01]  /*1b00*/  IABS R2, R41 ;  /* 0x0000002900027213 */ /* 0x000fe20000000000 */
[----:B------:R-:W-:Y:S01]  /*1b10*/  IMAD.MOV.U32 R40, RZ, RZ, R38 ;  /* 0x000000ffff287224 */ /* 0x000fe200078e0026 */
[----:B------:R-:W-:Y:S01]  /*1b20*/  IABS R44, R39 ;  /* 0x00000027002c7213 */ /* 0x000fe20000000000 */
[----:B------:R-:W-:Y:S01]  /*1b30*/  IMAD R38, R7, R0, R42 ;  /* 0x0000000007267224 */ /* 0x000fe200078e022a */
[----:B------:R-:W-:Y:S01]  /*1b40*/  MOV R42, R2 ;  /* 0x00000002002a7202 */ /* 0x000fe20000000f00 */
[C---:B------:R-:W-:Y:S01]  /*1b50*/  IMAD.HI.U32 R0, R5.reuse, R40, RZ ;  /* 0x0000002805007227 */ /* 0x040fe200078e00ff */
[C---:B-1----:R-:W-:Y:S01]  /*1b60*/  IADD3 R41, R212.reuse, 0x2b, RZ ;  /* 0x0000002bd4297810 */ /* 0x042fe20007ffe0ff */
[----:B------:R1:W-:Y:S01]  /*1b70*/  STL [R1+0x329c], R39 ;  /* 0x00329c2701007387 */ /* 0x0003e20000100800 */
[----:B------:R-:W-:Y:S01]  /*1b80*/  IADD3 R135, R212, 0x87, RZ ;  /* 0x00000087d4877810 */ /* 0x000fe20007ffe0ff */
[----:B------:R-:W-:Y:S01]  /*1b90*/  IMAD.HI.U32 R2, R5, R42, RZ ;  /* 0x0000002a05027227 */ /* 0x000fe200078e00ff */
[----:B------:R-:W-:Y:S01]  /*1ba0*/  IABS R48, R41 ;  /* 0x0000002900307213 */ /* 0x000fe20000000000 */
[----:B------:R-:W-:Y:S01]  /*1bb0*/  STL [R1+0x32a0], R247 ;  /* 0x0032a0f701007387 */ /* 0x000fe20000100800 */
[----:B------:R-:W-:-:S02]  /*1bc0*/  IABS R127, R230 ;  /* 0x000000e6007f7213 */ /* 0x000fc40000000000 */
[C---:B------:R-:W-:Y:S01]  /*1bd0*/  IADD3 R232, R212.reuse, 0x89, RZ ;  /* 0x00000089d4e87810 */ /* 0x040fe20007ffe0ff */
[----:B------:R2:W-:Y:S01]  /*1be0*/  STL [R1+0x32a4], R41 ;  /* 0x0032a42901007387 */ /* 0x0005e20000100800 */
[C---:B------:R-:W-:Y:S01]  /*1bf0*/  IADD3 R138, R212.reuse, 0x8a, RZ ;  /* 0x0000008ad48a7810 */ /* 0x040fe20007ffe0ff */
[----:B-1----:R-:W-:Y:S01]  /*1c00*/  IMAD.MOV R39, RZ, RZ, -R0 ;  /* 0x000000ffff277224 */ /* 0x002fe200078e0a00 */
[C---:B------:R-:W-:Y:S01]  /*1c10*/  IADD3 R141, R212.reuse, 0x8b, RZ ;  /* 0x0000008bd48d7810 */ /* 0x040fe20007ffe0ff */
[C---:B------:R-:W-:Y:S01]  /*1c20*/  IMAD.HI.U32 R0, R5.reuse, R44, RZ ;  /* 0x0000002c05007227 */ /* 0x040fe200078e00ff */
[----:B------:R1:W-:Y:S01]  /*1c30*/  STL [R1+0x32a8], R45 ;  /* 0x0032a82d01007387 */ /* 0x0003e20000100800 */
[C---:B------:R-:W-:Y:S02]  /*1c40*/  IADD3 R140, R212.reuse, 0x8c, RZ ;  /* 0x0000008cd48c7810 */ /* 0x040fe40007ffe0ff */
[----:B------:R-:W-:Y:S01]  /*1c50*/  IMAD.MOV R43, RZ, RZ, -R0 ;  /* 0x000000ffff2b7224 */ /* 0x000fe200078e0a00 */
[----:B------:R3:W-:Y:S01]  /*1c60*/  STL [R1+0x32ac], R47 ;  /* 0x0032ac2f01007387 */ /* 0x0007e20000100800 */
[----:B--2---:R-:W-:Y:S01]  /*1c70*/  IMAD.MOV R41, RZ, RZ, -R2 ;  /* 0x000000ffff297224 */ /* 0x004fe200078e0a02 */
[----:B------:R-:W-:Y:S01]  /*1c80*/  IABS R132, R231 ;  /* 0x000000e700847213 */ /* 0x000fe20000000000 */
[----:B------:R-:W-:Y:S01]  /*1c90*/  IMAD.HI.U32 R2, R5, R46, RZ ;  /* 0x0000002e05027227 */ /* 0x000fe200078e00ff */
[----:B------:R-:W-:-:S02]  /*1ca0*/  IADD3 R233, R212, 0x8e, RZ ;  /* 0x0000008ed4e97810 */ /* 0x000fc40007ffe0ff */
[----:B------:R-:W-:Y:S01]  /*1cb0*/  IADD3 R143, R212, 0x8f, RZ ;  /* 0x0000008fd48f7810 */ /* 0x000fe20007ffe0ff */
[----:B------:R-:W-:Y:S01]  /*1cc0*/  IMAD.HI.U32 R0, R5, R48, RZ ;  /* 0x0000003005007227 */ /* 0x000fe200078e00ff */
[----:B------:R-:W-:Y:S02]  /*1cd0*/  IADD3 R2, -R2, RZ, RZ ;  /* 0x000000ff02027210 */ /* 0x000fe40007ffe1ff */
[C---:B------:R-:W-:Y:S01]  /*1ce0*/  IADD3 R146, R212.reuse, 0x90, RZ ;  /* 0x00000090d4927810 */ /* 0x040fe20007ffe0ff */
[C---:B------:R-:W-:Y:S01]  /*1cf0*/  IMAD R39, R7.reuse, R39, R40 ;  /* 0x0000002707277224 */ /* 0x040fe200078e0228 */
[----:B------:R-:W-:Y:S01]  /*1d00*/  IABS R137, R232 ;  /* 0x000000e800897213 */ /* 0x000fe20000000000 */
[C---:B------:R-:W-:Y:S01]  /*1d10*/  IMAD R40, R7.reuse, R41, R42 ;  /* 0x0000002907287224 */ /* 0x040fe200078e022a */
[C---:B------:R-:W-:Y:S01]  /*1d20*/  IADD3 R145, R212.reuse, 0x91, RZ ;  /* 0x00000091d4917810 */ /* 0x040fe20007ffe0ff */
[C---:B------:R-:W-:Y:S01]  /*1d30*/  IMAD R41, R7.reuse, R43, R44 ;  /* 0x0000002b07297224 */ /* 0x040fe200078e022c */
[----:B------:R-:W-:Y:S01]  /*1d40*/  IABS R44, R45 ;  /* 0x0000002d002c7213 */ /* 0x000fe20000000000 */
[----:B------:R-:W-:Y:S01]  /*1d50*/  IMAD.MOV R0, RZ, RZ, -R0 ;  /* 0x000000ffff007224 */ /* 0x000fe200078e0a00 */
[C---:B-1----:R-:W-:Y:S01]  /*1d60*/  IADD3 R45, R212.reuse, 0x2e, RZ ;  /* 0x0000002ed42d7810 */ /* 0x042fe20007ffe0ff */
[C---:B------:R-:W-:Y:S01]  /*1d70*/  IMAD R42, R7.reuse, R2, R46 ;  /* 0x00000002072a7224 */ /* 0x040fe200078e022e */
[----:B------:R-:W-:Y:S01]  /*1d80*/  IABS R46, R47 ;  /* 0x0000002f002e7213 */ /* 0x000fe20000000000 */
[----:B------:R-:W-:Y:S01]  /*1d90*/  IMAD R43, R7, R0, R48 ;  /* 0x00000000072b7224 */ /* 0x000fe200078e0230 */
[----:B------:R-:W-:Y:S01]  /*1da0*/  IABS R48, R45 ;  /* 0x0000002d00307213 */ /* 0x000fe20000000000 */
[----:B------:R-:W-:Y:S01]  /*1db0*/  IMAD.HI.U32 R0, R5, R44, RZ ;  /* 0x0000002c05007227 */ /* 0x000fe200078e00ff */
[----:B------:R1:W-:Y:S01]  /*1dc0*/  STL [R1+0x32b0], R45 ;  /* 0x0032b02d01007387 */ /* 0x0003e20000100800 */
[----:B---3--:R-:W-:-:S02]  /*1dd0*/  IADD3 R47, R212, 0x30, RZ ;  /* 0x00000030d42f7810 */ /* 0x008fc40007ffe0ff */
[C---:B------:R-:W-:Y:S01]  /*1de0*/  IMAD.HI.U32 R2, R5.reuse, R46, RZ ;  /* 0x0000002e05027227 */ /* 0x040fe200078e00ff */
[----:B------:R-:W-:Y:S01]  /*1df0*/  STL [R1+0x32b4], R214 ;  /* 0x0032b4d601007387 */ /* 0x000fe20000100800 */
[----:B------:R-:W-:Y:S02]  /*1e00*/  IABS R52, R47 ;  /* 0x0000002f00347213 */ /* 0x000fe40000000000 */
[C---:B------:R-:W-:Y:S01]  /*1e10*/  IADD3 R234, R212.reuse, 0x93, RZ ;  /* 0x00000093d4ea7810 */ /* 0x040fe20007ffe0ff */
[----:B------:R2:W-:Y:S01]  /*1e20*/  STL [R1+0x32b8], R47 ;  /* 0x0032b82f01007387 */ /* 0x0005e20000100800 */
[C---:B------:R-:W-:Y:S01]  /*1e30*/  IADD3 R148, R212.reuse, 0x94, RZ ;  /* 0x00000094d4947810 */ /* 0x040fe20007ffe0ff */
[----:B-1----:R-:W-:Y:S01]  /*1e40*/  IMAD.MOV R45, RZ, RZ, -R0 ;  /* 0x000000ffff2d7224 */ /* 0x002fe200078e0a00 */
[----:B------:R-:W-:Y:S01]  /*1e50*/  IADD3 R151, R212, 0x95, RZ ;  /* 0x00000095d4977810 */ /* 0x000fe20007ffe0ff */
[----:B------:R-:W-:Y:S01]  /*1e60*/  IMAD.HI.U32 R0, R5, R48, RZ ;  /* 0x0000003005007227 */ /* 0x000fe200078e00ff */
[----:B------:R-:W-:Y:S01]  /*1e70*/  STL [R1+0x32bc], R53 ;  /* 0x0032bc3501007387 */ /* 0x000fe20000100800 */
[----:B------:R-:W-:-:S02]  /*1e80*/  IABS R142, R233 ;  /* 0x000000e9008e7213 */ /* 0x000fc40000000000 */
[----:B------:R-:W-:Y:S01]  /*1e90*/  IMAD R44, R7, R45, R44 ;  /* 0x0000002d072c7224 */ /* 0x000fe200078e022c */
[----:B------:R-:W-:Y:S01]  /*1ea0*/  IADD3 R49, -R0, RZ, RZ ;  /* 0x000000ff00317210 */ /* 0x000fe20007ffe1ff */
[----:B--2---:R-:W-:Y:S01]  /*1eb0*/  IMAD.MOV R47, RZ, RZ, -R2 ;  /* 0x000000ffff2f7224 */ /* 0x004fe200078e0a02 */
[----:B------:R1:W-:Y:S01]  /*1ec0*/  STL [R1+0x32c0], R51 ;  /* 0x0032c03301007387 */ /* 0x0003e20000100800 */
[----:B------:R-:W-:Y:S01]  /*1ed0*/  IMAD.HI.U32 R2, R5, R50, RZ ;  /* 0x0000003205027227 */ /* 0x000fe200078e00ff */
[C---:B------:R-:W-:Y:S02]  /*1ee0*/  IADD3 R150, R212.reuse, 0x96, RZ ;  /* 0x00000096d4967810 */ /* 0x040fe40007ffe0ff */
[C---:B------:R-:W-:Y:S01]  /*1ef0*/  IADD3 R235, R212.reuse, 0x98, RZ ;  /* 0x00000098d4eb7810 */ /* 0x040fe20007ffe0ff */
[----:B------:R-:W-:Y:S01]  /*1f00*/  IMAD R45, R7, R47, R46 ;  /* 0x0000002f072d7224 */ /* 0x000fe200078e022e */
[----:B------:R-:W-:Y:S01]  /*1f10*/  IADD3 R153, R212, 0x99, RZ ;  /* 0x00000099d4997810 */ /* 0x000fe20007ffe0ff */
[----:B------:R-:W-:Y:S01]  /*1f20*/  IMAD.HI.U32 R0, R5, R52, RZ ;  /* 0x0000003405007227 */ /* 0x000fe200078e00ff */
[----:B------:R-:W-:-:S02]  /*1f30*/  IABS R147, R234 ;  /* 0x000000ea00937213 */ /* 0x000fc40000000000 */
        /* <DEDUP_REMOVED lines=28> */
[----:B------:R-:W-:Y:S02]  /*2100*/  IABS R157, R236 ;  /* 0x000000ec009d7213 */ /* 0x000fe40000000000 */
[----:B------:R-:W-:Y:S01]  /*2110*/  IMAD.MOV R53, RZ, RZ, -R0 ;  /* 0x000000ffff357224 */ /* 0x000fe200078e0a00 */
[----:B------:R3:W-:Y:S01]  /*2120*/  STL [R1+0x32cc], R55 ;  /* 0x0032cc3701007387 */ /* 0x0007e20000100800 */
[----:B--2---:R-:W-:Y:S01]  /*2130*/  IMAD.MOV R51, RZ, RZ, -R2 ;  /* 0x000000ffff337224 */ /* 0x004fe200078e0a02 */
[C---:B------:R-:W-:Y:S01]  /*2140*/  IADD3 R237, R212.reuse, 0xa2, RZ ;  /* 0x000000a2d4ed7810 */ /* 0x040fe20007ffe0ff */
[----:B------:R-:W-:Y:S01]  /*2150*/  IMAD.HI.U32 R2, R5, R56, RZ ;  /* 0x0000003805027227 */ /* 0x000fe200078e00ff */
[----:B------:R-:W-:Y:S01]  /*2160*/  STL [R1+0x32d8], R249 ;  /* 0x0032d8f901007387 */ /* 0x000fe20000100800 */
[----:B------:R-:W-:-:S02]  /*2170*/  IADD3 R163, R212, 0xa3, RZ ;  /* 0x000000a3d4a37810 */ /* 0x000fc40007ffe0ff */
[----:B------:R-:W-:Y:S01]  /*2180*/  IMAD.HI.U32 R0, R5, R58, RZ ;  /* 0x0000003a05007227 */ /* 0x000fe200078e00ff */
[----:B------:R-:W-:Y:S01]  /*2190*/  IADD3 R2, -R2, RZ, RZ ;  /* 0x000000ff02027210 */ /* 0x000fe20007ffe1ff */
[----:B------:R-:W-:Y:S01]  /*21a0*/  STL [R1+0x32e0], R216 ;  /* 0x0032e0d801007387 */ /* 0x000fe20000100800 */
[C---:B------:R-:W-:Y:S01]  /*21b0*/  IADD3 R166, R212.reuse, 0xa4, RZ ;  /* 0x000000a4d4a67810 */ /* 0x040fe20007ffe0ff */
[C---:B------:R-:W-:Y:S01]  /*21c0*/  IMAD R49, R7.reuse, R49, R50 ;  /* 0x0000003107317224 */ /* 0x040fe200078e0232 */
[C---:B------:R-:W-:Y:S01]  /*21d0*/  IADD3 R165, R212.reuse, 0xa5, RZ ;  /* 0x000000a5d4a57810 */ /* 0x040fe20007ffe0ff */
[C---:B------:R-:W-:Y:S01]  /*21e0*/  IMAD R50, R7.reuse, R51, R52 ;  /* 0x0000003307327224 */ /* 0x040fe200078e0234 */
[----:B------:R-:W-:Y:S01]  /*21f0*/  IABS R162, R237 ;  /* 0x000000ed00a27213 */ /* 0x000fe20000000000 */
[C---:B------:R-:W-:Y:S01]  /*2200*/  IMAD R51, R7.reuse, R53, R54 ;  /* 0x0000003507337224 */ /* 0x040fe200078e0236 */
[----:B------:R-:W-:Y:S01]  /*2210*/  IABS R54, R57 ;  /* 0x0000003900367213 */ /* 0x000fe20000000000 */
[----:B------:R-:W-:Y:S01]  /*2220*/  IMAD.MOV R0, RZ, RZ, -R0 ;  /* 0x000000ffff007224 */ /* 0x000fe200078e0a00 */
[----:B-1----:R-:W-:Y:S01]  /*2230*/  IADD3 R57, R212, 0x3a, RZ ;  /* 0x0000003ad4397810 */ /* 0x002fe20007ffe0ff */
[C---:B------:R-:W-:Y:S01]  /*2240*/  IMAD R52, R7.reuse, R2, R56 ;  /* 0x0000000207347224 */ /* 0x040fe200078e0238 */
[----:B------:R-:W-:Y:S01]  /*2250*/  IABS R56, R55 ;  /* 0x0000003700387213 */ /* 0x000fe20000000000 */
[----:B------:R-:W-:Y:S01]  /*2260*/  IMAD R53, R7, R0, R58 ;  /* 0x0000000007357224 */ /* 0x000fe200078e023a */
[----:B------:R-:W-:Y:S01]  /*2270*/  IABS R58, R249 ;  /* 0x000000f9003a7213 */ /* 0x000fe20000000000 */
[----:B------:R-:W-:Y:S01]  /*2280*/  IMAD.HI.U32 R0, R5, R54, RZ ;  /* 0x0000003605007227 */ /* 0x000fe200078e00ff */
[----:B------:R1:W-:Y:S01]  /*2290*/  STL [R1+0x32dc], R57 ;  /* 0x0032dc3901007387 */ /* 0x0003e20000100800 */
[----:B------:R-:W-:-:S02]  /*22a0*/  IABS R62, R57 ;  /* 0x00000039003e7213 */ /* 0x000fc40000000000 */
[----:B---3--:R-:W-:Y:S01]  /*22b0*/  IMAD.MOV R55, RZ, RZ, -R0 ;  /* 0x000000ffff377224 */ /* 0x008fe200078e0a00 */
[----:B------:R-:W-:Y:S01]  /*22c0*/  STL [R1+0x32e4], R63 ;  /* 0x0032e43f01007387 */ /* 0x000fe20000100800 */
[C---:B------:R-:W-:Y:S01]  /*22d0*/  IMAD.HI.U32 R2, R5.reuse, R56, RZ ;  /* 0x0000003805027227 */ /* 0x040fe200078e00ff */
[C---:B------:R-:W-:Y:S02]  /*22e0*/  IADD3 R238, R212.reuse, 0xa7, RZ ;  /* 0x000000a7d4ee7810 */ /* 0x040fe40007ffe0ff */
[----:B------:R2:W-:Y:S01]  /*22f0*/  STL [R1+0x32e8], R61 ;  /* 0x0032e83d01007387 */ /* 0x0005e20000100800 */
[C---:B------:R-:W-:Y:S01]  /*2300*/  IMAD.HI.U32 R0, R5.reuse, R58, RZ ;  /* 0x0000003a05007227 */ /* 0x040fe200078e00ff */
[C---:B------:R-:W-:Y:S02]  /*2310*/  IADD3 R168, R212.reuse, 0xa8, RZ ;  /* 0x000000a8d4a87810 */ /* 0x040fe40007ffe0ff */
[----:B------:R-:W-:Y:S01]  /*2320*/  IADD3 R171, R212, 0xa9, RZ ;  /* 0x000000a9d4ab7810 */ /* 0x000fe20007ffe0ff */
[----:B-1----:R-:W-:Y:S01]  /*2330*/  IMAD.MOV R57, RZ, RZ, -R2 ;  /* 0x000000ffff397224 */ /* 0x002fe200078e0a02 */
[----:B------:R-:W-:Y:S01]  /*2340*/  IADD3 R59, -R0, RZ, RZ ;  /* 0x000000ff003b7210 */ /* 0x000fe20007ffe1ff */
[----:B------:R-:W-:Y:S01]  /*2350*/  IMAD.HI.U32 R2, R5, R60, RZ ;  /* 0x0000003c05027227 */ /* 0x000fe200078e00ff */
[----:B------:R-:W-:-:S02]  /*2360*/  IADD3 R170, R212, 0xaa, RZ ;  /* 0x000000aad4aa7810 */ /* 0x000fc40007ffe0ff */
[----:B------:R-:W-:Y:S01]  /*2370*/  IABS R167, R238 ;  /* 0x000000ee00a77213 */ /* 0x000fe20000000000 */
[C---:B------:R-:W-:Y:S01]  /*2380*/  IMAD R54, R7.reuse, R55, R54 ;  /* 0x0000003707367224 */ /* 0x040fe200078e0236 */
[C---:B------:R-:W-:Y:S01]  /*2390*/  IADD3 R239, R212.reuse, 0xac, RZ ;  /* 0x000000acd4ef7810 */ /* 0x040fe20007ffe0ff */
[----:B------:R-:W-:Y:S01]  /*23a0*/  IMAD R55, R7, R57, R56 ;  /* 0x0000003907377224 */ /* 0x000fe200078e0238 */
[C---:B------:R-:W-:Y:S01]  /*23b0*/  IADD3 R173, R212.reuse, 0xad, RZ ;  /* 0x000000add4ad7810 */ /* 0x040fe20007ffe0ff */
[----:B------:R-:W-:Y:S01]  /*23c0*/  IMAD.HI.U32 R0, R5, R62, RZ ;  /* 0x0000003e05007227 */ /* 0x000fe200078e00ff */
[C---:B------:R-:W-:Y:S02]  /*23d0*/  IADD3 R176, R212.reuse, 0xae, RZ ;  /* 0x000000aed4b07810 */ /* 0x040fe40007ffe0ff */
[C---:B------:R-:W-:Y:S01]  /*23e0*/  IADD3 R175, R212.reuse, 0xaf, RZ ;  /* 0x000000afd4af7810 */ /* 0x040fe20007ffe0ff */
[----:B------:R-:W-:Y:S01]  /*23f0*/  IMAD.MOV R2, RZ, RZ, -R2 ;  /* 0x000000ffff027224 */ /* 0x000fe200078e0a02 */
[----:B------:R-:W-:Y:S01]  /*2400*/  IABS R172, R239 ;  /* 0x000000ef00ac7213 */ /* 0x000fe20000000000 */
        /* <DEDUP_REMOVED lines=11> */
[C---:B--2---:R-:W-:Y:S01]  /*24c0*/  IADD3 R61, R212.reuse, 0x3f, RZ ;  /* 0x0000003fd43d7810 */ /* 0x044fe20007ffe0ff */
[----:B------:R1:W-:Y:S01]  /*24d0*/  STL [R1+0x32f0], R59 ;  /* 0x0032f03b01007387 */ /* 0x0003e20000100800 */
[C---:B------:R-:W-:Y:S01]  /*24e0*/  IADD3 R240, R212.reuse, 0xb1, RZ ;  /* 0x000000b1d4f07810 */ /* 0x040fe20007ffe0ff */
[----:B------:R-:W-:Y:S01]  /*24f0*/  IMAD.HI.U32 R2, R5, R62, RZ ;  /* 0x0000003e05027227 */ /* 0x000fe200078e00ff */
[----:B------:R-:W-:Y:S01]  /*2500*/  IABS R68, R61 ;  /* 0x0000003d00447213 */ /* 0x000fe20000000000 */
[----:B------:R-:W-:Y:S01]  /*2510*/  STL [R1+0x32ec], R217 ;  /* 0x0032ecd901007387 */ /* 0x000fe20000100800 */
[----:B------:R-:W-:-:S02]  /*2520*/  IADD3 R178, R212, 0xb2, RZ ;  /* 0x000000b2d4b27810 */ /* 0x000fc40007ffe0ff */
[C---:B------:R-:W-:Y:S01]  /*2530*/  IADD3 R181, R212.reuse, 0xb3, RZ ;  /* 0x000000b3d4b57810 */ /* 0x040fe20007ffe0ff */
[----:B------:R2:W-:Y:S01]  /*2540*/  STL [R1+0x32f4], R61 ;  /* 0x0032f43d01007387 */ /* 0x0005e20000100800 */
[C---:B------:R-:W-:Y:S01]  /*2550*/  IADD3 R180, R212.reuse, 0xb4, RZ ;  /* 0x000000b4d4b47810 */ /* 0x040fe20007ffe0ff */
[----:B-1----:R-:W-:Y:S01]  /*2560*/  IMAD.MOV R59, RZ, RZ, -R0 ;  /* 0x000000ffff3b7224 */ /* 0x002fe200078e0a00 */
[----:B------:R-:W-:Y:S01]  /*2570*/  IABS R177, R240 ;  /* 0x000000f000b17213 */ /* 0x000fe20000000000 */
[C---:B------:R-:W-:Y:S01]  /*2580*/  IMAD.HI.U32 R0, R5.reuse, R64, RZ ;  /* 0x0000004005007227 */ /* 0x040fe200078e00ff */
[----:B------:R1:W-:Y:S01]  /*2590*/  STL [R1+0x32f8], R65 ;  /* 0x0032f84101007387 */ /* 0x0003e20000100800 */
[C---:B------:R-:W-:Y:S02]  /*25a0*/  IADD3 R241, R212.reuse, 0xb6, RZ ;  /* 0x000000b6d4f17810 */ /* 0x040fe40007ffe0ff */
[----:B------:R-:W-:Y:S01]  /*25b0*/  IMAD.MOV R63, RZ, RZ, -R0 ;  /* 0x000000ffff3f7224 */ /* 0x000fe200078e0a00 */
[----:B------:R3:W-:Y:S01]  /*25c0*/  STL [R1+0x3300], R67 ;  /* 0x0033004301007387 */ /* 0x0007e20000100800 */
[----:B--2---:R-:W-:Y:S01]  /*25d0*/  IMAD.MOV R61, RZ, RZ, -R2 ;  /* 0x000000ffff3d7224 */ /* 0x004fe200078e0a02 */
[C---:B------:R-:W-:Y:S01]  /*25e0*/  IADD3 R183, R212.reuse, 0xb7, RZ ;  /* 0x000000b7d4b77810 */ /* 0x040fe20007ffe0ff */
[----:B------:R-:W-:Y:S01]  /*25f0*/  IMAD.HI.U32 R2, R5, R66, RZ ;  /* 0x0000004205027227 */ /* 0x000fe200078e00ff */
[----:B------:R-:W-:-:S02]  /*2600*/  IADD3 R186, R212, 0xb8, RZ ;  /* 0x000000b8d4ba7810 */ /* 0x000fc40007ffe0ff */
[----:B------:R-:W-:Y:S01]  /*2610*/  IADD3 R185, R212, 0xb9, RZ ;  /* 0x000000b9d4b97810 */ /* 0x000fe20007ffe0ff */
[----:B------:R-:W-:Y:S01]  /*2620*/  IMAD.HI.U32 R0, R5, R68, RZ ;  /* 0x0000004405007227 */ /* 0x000fe200078e00ff */
[----:B------:R-:W-:Y:S02]  /*2630*/  IADD3 R2, -R2, RZ, RZ ;  /* 0x000000ff02027210 */ /* 0x000fe40007ffe1ff */
[----:B------:R-:W-:Y:S01]  /*2640*/  IABS R182, R241 ;  /* 0x000000f100b67213 */ /* 0x000fe20000000000 */
        /* <DEDUP_REMOVED lines=22> */
[----:B------:R-:W-:Y:S01]  /*27b0*/  IABS R187, R242 ;  /* 0x000000f200bb7213 */ /* 0x000fe20000000000 */
[----:B------:R-:W-:Y:S01]  /*27c0*/  IMAD.HI.U32 R0, R5, R68, RZ ;  /* 0x0000004405007227 */ /* 0x000fe200078e00ff */
[----:B------:R-:W-:Y:S01]  /*27d0*/  STL [R1+0x3310], R73 ;  /* 0x0033104901007387 */ /* 0x000fe20000100800 */
[----:B------:R-:W-:-:S02]  /*27e0*/  IADD3 R243, R212, 0xc0, RZ ;  /* 0x000000c0d4f37810 */ /* 0x000fc40007ffe0ff */
        /* <DEDUP_REMOVED lines=27> */
[----:B------:R-:W-:Y:S01]  /*29a0*/  IABS R197, R244 ;  /* 0x000000f400c57213 */ /* 0x000fe20000000000 */
[----:B------:R-:W-:Y:S01]  /*29b0*/  IMAD.HI.U32 R2, R5, R72, RZ ;  /* 0x0000004805027227 */ /* 0x000fe200078e00ff */
[----:B------:R-:W-:Y:S01]  /*29c0*/  IABS R78, R71 ;  /* 0x00000047004e7213 */ /* 0x000fe20000000000 */
[----:B------:R-:W-:Y:S01]  /*29d0*/  STL [R1+0x3318], R219 ;  /* 0x003318db01007387 */ /* 0x000fe20000100800 */
[----:B------:R-:W-:-:S02]  /*29e0*/  IADD3 R199, R212, 0xc7, RZ ;  /* 0x000000c7d4c77810 */ /* 0x000fc40007ffe0ff */
[C---:B------:R-:W-:Y:S01]  /*29f0*/  IADD3 R205, R200.reuse, 0x80, RZ ;  /* 0x00000080c8cd7810 */ /* 0x040fe20007ffe0ff */
[----:B------:R2:W-:Y:S01]  /*2a00*/  STL [R1+0x3320], R71 ;  /* 0x0033204701007387 */ /* 0x0005e20000100800 */
[----:B------:R-:W-:Y:S01]  /*2a10*/  IADD3 R203, R200, 0x100, RZ ;  /* 0x00000100c8cb7810 */ /* 0x000fe20007ffe0ff */
[----:B-1----:R-:W-:Y:S01]  /*2a20*/  IMAD.MOV R69, RZ, RZ, -R0 ;  /* 0x000000ffff457224 */ /* 0x002fe200078e0a00 */
[----:B------:R-:W-:Y:S01]  /*2a30*/  IABS R248, R200 ;  /* 0x000000c800f87213 */ /* 0x000fe20000000000 */
[C---:B------:R-:W-:Y:S01]  /*2a40*/  IMAD.HI.U32 R0, R5.reuse, R74, RZ ;  /* 0x0000004a05007227 */ /* 0x040fe200078e00ff */
[----:B------:R1:W-:Y:S01]  /*2a50*/  STL [R1+0x331c], R75 ;  /* 0x00331c4b01007387 */ /* 0x0003e20000100800 */
[----:B------:R-:W-:Y:S02]  /*2a60*/  IABS R252, R205 ;  /* 0x000000cd00fc7213 */ /* 0x000fe40000000000 */
[----:B------:R-:W-:Y:S01]  /*2a70*/  IMAD.MOV R73, RZ, RZ, -R0 ;  /* 0x000000ffff497224 */ /* 0x000fe200078e0a00 */
[----:B------:R3:W-:Y:S01]  /*2a80*/  STL [R1+0x3324], R77 ;  /* 0x0033244d01007387 */ /* 0x0007e20000100800 */
[----:B--2---:R-:W-:Y:S01]  /*2a90*/  IMAD.MOV R71, RZ, RZ, -R2 ;  /* 0x000000ffff477224 */ /* 0x004fe200078e0a02 */
[----:B------:R-:W-:Y:S01]  /*2aa0*/  IADD3 R245, R212, 0xca, RZ ;  /* 0x000000cad4f57810 */ /* 0x000fe20007ffe0ff */
[----:B------:R-:W-:Y:S01]  /*2ab0*/  IMAD.HI.U32 R2, R5, R76, RZ ;  /* 0x0000004c05027227 */ /* 0x000fe200078e00ff */
[----:B------:R-:W-:-:S02]  /*2ac0*/  ISETP.GT.U32.AND P1, PT, R7, R8, PT ;  /* 0x000000080700720c */ /* 0x000fc40003f24070 */
[----:B------:R-:W-:Y:S01]  /*2ad0*/  ISETP.GT.U32.AND P4, PT, R7, R211, PT ;  /* 0x000000d30700720c */ /* 0x000fe20003f84070 */
[----:B------:R-:W-:Y:S01]  /*2ae0*/  IMAD.HI.U32 R0, R5, R78, RZ ;  /* 0x0000004e05007227 */ /* 0x000fe200078e00ff */
[----:B------:R-:W-:-:S03]  /*2af0*/  IADD3 R2, -R2, RZ, RZ ;  /* 0x000000ff02027210 */ /* 0x000fc60007ffe1ff */
[C---:B------:R-:W-:Y:S02]  /*2b00*/  IMAD R69, R7.reuse, R69, R70 ;  /* 0x0000004507457224 */ /* 0x040fe400078e0246 */
[C---:B------:R-:W-:Y:S02]  /*2b10*/  IMAD R70, R7.reuse, R71, R72 ;  /* 0x0000004707467224 */ /* 0x040fe400078e0248 */
        /* <DEDUP_REMOVED lines=11> */
[----:B------:R-:W-:Y:S01]  /*2bd0*/  IMAD.HI.U32 R2, R5, R76, RZ ;  /* 0x0000004c05027227 */ /* 0x000fe200078e00ff */
[----:B------:R-:W-:Y:S01]  /*2be0*/  STL [R1+0x3330], R220 ;  /* 0x003330dc01007387 */ /* 0x000fe20000100800 */
[----:B------:R-:W-:-:S03]  /*2bf0*/  IABS R82, R77 ;  /* 0x0000004d00527213 */ /* 0x000fc60000000000 */
[----:B------:R2:W-:Y:S01]  /*2c00*/  STL [R1+0x332c], R77 ;  /* 0x00332c4d01007387 */ /* 0x0005e20000100800 */
[----:B-1----:R-:W-:Y:S02]  /*2c10*/  IMAD.MOV R75, RZ, RZ, -R0 ;  /* 0x000000ffff4b7224 */ /* 0x002fe400078e0a00 */
[----:B------:R-:W-:Y:S01]  /*2c20*/  IMAD.HI.U32 R0, R5, R78, RZ ;  /* 0x0000004e05007227 */ /* 0x000fe200078e00ff */
[----:B------:R-:W-:Y:S03]  /*2c30*/  STL [R1+0x3334], R83 ;  /* 0x0033345301007387 */ /* 0x000fe60000100800 */
[----:B------:R-:W-:Y:S01]  /*2c40*/  IMAD R74, R7, R75, R74 ;  /* 0x0000004b074a7224 */ /* 0x000fe200078e024a */
[----:B------:R-:W-:Y:S01]  /*2c50*/  IADD3 R79, -R0, RZ, RZ ;  /* 0x000000ff004f7210 */ /* 0x000fe20007ffe1ff */
[----:B--2---:R-:W-:Y:S01]  /*2c60*/  IMAD.MOV R77, RZ, RZ, -R2 ;  /* 0x000000ffff4d7224 */ /* 0x004fe200078e0a02 */
[----:B------:R1:W-:Y:S01]  /*2c70*/  STL [R1+0x3338], R81 ;  /* 0x0033385101007387 */ /* 0x0003e20000100800 */
[----:B------:R-:W-:-:S04]  /*2c80*/  IMAD.HI.U32 R2, R5, R80, RZ ;  /* 0x0000005005027227 */ /* 0x000fc800078e00ff */
[----:B------:R-:W-:Y:S02]  /*2c90*/  IMAD R75, R7, R77, R76 ;  /* 0x0000004d074b7224 */ /* 0x000fe400078e024c */
[----:B------:R-:W-:-:S04]  /*2ca0*/  IMAD.HI.U32 R0, R5, R82, RZ ;  /* 0x0000005205007227 */ /* 0x000fc800078e00ff */
[----:B------:R-:W-:Y:S02]  /*2cb0*/  IMAD.MOV R2, RZ, RZ, -R2 ;  /* 0x000000ffff027224 */ /* 0x000fe400078e0a02 */
        /* <DEDUP_REMOVED lines=11> */
[----:B-1----:R-:W-:Y:S01]  /*2d70*/  IADD3 R81, R212, 0x53, RZ ;  /* 0x00000053d4517810 */ /* 0x002fe20007ffe0ff */
[----:B------:R1:W-:Y:S02]  /*2d80*/  STL [R1+0x3340], R79 ;  /* 0x0033404f01007387 */ /* 0x0003e40000100800 */
[----:B------:R-:W-:Y:S01]  /*2d90*/  IMAD.HI.U32 R2, R5, R82, RZ ;  /* 0x0000005205027227 */ /* 0x000fe200078e00ff */
[----:B------:R-:W-:Y:S01]  /*2da0*/  IABS R88, R81 ;  /* 0x0000005100587213 */ /* 0x000fe20000000000 */
[----:B------:R-:W-:Y:S04]  /*2db0*/  STL [R1+0x333c], R221 ;  /* 0x00333cdd01007387 */ /* 0x000fe80000100800 */
[----:B------:R2:W-:Y:S01]  /*2dc0*/  STL [R1+0x3344], R81 ;  /* 0x0033445101007387 */ /* 0x0005e20000100800 */
[----:B-1----:R-:W-:-:S02]  /*2dd0*/  IMAD.MOV R79, RZ, RZ, -R0 ;  /* 0x000000ffff4f7224 */ /* 0x002fc400078e0a00 */
[C---:B------:R-:W-:Y:S01]  /*2de0*/  IMAD.HI.U32 R0, R5.reuse, R84, RZ ;  /* 0x0000005405007227 */ /* 0x040fe200078e00ff */
[----:B------:R1:W-:Y:S03]  /*2df0*/  STL [R1+0x3348], R85 ;  /* 0x0033485501007387 */ /* 0x0003e60000100800 */
[----:B------:R-:W-:Y:S01]  /*2e00*/  IMAD.MOV R83, RZ, RZ, -R0 ;  /* 0x000000ffff537224 */ /* 0x000fe200078e0a00 */
[----:B------:R3:W-:Y:S01]  /*2e10*/  STL [R1+0x3350], R87 ;  /* 0x0033505701007387 */ /* 0x0007e20000100800 */
[----:B--2---:R-:W-:Y:S02]  /*2e20*/  IMAD.MOV R81, RZ, RZ, -R2 ;  /* 0x000000ffff517224 */ /* 0x004fe400078e0a02 */
[----:B------:R-:W-:-:S04]  /*2e30*/  IMAD.HI.U32 R2, R5, R86, RZ ;  /* 0x0000005605027227 */ /* 0x000fc800078e00ff */
        /* <DEDUP_REMOVED lines=26> */
[----:B------:R-:W-:-:S03]  /*2fe0*/  IMAD.HI.U32 R2, R5, R90, RZ ;  /* 0x0000005a05027227 */ /* 0x000fc600078e00ff */
[----:B------:R-:W-:Y:S01]  /*2ff0*/  STL [R1+0x3364], R250 ;  /* 0x003364fa01007387 */ /* 0x000fe20000100800 */
[----:B------:R-:W-:Y:S02]  /*3000*/  IMAD R85, R7, R87, R86 ;  /* 0x0000005707557224 */ /* 0x000fe400078e0256 */
[----:B------:R-:W-:Y:S01]  /*3010*/  IMAD.HI.U32 R0, R5, R92, RZ ;  /* 0x0000005c05007227 */ /* 0x000fe200078e00ff */
[----:B------:R-:W-:Y:S03]  /*3020*/  STL [R1+0x3368], R223 ;  /* 0x003368df01007387 */ /* 0x000fe60000100800 */
[----:B------:R-:W-:Y:S02]  /*3030*/  IMAD.MOV R2, RZ, RZ, -R2 ;  /* 0x000000ffff027224 */ /* 0x000fe400078e0a02 */
[----:B------:R-:W-:Y:S01]  /*3040*/  IMAD R86, R7, R89, R88 ;  /* 0x0000005907567224 */ /* 0x000fe200078e0258 */
[----:B------:R-:W-:Y:S01]  /*3050*/  IABS R88, R93 ;  /* 0x0000005d00587213 */ /* 0x000fe20000000000 */
[----:B------:R-:W-:-:S02]  /*3060*/  IMAD.MOV R0, RZ, RZ, -R0 ;  /* 0x000000ffff007224 */ /* 0x000fc400078e0a00 */
[C---:B------:R-:W-:Y:S01]  /*3070*/  IMAD R87, R7.reuse, R2, R90 ;  /* 0x0000000207577224 */ /* 0x040fe200078e025a */
[----:B------:R-:W-:Y:S01]  /*3080*/  IABS R2, R91 ;  /* 0x0000005b00027213 */ /* 0x000fe20000000000 */
[----:B------:R-:W-:Y:S01]  /*3090*/  IMAD.MOV.U32 R90, RZ, RZ, R88 ;  /* 0x000000ffff5a7224 */ /* 0x000fe200078e0058 */
[----:B-1----:R-:W-:Y:S01]  /*30a0*/  IADD3 R91, R212, 0x5d, RZ ;  /* 0x0000005dd45b7810 */ /* 0x002fe20007ffe0ff */
[----:B------:R-:W-:Y:S01]  /*30b0*/  IMAD R88, R7, R0, R92 ;  /* 0x0000000007587224 */ /* 0x000fe200078e025c */
[----:B------:R-:W-:Y:S01]  /*30c0*/  MOV R92, R2 ;  /* 0x00000002005c7202 */ /* 0x000fe20000000f00 */
[C---:B------:R-:W-:Y:S01]  /*30d0*/  IMAD.HI.U32 R0, R5.reuse, R90, RZ ;  /* 0x0000005a05007227 */ /* 0x040fe200078e00ff */
[----:B------:R-:W-:Y:S01]  /*30e0*/  IABS R98, R91 ;  /* 0x0000005b00627213 */ /* 0x000fe20000000000 */
[----:B------:R1:W-:Y:S02]  /*30f0*/  STL [R1+0x3370], R91 ;  /* 0x0033705b01007387 */ /* 0x0003e40000100800 */
[----:B------:R-:W-:-:S02]  /*3100*/  IMAD.HI.U32 R2, R5, R92, RZ ;  /* 0x0000005c05027227 */ /* 0x000fc400078e00ff */
[----:B------:R2:W-:Y:S02]  /*3110*/  STL [R1+0x336c], R97 ;  /* 0x00336c6101007387 */ /* 0x0005e40000100800 */
[----:B------:R-:W-:Y:S02]  /*3120*/  IMAD.MOV R89, RZ, RZ, -R0 ;  /* 0x000000ffff597224 */ /* 0x000fe400078e0a00 */
[C---:B------:R-:W-:Y:S01]  /*3130*/  IMAD.HI.U32 R0, R5.reuse, R94, RZ ;  /* 0x0000005e05007227 */ /* 0x040fe200078e00ff */
[----:B------:R3:W-:Y:S03]  /*3140*/  STL [R1+0x3374], R95 ;  /* 0x0033745f01007387 */ /* 0x0007e60000100800 */
[----:B-1----:R-:W-:Y:S01]  /*3150*/  IMAD.MOV R91, RZ, RZ, -R2 ;  /* 0x000000ffff5b7224 */ /* 0x002fe200078e0a02 */
[----:B------:R-:W-:Y:S01]  /*3160*/  STL [R1+0x3378], R251 ;  /* 0x003378fb01007387 */ /* 0x000fe20000100800 */
[----:B------:R-:W-:-:S03]  /*3170*/  IMAD.HI.U32 R2, R5, R96, RZ ;  /* 0x0000006005027227 */ /* 0x000fc600078e00ff */
[----:B------:R-:W-:Y:S01]  /*3180*/  STL [R1+0x3380], R224 ;  /* 0x003380e001007387 */ /* 0x000fe20000100800 */
[----:B------:R-:W-:Y:S01]  /*3190*/  IMAD.MOV R93, RZ, RZ, -R0 ;  /* 0x000000ffff5d7224 */ /* 0x000fe200078e0a00 */
[----:B------:R-:W-:Y:S01]  /*31a0*/  IADD3 R2, -R2, RZ, RZ ;  /* 0x000000ff02027210 */ /* 0x000fe20007ffe1ff */
[----:B------:R-:W-:-:S04]  /*31b0*/  IMAD.HI.U32 R0, R5, R98, RZ ;  /* 0x0000006205007227 */ /* 0x000fc800078e00ff */
[C---:B------:R-:W-:Y:S02]  /*31c0*/  IMAD R89, R7.reuse, R89, R90 ;  /* 0x0000005907597224 */ /* 0x040fe400078e025a */
[C---:B------:R-:W-:Y:S02]  /*31d0*/  IMAD R90, R7.reuse, R91, R92 ;  /* 0x0000005b075a7224 */ /* 0x040fe400078e025c */
[C---:B------:R-:W-:Y:S01]  /*31e0*/  IMAD R91, R7.reuse, R93, R94 ;  /* 0x0000005d075b7224 */ /* 0x040fe200078e025e */
[----:B------:R-:W-:Y:S01]  /*31f0*/  IABS R94, R97 ;  /* 0x00000061005e7213 */ /* 0x000fe20000000000 */
[----:B------:R-:W-:Y:S01]  /*3200*/  IMAD.MOV R0, RZ, RZ, -R0 ;  /* 0x000000ffff007224 */ /* 0x000fe200078e0a00 */
[----:B--2---:R-:W-:Y:S01]  /*3210*/  IADD3 R97, R212, 0x62, RZ ;  /* 0x00000062d4617810 */ /* 0x004fe20007ffe0ff */
        /* <DEDUP_REMOVED lines=9> */
[----:B------:R-:W-:-:S03]  /*32b0*/  IMAD.HI.U32 R2, R5, R96, RZ ;  /* 0x0000006005027227 */ /* 0x000fc600078e00ff */
[----:B------:R2:W-:Y:S01]  /*32c0*/  STL [R1+0x3388], R101 ;  /* 0x0033886501007387 */ /* 0x0005e20000100800 */
[----:B------:R-:W-:-:S04]  /*32d0*/  IMAD.HI.U32 R0, R5, R98, RZ ;  /* 0x0000006205007227 */ /* 0x000fc800078e00ff */
[----:B-1----:R-:W-:Y:S01]  /*32e0*/  IMAD.MOV R97, RZ, RZ, -R2 ;  /* 0x000000ffff617224 */ /* 0x002fe200078e0a02 */
[----:B------:R-:W-:Y:S01]  /*32f0*/  IADD3 R99, -R0, RZ, RZ ;  /* 0x000000ff00637210 */ /* 0x000fe20007ffe1ff */
[----:B------:R-:W-:-:S04]  /*3300*/  IMAD.HI.U32 R2, R5, R100, RZ ;  /* 0x0000006405027227 */ /* 0x000fc800078e00ff */
[C---:B------:R-:W-:Y:S02]  /*3310*/  IMAD R94, R7.reuse, R95, R94 ;  /* 0x0000005f075e7224 */ /* 0x040fe400078e025e */
        /* <DEDUP_REMOVED lines=14> */
[----:B--2---:R-:W-:Y:S01]  /*3400*/  IADD3 R101, R212, 0x67, RZ ;  /* 0x00000067d4657810 */ /* 0x004fe20007ffe0ff */
        /* <DEDUP_REMOVED lines=63> */
[----:B------:R-:W-:Y:S01]  /*3800*/  STL [R1+0x33d4], R117 ;  /* 0x0033d47501007387 */ /* 0x000fe20000100800 */
[----:B--2---:R-:W-:Y:S02]  /*3810*/  IMAD.MOV R111, RZ, RZ, -R2 ;  /* 0x000000ffff6f7224 */ /* 0x004fe400078e0a02 */
[----:B------:R-:W-:-:S04]  /*3820*/  IMAD.HI.U32 R2, R5, R116, RZ ;  /* 0x0000007405027227 */ /* 0x000fc800078e00ff */
[C---:B------:R-:W-:Y:S01]  /*3830*/  IMAD R109, R7.reuse, R109, R110 ;  /* 0x0000006d076d7224 */ /* 0x040fe200078e026e */
[----:B------:R-:W-:Y:S01]  /*3840*/  IADD3 R2, -R2, RZ, RZ ;  /* 0x000000ff02027210 */ /* 0x000fe20007ffe1ff */
[C---:B------:R-:W-:Y:S02]  /*3850*/  IMAD R110, R7.reuse, R111, R112 ;  /* 0x0000006f076e7224 */ /* 0x040fe400078e0270 */
[C---:B------:R-:W-:Y:S01]  /*3860*/  IMAD R111, R7.reuse, R113, R114 ;  /* 0x00000071076f7224 */ /* 0x040fe200078e0272 */
[----:B------:R-:W-:Y:S01]  /*3870*/  IABS R114, R115 ;  /* 0x0000007300727213 */ /* 0x000fe20000000000 */
[----:B------:R-:W-:Y:S01]  /*3880*/  IMAD R112, R7, R2, R116 ;  /* 0x0000000207707224 */ /* 0x000fe200078e0274 */
[----:B-1----:R-:W-:Y:S01]  /*3890*/  IADD3 R115, R212, 0x74, RZ ;  /* 0x00000074d4737810 */ /* 0x002fe20007ffe0ff */
[----:B------:R-:W-:Y:S01]  /*38a0*/  IMAD.HI.U32 R0, R5, R118, RZ ;  /* 0x0000007605007227 */ /* 0x000fe200078e00ff */
[----:B------:R-:W-:Y:S02]  /*38b0*/  IABS R2, R117 ;  /* 0x0000007500027213 */ /* 0x000fe40000000000 */
[----:B------:R-:W-:Y:S01]  /*38c0*/  IABS R116, R115 ;  /* 0x0000007300747213 */ /* 0x000fe20000000000 */
[----:B------:R1:W-:Y:S01]  /*38d0*/  STL [R1+0x33e0], R115 ;  /* 0x0033e07301007387 */ /* 0x0003e20000100800 */
[----:B------:R-:W-:-:S03]  /*38e0*/  IMAD.MOV R0, RZ, RZ, -R0 ;  /* 0x000000ffff007224 */ /* 0x000fc600078e0a00 */
[----:B------:R-:W-:Y:S01]  /*38f0*/  STL [R1+0x33f4], R228 ;  /* 0x0033f4e401007387 */ /* 0x000fe20000100800 */
[----:B------:R-:W-:Y:S01]  /*3900*/  IMAD R113, R7, R0, R118 ;  /* 0x0000000007717224 */ /* 0x000fe200078e0276 */
[----:B------:R-:W-:Y:S01]  /*3910*/  IABS R118, R228 ;  /* 0x000000e400767213 */ /* 0x000fe20000000000 */
[----:B------:R-:W-:Y:S01]  /*3920*/  IMAD.MOV.U32 R0, RZ, RZ, R2 ;  /* 0x000000ffff007224 */ /* 0x000fe200078e0002 */
[----:B------:R2:W-:Y:S01]  /*3930*/  STL [R1+0x33e4], R119 ;  /* 0x0033e47701007387 */ /* 0x0005e20000100800 */
[----:B------:R-:W-:-:S03]  /*3940*/  IMAD.HI.U32 R2, R5, R114, RZ ;  /* 0x0000007205027227 */ /* 0x000fc600078e00ff */
[----:B------:R3:W-:Y:S01]  /*3950*/  STL [R1+0x33f8], R121 ;  /* 0x0033f87901007387 */ /* 0x0007e20000100800 */
[----:B-1----:R-:W-:-:S03]  /*3960*/  IMAD.HI.U32 R115, R5, R0, RZ ;  /* 0x0000000005737227 */ /* 0x002fc600078e00ff */
[----:B------:R1:W-:Y:S01]  /*3970*/  STL [R1+0x3400], R122 ;  /* 0x0034007a01007387 */ /* 0x0003e20000100800 */
[----:B------:R-:W-:Y:S01]  /*3980*/  IMAD.MOV R117, RZ, RZ, -R2 ;  /* 0x000000ffff757224 */ /* 0x000fe200078e0a02 */
[----:B------:R-:W-:Y:S01]  /*3990*/  MOV R2, R118 ;  /* 0x0000007600027202 */ /* 0x000fe20000000f00 */
[----:B--2---:R-:W-:-:S04]  /*39a0*/  IMAD.HI.U32 R119, R5, R116, RZ ;  /* 0x0000007405777227 */ /* 0x004fc800078e00ff */
[----:B------:R-:W-:Y:S02]  /*39b0*/  IMAD.MOV R119, RZ, RZ, -R119 ;  /* 0x000000ffff777224 */ /* 0x000fe400078e0a77 */
[----:B------:R-:W-:Y:S02]  /*39c0*/  IMAD.MOV R115, RZ, RZ, -R115 ;  /* 0x000000ffff737224 */ /* 0x000fe400078e0a73 */
[C---:B------:R-:W-:Y:S01]  /*39d0*/  IMAD R116, R7.reuse, R119, R116 ;  /* 0x0000007707747224 */ /* 0x040fe200078e0274 */
[----:B------:R-:W-:Y:S01]  /*39e0*/  IABS R119, R121 ;  /* 0x0000007900777213 */ /* 0x000fe20000000000 */
[----:B------:R-:W-:Y:S01]  /*39f0*/  IMAD.MOV.U32 R118, RZ, RZ, R120 ;  /* 0x000000ffff767224 */ /* 0x000fe200078e0078 */
[----:B---3--:R-:W-:Y:S01]  /*3a00*/  IADD3 R121, R212, 0x79, RZ ;  /* 0x00000079d4797810 */ /* 0x008fe20007ffe0ff */
[----:B------:R-:W-:Y:S01]  /*3a10*/  IMAD R115, R7, R115, R0 ;  /* 0x0000007307737224 */ /* 0x000fe200078e0200 */
[----:B------:R-:W-:Y:S01]  /*3a20*/  IABS R120, R122 ;  /* 0x0000007a00787213 */ /* 0x000fe20000000000 */
[----:B------:R-:W-:Y:S01]  /*3a30*/  IMAD.HI.U32 R0, R5, R118, RZ ;  /* 0x0000007605007227 */ /* 0x000fe200078e00ff */
[----:B-1----:R-:W-:Y:S01]  /*3a40*/  IABS R122, R229 ;  /* 0x000000e5007a7213 */ /* 0x002fe20000000000 */
[----:B------:R1:W-:Y:S02]  /*3a50*/  STL [R1+0x3410], R121 ;  /* 0x0034107901007387 */ /* 0x0003e40000100800 */
[----:B------:R-:W-:-:S02]  /*3a60*/  IMAD R114, R7, R117, R114 ;  /* 0x0000007507727224 */ /* 0x000fc400078e0272 */
[----:B------:R-:W-:Y:S01]  /*3a70*/  STL [R1+0x3408], R229 ;  /* 0x003408e501007387 */ /* 0x000fe20000100800 */
[----:B------:R-:W-:-:S03]  /*3a80*/  IMAD.HI.U32 R117, R5, R2, RZ ;  /* 0x0000000205757227 */ /* 0x000fc600078e00ff */
[----:B------:R2:W-:Y:S01]  /*3a90*/  STL [R1+0x3414], R123 ;  /* 0x0034147b01007387 */ /* 0x0005e20000100800 */
[----:B------:R-:W-:Y:S01]  /*3aa0*/  IMAD.MOV R0, RZ, RZ, -R0 ;  /* 0x000000ffff007224 */ /* 0x000fe200078e0a00 */
[----:B-1----:R-:W-:Y:S02]  /*3ab0*/  IABS R121, R121 ;  /* 0x0000007900797213 */ /* 0x002fe40000000000 */
[----:B------:R1:W-:Y:S01]  /*3ac0*/  STL [R1+0x3420], R126 ;  /* 0x0034207e01007387 */ /* 0x0003e20000100800 */
[----:B------:R-:W-:Y:S01]  /*3ad0*/  IMAD R118, R7, R0, R118 ;  /* 0x0000000007767224 */ /* 0x000fe200078e0276 */
[----:B------:R-:W-:Y:S01]  /*3ae0*/  IADD3 R117, -R117, RZ, RZ ;  /* 0x000000ff75757210 */ /* 0x000fe20007ffe1ff */
[C---:B------:R-:W-:Y:S01]  /*3af0*/  IMAD.HI.U32 R124, R5.reuse, R121, RZ ;  /* 0x00000079057c7227 */ /* 0x040fe200078e00ff */
[----:B------:R3:W-:Y:S01]  /*3b00*/  STL [R1+0x3428], R125 ;  /* 0x0034287d01007387 */ /* 0x0007e20000100800 */
[----:B--2---:R-:W-:Y:S02]  /*3b10*/  IABS R123, R123 ;  /* 0x0000007b007b7213 */ /* 0x004fe40000000000 */
[----:B------:R-:W-:Y:S01]  /*3b20*/  IMAD.HI.U32 R0, R5, R120, RZ ;  /* 0x0000007805007227 */ /* 0x000fe200078e00ff */
[----:B------:R-:W-:-:S03]  /*3b30*/  IADD3 R124, -R124, RZ, RZ ;  /* 0x000000ff7c7c7210 */ /* 0x000fc60007ffe1ff */
[----:B------:R-:W-:Y:S02]  /*3b40*/  IMAD.MOV R0, RZ, RZ, -R0 ;  /* 0x000000ffff007224 */ /* 0x000fe400078e0a00 */
[C---:B------:R-:W-:Y:S01]  /*3b50*/  IMAD R121, R7.reuse, R124, R121 ;  /* 0x0000007c07797224 */ /* 0x040fe200078e0279 */
[----:B------:R-:W-:Y:S01]  /*3b60*/  IABS R124, R126 ;  /* 0x0000007e007c7213 */ /* 0x000fe20000000000 */
[----:B------:R-:W-:Y:S01]  /*3b70*/  IMAD R117, R7, R117, R2 ;  /* 0x0000007507757224 */ /* 0x000fe200078e0202 */
[----:B-1----:R-:W-:Y:S01]  /*3b80*/  IADD3 R126, R212, 0x7e, RZ ;  /* 0x0000007ed47e7810 */ /* 0x002fe20007ffe0ff */
[----:B------:R-:W-:Y:S01]  /*3b90*/  IMAD.HI.U32 R2, R5, R119, RZ ;  /* 0x0000007705027227 */ /* 0x000fe200078e00ff */
[----:B---3--:R-:W-:-:S03]  /*3ba0*/  IABS R125, R125 ;  /* 0x0000007d007d7213 */ /* 0x008fc60000000000 */
[----:B------:R1:W-:Y:S01]  /*3bb0*/  STL [R1+0x341c], R126 ;  /* 0x00341c7e01007387 */ /* 0x0003e20000100800 */
[----:B------:R-:W-:Y:S02]  /*3bc0*/  IMAD R120, R7, R0, R120 ;  /* 0x0000000007787224 */ /* 0x000fe400078e0278 */
[----:B------:R-:W-:Y:S01]  /*3bd0*/  IMAD.HI.U32 R0, R5, R123, RZ ;  /* 0x0000007b05007227 */ /* 0x000fe200078e00ff */
[----:B------:R-:W-:Y:S03]  /*3be0*/  STL [R1+0x3424], R230 ;  /* 0x003424e601007387 */ /* 0x000fe60000100800 */
[----:B------:R-:W-:Y:S01]  /*3bf0*/  IMAD.MOV R2, RZ, RZ, -R2 ;  /* 0x000000ffff027224 */ /* 0x000fe200078e0a02 */
[----:B------:R2:W-:Y:S01]  /*3c00*/  STL [R1+0x3438], R128 ;  /* 0x0034388001007387 */ /* 0x0005e20000100800 */
[----:B------:R-:W-:Y:S01]  /*3c10*/  IMAD.MOV R0, RZ, RZ, -R0 ;  /* 0x000000ffff007224 */ /* 0x000fe200078e0a00 */
[----:B-1----:R-:W-:Y:S01]  /*3c20*/  IABS R126, R126 ;  /* 0x0000007e007e7213 */ /* 0x002fe20000000000 */
[----:B------:R-:W-:Y:S01]  /*3c30*/  IMAD R119, R7, R2, R119 ;  /* 0x0000000207777224 */ /* 0x000fe200078e0277 */
[----:B------:R1:W-:Y:S01]  /*3c40*/  STL [R1+0x3440], R131 ;  /* 0x0034408301007387 */ /* 0x0003e20000100800 */
[----:B------:R-:W-:-:S03]  /*3c50*/  IMAD.HI.U32 R2, R5, R122, RZ ;  /* 0x0000007a05027227 */ /* 0x000fc600078e00ff */
[----:B------:R3:W-:Y:S01]  /*3c60*/  STL [R1+0x3430], R130 ;  /* 0x0034308201007387 */ /* 0x0007e20000100800 */
[----:B------:R-:W-:Y:S01]  /*3c70*/  IMAD.HI.U32 R129, R5, R126, RZ ;  /* 0x0000007e05817227 */ /* 0x000fe200078e00ff */
[----:B--2---:R-:W-:-:S03]  /*3c80*/  IABS R128, R128 ;  /* 0x0000008000807213 */ /* 0x004fc60000000000 */
[----:B------:R-:W-:Y:S02]  /*3c90*/  IMAD.MOV R129, RZ, RZ, -R129 ;  /* 0x000000ffff817224 */ /* 0x000fe400078e0a81 */
[C---:B------:R-:W-:Y:S02]  /*3ca0*/  IMAD R123, R7.reuse, R0, R123 ;  /* 0x00000000077b7224 */ /* 0x040fe400078e027b */
[----:B------:R-:W-:Y:S01]  /*3cb0*/  IMAD R126, R7, R129, R126 ;  /* 0x00000081077e7224 */ /* 0x000fe200078e027e */
[----:B------:R-:W-:Y:S01]  /*3cc0*/  IABS R129, R131 ;  /* 0x0000008300817213 */ /* 0x000fe20000000000 */
[----:B------:R-:W-:Y:S01]  /*3cd0*/  IMAD.HI.U32 R0, R5, R125, RZ ;  /* 0x0000007d05007227 */ /* 0x000fe200078e00ff */
[----:B-1----:R-:W-:Y:S02]  /*3ce0*/  IADD3 R131, R212, 0x83, RZ ;  /* 0x00000083d4837810 */ /* 0x002fe40007ffe0ff */
[----:B---3--:R-:W-:Y:S01]  /*3cf0*/  IABS R130, R130 ;  /* 0x0000008200827213 */ /* 0x008fe20000000000 */
[----:B------:R-:W-:Y:S01]  /*3d00*/  IMAD.MOV R2, RZ, RZ, -R2 ;  /* 0x000000ffff027224 */ /* 0x000fe200078e0a02 */
[----:B------:R-:W-:Y:S01]  /*3d10*/  IADD3 R0, -R0, RZ, RZ ;  /* 0x000000ff00007210 */ /* 0x000fe20007ffe1ff */
[----:B------:R1:W-:Y:S02]  /*3d20*/  STL [R1+0x3434], R131 ;  /* 0x0034348301007387 */ /* 0x0003e40000100800 */
[----:B------:R-:W-:-:S02]  /*3d30*/  IMAD R122, R7, R2, R122 ;  /* 0x00000002077a7224 */ /* 0x000fc400078e027a */
[----:B------:R-:W-:Y:S01]  /*3d40*/  STL [R1+0x344c], R231 ;  /* 0x00344ce701007387 */ /* 0x000fe20000100800 */
[----:B------:R-:W-:-:S03]  /*3d50*/  IMAD.HI.U32 R2, R5, R124, RZ ;  /* 0x0000007c05027227 */ /* 0x000fc600078e00ff */
        /* <DEDUP_REMOVED lines=16> */
[----:B------:R-:W-:-:S02]  /*3e60*/  IMAD.MOV R0, RZ, RZ, -R0 ;  /* 0x000000ffff007224 */ /* 0x000fc400078e0a00 */
[----:B------:R1:W-:Y:S01]  /*3e70*/  STL [R1+0x345c], R136 ;  /* 0x00345c8801007387 */ /* 0x0003e20000100800 */
[----:B------:R-:W-:Y:S02]  /*3e80*/  IMAD.MOV R2, RZ, RZ, -R2 ;  /* 0x000000ffff027224 */ /* 0x000fe400078e0a02 */
[----:B------:R-:W-:Y:S01]  /*3e90*/  IMAD R128, R7, R0, R128 ;  /* 0x0000000007807224 */ /* 0x000fe200078e0280 */
[----:B------:R-:W-:Y:S01]  /*3ea0*/  STL [R1+0x3460], R232 ;  /* 0x003460e801007387 */ /* 0x000fe20000100800 */
[----:B------:R-:W-:-:S03]  /*3eb0*/  IMAD.HI.U32 R0, R5, R130, RZ ;  /* 0x0000008205007227 */ /* 0x000fc600078e00ff */
[----:B------:R2:W-:Y:S01]  /*3ec0*/  STL [R1+0x346c], R138 ;  /* 0x00346c8a01007387 */ /* 0x0005e20000100800 */
[----:B------:R-:W-:Y:S01]  /*3ed0*/  IMAD R127, R7, R2, R127 ;  /* 0x00000002077f7224 */ /* 0x000fe200078e027f */
[----:B-1----:R-:W-:Y:S01]  /*3ee0*/  IABS R136, R136 ;  /* 0x0000008800887213 */ /* 0x002fe20000000000 */
[C---:B------:R-:W-:Y:S01]  /*3ef0*/  IMAD.HI.U32 R2, R5.reuse, R129, RZ ;  /* 0x0000008105027227 */ /* 0x040fe200078e00ff */
[----:B------:R1:W-:Y:S03]  /*3f00*/  STL [R1+0x3468], R141 ;  /* 0x0034688d01007387 */ /* 0x0003e60000100800 */
[----:B------:R-:W-:Y:S01]  /*3f10*/  IMAD.HI.U32 R139, R5, R136, RZ ;  /* 0x00000088058b7227 */ /* 0x000fe200078e00ff */
[----:B------:R-:W-:Y:S01]  /*3f20*/  IADD3 R2, -R2, RZ, RZ ;  /* 0x000000ff02027210 */ /* 0x000fe20007ffe1ff */
[----:B------:R3:W-:Y:S01]  /*3f30*/  STL [R1+0x3474], R140 ;  /* 0x0034748c01007387 */ /* 0x0007e20000100800 */
[----:B--2---:R-:W-:Y:S01]  /*3f40*/  IABS R138, R138 ;  /* 0x0000008a008a7213 */ /* 0x004fe20000000000 */
[----:B------:R-:W-:-:S02]  /*3f50*/  IMAD.MOV R139, RZ, RZ, -R139 ;  /* 0x000000ffff8b7224 */ /* 0x000fc400078e0a8b */
        /* <DEDUP_REMOVED lines=8> */
[----:B------:R-:W-:Y:S01]  /*3fe0*/  IMAD R129, R7, R2, R129 ;  /* 0x0000000207817224 */ /* 0x000fe200078e0281 */
[----:B------:R-:W-:Y:S01]  /*3ff0*/  IADD3 R0, -R0, RZ, RZ ;  /* 0x000000ff00007210 */ /* 0x000fe20007ffe1ff */
[----:B------:R-:W-:Y:S01]  /*4000*/  IMAD.HI.U32 R2, R5, R132, RZ ;  /* 0x0000008405027227 */ /* 0x000fe200078e00ff */
[----:B------:R-:W-:Y:S03]  /*4010*/  STL [R1+0x347c], R233 ;  /* 0x00347ce901007387 */ /* 0x000fe60000100800 */
[----:B------:R-:W-:Y:S01]  /*4020*/  IMAD.MOV R2, RZ, RZ, -R2 ;  /* 0x000000ffff027224 */ /* 0x000fe200078e0a02 */
[----:B------:R2:W-:Y:S01]  /*4030*/  STL [R1+0x3484], R143 ;  /* 0x0034848f01007387 */ /* 0x0005e20000100800 */
[----:B------:R-:W-:Y:S01]  /*4040*/  IMAD R133, R7, R0, R133 ;  /* 0x0000000007857224 */ /* 0x000fe200078e0285 */
[----:B-1----:R-:W-:Y:S01]  /*4050*/  IABS R141, R141 ;  /* 0x0000008d008d7213 */ /* 0x002fe20000000000 */
[C---:B------:R-:W-:Y:S01]  /*4060*/  IMAD.HI.U32 R0, R5.reuse, R135, RZ ;  /* 0x0000008705007227 */ /* 0x040fe200078e00ff */
[----:B------:R-:W-:Y:S03]  /*4070*/  STL [R1+0x3488], R146 ;  /* 0x0034889201007387 */ /* 0x000fe60000100800 */
[----:B------:R-:W-:Y:S01]  /*4080*/  IMAD.HI.U32 R144, R5, R141, RZ ;  /* 0x0000008d05907227 */ /* 0x000fe200078e00ff */
[----:B------:R1:W-:Y:S01]  /*4090*/  STL [R1+0x348c], R145 ;  /* 0x00348c9101007387 */ /* 0x0003e20000100800 */
[----:B--2---:R-:W-:-:S02]  /*40a0*/  IABS R143, R143 ;  /* 0x0000008f008f7213 */ /* 0x004fc40000000000 */
[----:B------:R-:W-:Y:S01]  /*40b0*/  IMAD R132, R7, R2, R132 ;  /* 0x0000000207847224 */ /* 0x000fe200078e0284 */
[----:B------:R-:W-:Y:S01]  /*40c0*/  IADD3 R144, -R144, RZ, RZ ;  /* 0x000000ff90907210 */ /* 0x000fe20007ffe1ff */
[----:B------:R-:W-:-:S04]  /*40d0*/  IMAD.HI.U32 R2, R5, R134, RZ ;  /* 0x0000008605027227 */ /* 0x000fc800078e00ff */
[----:B------:R-:W-:Y:S01]  /*40e0*/  IMAD.MOV R0, RZ, RZ, -R0 ;  /* 0x000000ffff007224 */ /* 0x000fe200078e0a00 */
[----:B-1----:R-:W-:Y:S01]  /*40f0*/  IABS R145, R145 ;  /* 0x0000009100917213 */ /* 0x002fe20000000000 */
[----:B------:R-:W-:Y:S02]  /*4100*/  IMAD.MOV R2, RZ, RZ, -R2 ;  /* 0x000000ffff027224 */ /* 0x000fe400078e0a02 */
[C---:B------:R-:W-:Y:S02]  /*4110*/  IMAD R135, R7.reuse, R0, R135 ;  /* 0x0000000007877224 */ /* 0x040fe400078e0287 */
[----:B------:R-:W-:Y:S01]  /*4120*/  IMAD R141, R7, R144, R141 ;  /* 0x00000090078d7224 */ /* 0x000fe200078e028d */
[----:B------:R-:W-:Y:S01]  /*4130*/  IABS R144, R146 ;  /* 0x0000009200907213 */ /* 0x000fe20000000000 */
[----:B------:R-:W-:Y:S01]  /*4140*/  IMAD.HI.U32 R0, R5, R138, RZ ;  /* 0x0000008a05007227 */ /* 0x000fe200078e00ff */
[----:B------:R-:W-:-:S03]  /*4150*/  IADD3 R146, R212, 0x92, RZ ;  /* 0x00000092d4927810 */ /* 0x000fc60007ffe0ff */
[----:B------:R-:W-:Y:S02]  /*4160*/  IMAD R134, R7, R2, R134 ;  /* 0x0000000207867224 */ /* 0x000fe400078e0286 */
[----:B------:R-:W-:Y:S01]  /*4170*/  IMAD.HI.U32 R2, R5, R137, RZ ;  /* 0x0000008905027227 */ /* 0x000fe200078e00ff */
[----:B------:R1:W-:Y:S03]  /*4180*/  STL [R1+0x3494], R146 ;  /* 0x0034949201007387 */ /* 0x0003e60000100800 */
[----:B------:R-:W-:Y:S01]  /*4190*/  IMAD.MOV R0, RZ, RZ, -R0 ;  /* 0x000000ffff007224 */ /* 0x000fe200078e0a00 */
[----:B------:R-:W-:Y:S01]  /*41a0*/  IADD3 R2, -R2, RZ, RZ ;  /* 0x000000ff02027210 */ /* 0x000fe20007ffe1ff */
[----:B------:R-:W-:Y:S02]  /*41b0*/  STL [R1+0x3498], R234 ;  /* 0x003498ea01007387 */ /* 0x000fe40000100800 */
[----:B------:R-:W-:-:S02]  /*41c0*/  IMAD R138, R7, R0, R138 ;  /* 0x00000000078a7224 */ /* 0x000fc400078e028a */
[C---:B------:R-:W-:Y:S01]  /*41d0*/  IMAD.HI.U32 R0, R5.reuse, R140, RZ ;  /* 0x0000008c05007227 */ /* 0x040fe200078e00ff */
[----:B-1----:R-:W-:Y:S01]  /*41e0*/  IABS R146, R146 ;  /* 0x0000009200927213 */ /* 0x002fe20000000000 */
[----:B------:R1:W-:Y:S02]  /*41f0*/  STL [R1+0x34ac], R148 ;  /* 0x0034ac9401007387 */ /* 0x0003e40000100800 */
[----:B------:R-:W-:Y:S02]  /*4200*/  IMAD.MOV R0, RZ, RZ, -R0 ;  /* 0x000000ffff007224 */ /* 0x000fe400078e0a00 */
[----:B------:R-:W-:Y:S01]  /*4210*/  IMAD.HI.U32 R149, R5, R146, RZ ;  /* 0x0000009205957227 */ /* 0x000fe200078e00ff */
[----:B------:R-:W-:Y:S03]  /*4220*/  STL [R1+0x349c], R151 ;  /* 0x00349c9701007387 */ /* 0x000fe60000100800 */
[----:B------:R-:W-:Y:S01]  /*4230*/  IMAD R137, R7, R2, R137 ;  /* 0x0000000207897224 */ /* 0x000fe200078e0289 */
[----:B------:R2:W-:Y:S01]  /*4240*/  STL [R1+0x34a4], R150 ;  /* 0x0034a49601007387 */ /* 0x0005e20000100800 */
[----:B------:R-:W-:Y:S01]  /*4250*/  IMAD.HI.U32 R2, R5, R139, RZ ;  /* 0x0000008b05027227 */ /* 0x000fe200078e00ff */
[----:B-1----:R-:W-:-:S03]  /*4260*/  IABS R148, R148 ;  /* 0x0000009400947213 */ /* 0x002fc60000000000 */
[----:B------:R-:W-:Y:S02]  /*4270*/  IMAD.MOV R149, RZ, RZ, -R149 ;  /* 0x000000ffff957224 */ /* 0x000fe400078e0a95 */
[----:B------:R-:W-:Y:S02]  /*4280*/  IMAD R140, R7, R0, R140 ;  /* 0x00000000078c7224 */ /* 0x000fe400078e028c */
[----:B------:R-:W-:Y:S01]  /*4290*/  IMAD.HI.U32 R0, R5, R143, RZ ;  /* 0x0000008f05007227 */ /* 0x000fe200078e00ff */
[----:B--2---:R-:W-:-:S03]  /*42a0*/  IABS R150, R150 ;  /* 0x0000009600967213 */ /* 0x004fc60000000000 */
[----:B------:R-:W-:Y:S02]  /*42b0*/  IMAD.MOV R2, RZ, RZ, -R2 ;  /* 0x000000ffff027224 */ /* 0x000fe400078e0a02 */
[C---:B------:R-:W-:Y:S01]  /*42c0*/  IMAD R146, R7.reuse, R149, R146 ;  /* 0x0000009507927224 */ /* 0x040fe200078e0292 */
[----:B------:R-:W-:Y:S01]  /*42d0*/  IABS R149, R151 ;  /* 0x0000009700957213 */ /* 0x000fe20000000000 */
[----:B------:R-:W-:Y:S01]  /*42e0*/  IMAD.MOV R0, RZ, RZ, -R0 ;  /* 0x000000ffff007224 */ /* 0x000fe200078e0a00 */
[----:B------:R-:W-:Y:S01]  /*42f0*/  IADD3 R151, R212, 0x97, RZ ;  /* 0x00000097d4977810 */ /* 0x000fe20007ffe0ff */
[----:B------:R-:W-:Y:S02]  /*4300*/  IMAD R139, R7, R2, R139 ;  /* 0x00000002078b7224 */ /* 0x000fe400078e028b */
[----:B------:R-:W-:Y:S02]  /*4310*/  IMAD.HI.U32 R2, R5, R142, RZ ;  /* 0x0000008e05027227 */ /* 0x000fe400078e00ff */
[----:B------:R1:W-:Y:S02]  /*4320*/  STL [R1+0x34a8], R151 ;  /* 0x0034a89701007387 */ /* 0x0003e40000100800 */
[----:B------:R-:W-:-:S02]  /*4330*/  IMAD R143, R7, R0, R143 ;  /* 0x00000000078f7224 */ /* 0x000fc400078e028f */
[----:B------:R-:W-:Y:S01]  /*4340*/  IMAD.HI.U32 R0, R5, R145, RZ ;  /* 0x0000009105007227 */ /* 0x000fe200078e00ff */
[----:B------:R-:W-:Y:S03]  /*4350*/  STL [R1+0x34b4], R235 ;  /* 0x0034b4eb01007387 */ /* 0x000fe60000100800 */
[----:B------:R-:W-:Y:S01]  /*4360*/  IMAD.MOV R2, RZ, RZ, -R2 ;  /* 0x000000ffff027224 */ /* 0x000fe200078e0a02 */
[----:B------:R-:W-:Y:S01]  /*4370*/  IADD3 R0, -R0, RZ, RZ ;  /* 0x000000ff00007210 */ /* 0x000fe20007ffe1ff */
[----:B------:R2:W-:Y:S01]  /*4380*/  STL [R1+0x34bc], R153 ;  /* 0x0034bc9901007387 */ /* 0x0005e20000100800 */
[----:B-1----:R-:W-:Y:S01]  /*4390*/  IABS R151, R151 ;  /* 0x0000009700977213 */ /* 0x002fe20000000000 */
[----:B------:R-:W-:Y:S02]  /*43a0*/  IMAD R142, R7, R2, R142 ;  /* 0x00000002078e7224 */ /* 0x000fe400078e028e */
[C---:B------:R-:W-:Y:S01]  /*43b0*/  IMAD.HI.U32 R2, R5.reuse, R144, RZ ;  /* 0x0000009005027227 */ /* 0x040fe200078e00ff */
[----:B------:R-:W-:Y:S03]  /*43c0*/  STL [R1+0x34b0], R156 ;  /* 0x0034b09c01007387 */ /* 0x000fe60000100800 */
[----:B------:R-:W-:Y:S01]  /*43d0*/  IMAD.HI.U32 R154, R5, R151, RZ ;  /* 0x00000097059a7227 */ /* 0x000fe200078e00ff */
[----:B------:R1:W-:Y:S01]  /*43e0*/  STL [R1+0x34b8], R155 ;  /* 0x0034b89b01007387 */ /* 0x0003e20000100800 */
[----:B--2---:R-:W-:-:S02]  /*43f0*/  IABS R153, R153 ;  /* 0x0000009900997213 */ /* 0x004fc40000000000 */
[----:B------:R-:W-:Y:S02]  /*4400*/  IMAD.MOV R2, RZ, RZ, -R2 ;  /* 0x000000ffff027224 */ /* 0x000fe400078e0a02 */
[----:B------:R-:W-:Y:S02]  /*4410*/  IMAD R145, R7, R0, R145 ;  /* 0x0000000007917224 */ /* 0x000fe400078e0291 */
[----:B------:R-:W-:Y:S02]  /*4420*/  IMAD.MOV R154, RZ, RZ, -R154 ;  /* 0x000000ffff9a7224 */ /* 0x000fe400078e0a9a */
[----:B------:R-:W-:Y:S01]  /*4430*/  IMAD.HI.U32 R0, R5, R148, RZ ;  /* 0x0000009405007227 */ /* 0x000fe200078e00ff */
[----:B-1----:R-:W-:-:S03]  /*4440*/  IABS R155, R155 ;  /* 0x0000009b009b7213 */ /* 0x002fc60000000000 */
[C---:B------:R-:W-:Y:S02]  /*4450*/  IMAD R144, R7.reuse, R2, R144 ;  /* 0x0000000207907224 */ /* 0x040fe400078e0290 */
[----:B------:R-:W-:Y:S01]  /*4460*/  IMAD R151, R7, R154, R151 ;  /* 0x0000009a07977224 */ /* 0x000fe200078e0297 */
[----:B------:R-:W-:Y:S01]  /*4470*/  IABS R154, R156 ;  /* 0x0000009c009a7213 */ /* 0x000fe20000000000 */
[----:B------:R-:W-:Y:S01]  /*4480*/  IMAD.HI.U32 R2, R5, R147, RZ ;  /* 0x0000009305027227 */ /* 0x000fe200078e00ff */
[----:B------:R-:W-:-:S03]  /*4490*/  IADD3 R156, R212, 0x9c, RZ ;  /* 0x0000009cd49c7810 */ /* 0x000fc60007ffe0ff */
[----:B------:R-:W-:Y:S02]  /*44a0*/  IMAD.MOV R0, RZ, RZ, -R0 ;  /* 0x000000ffff007224 */ /* 0x000fe400078e0a00 */
[----:B------:R-:W-:Y:S01]  /*44b0*/  IMAD.MOV R2, RZ, RZ, -R2 ;  /* 0x000000ffff027224 */ /* 0x000fe200078e0a02 */
[----:B------:R1:W-:Y:S01]  /*44c0*/  STL [R1+0x34c4], R156 ;  /* 0x0034c49c01007387 */ /* 0x0003e20000100800 */
[----:B------:R-:W-:Y:S02]  /*44d0*/  IMAD R148, R7, R0, R148 ;  /* 0x0000000007947224 */ /* 0x000fe400078e0294 */
[----:B------:R-:W-:Y:S01]  /*44e0*/  IMAD.HI.U32 R0, R5, R150, RZ ;  /* 0x0000009605007227 */ /* 0x000fe200078e00ff */
[----:B------:R-:W-:Y:S03]  /*44f0*/  STL [R1+0x34cc], R236 ;  /* 0x0034ccec01007387 */ /* 0x000fe60000100800 */
[----:B------:R-:W-:Y:S01]  /*4500*/  IMAD R147, R7, R2, R147 ;  /* 0x0000000207937224 */ /* 0x000fe200078e0293 */
[----:B------:R2:W-:Y:S01]  /*4510*/  STL [R1+0x34d8], R158 ;  /* 0x0034d89e01007387 */ /* 0x0005e20000100800 */
[----:B------:R-:W-:Y:S01]  /*4520*/  IMAD.HI.U32 R2, R5, R149, RZ ;  /* 0x0000009505027227 */ /* 0x000fe200078e00ff */
[----:B-1----:R-:W-:-:S02]  /*4530*/  IABS R156, R156 ;  /* 0x0000009c009c7213 */ /* 0x002fc40000000000 */
[----:B------:R-:W-:Y:S01]  /*4540*/  STL [R1+0x34d0], R161 ;  /* 0x0034d0a101007387 */ /* 0x000fe20000100800 */
[----:B------:R-:W-:Y:S01]  /*4550*/  IMAD.MOV R0, RZ, RZ, -R0 ;  /* 0x000000ffff007224 */ /* 0x000fe200078e0a00 */
[----:B------:R-:W-:Y:S01]  /*4560*/  IADD3 R2, -R2, RZ, RZ ;  /* 0x000000ff02027210 */ /* 0x000fe20007ffe1ff */
[----:B------:R-:W-:Y:S01]  /*4570*/  IMAD.HI.U32 R159, R5, R156, RZ ;  /* 0x0000009c059f7227 */ /* 0x000fe200078e00ff */
[----:B------:R1:W-:Y:S01]  /*4580*/  STL [R1+0x34dc], R160 ;  /* 0x0034dca001007387 */ /* 0x0003e20000100800 */
[----:B--2---:R-:W-:Y:S02]  /*4590*/  IABS R158, R158 ;  /* 0x0000009e009e7213 */ /* 0x004fe40000000000 */
[----:B------:R-:W-:Y:S02]  /*45a0*/  IMAD R150, R7, R0, R150 ;  /* 0x0000000007967224 */ /* 0x000fe400078e0296 */
[----:B------:R-:W-:-:S04]  /*45b0*/  IMAD.HI.U32 R0, R5, R153, RZ ;  /* 0x0000009905007227 */ /* 0x000fc800078e00ff */
[----:B------:R-:W-:Y:S01]  /*45c0*/  IMAD.MOV R159, RZ, RZ, -R159 ;  /* 0x000000ffff9f7224 */ /* 0x000fe200078e0a9f */
[----:B------:R-:W-:Y:S01]  /*45d0*/  IADD3 R0, -R0, RZ, RZ ;  /* 0x000000ff00007210 */ /* 0x000fe20007ffe1ff */
[----:B------:R-:W-:Y:S01]  /*45e0*/  IMAD R149, R7, R2, R149 ;  /* 0x0000000207957224 */ /* 0x000fe200078e0295 */
[----:B-1----:R-:W-:Y:S01]  /*45f0*/  IABS R160, R160 ;  /* 0x000000a000a07213 */ /* 0x002fe20000000000 */
[----:B------:R-:W-:-:S04]  /*4600*/  IMAD.HI.U32 R2, R5, R152, RZ ;  /* 0x0000009805027227 */ /* 0x000fc800078e00ff */
        /* <DEDUP_REMOVED lines=11> */
[----:B------:R2:W-:Y:S01]  /*46c0*/  STL [R1+0x34ec], R163 ;  /* 0x0034eca301007387 */ /* 0x0005e20000100800 */
[----:B-1----:R-:W-:Y:S01]  /*46d0*/  IABS R161, R161 ;  /* 0x000000a100a17213 */ /* 0x002fe20000000000 */
[----:B------:R-:W-:Y:S02]  /*46e0*/  IMAD.MOV R2, RZ, RZ, -R2 ;  /* 0x000000ffff027224 */ /* 0x000fe400078e0a02 */
[----:B------:R-:W-:Y:S01]  /*46f0*/  IMAD R155, R7, R0, R155 ;  /* 0x00000000079b7224 */ /* 0x000fe200078e029b */
[----:B------:R-:W-:Y:S01]  /*4700*/  STL [R1+0x34f4], R166 ;  /* 0x0034f4a601007387 */ /* 0x000fe20000100800 */
[----:B------:R-:W-:-:S03]  /*4710*/  IMAD.HI.U32 R164, R5, R161, RZ ;  /* 0x000000a105a47227 */ /* 0x000fc600078e00ff */
[----:B------:R1:W-:Y:S01]  /*4720*/  STL [R1+0x34f8], R165 ;  /* 0x0034f8a501007387 */ /* 0x0003e20000100800 */
[----:B------:R-:W-:Y:S01]  /*4730*/  IMAD.HI.U32 R0, R5, R158, RZ ;  /* 0x0000009e05007227 */ /* 0x000fe200078e00ff */
[----:B------:R-:W-:Y:S02]  /*4740*/  IADD3 R164, -R164, RZ, RZ ;  /* 0x000000ffa4a47210 */ /* 0x000fe40007ffe1ff */
[----:B--2---:R-:W-:Y:S01]  /*4750*/  IABS R163, R163 ;  /* 0x000000a300a37213 */ /* 0x004fe20000000000 */
[----:B------:R-:W-:Y:S02]  /*4760*/  IMAD R154, R7, R2, R154 ;  /* 0x00000002079a7224 */ /* 0x000fe400078e029a */
[----:B------:R-:W-:Y:S01]  /*4770*/  IMAD.HI.U32 R2, R5, R157, RZ ;  /* 0x0000009d05027227 */ /* 0x000fe200078e00ff */
[----:B-1----:R-:W-:-:S03]  /*4780*/  IABS R165, R165 ;  /* 0x000000a500a57213 */ /* 0x002fc60000000000 */
[----:B------:R-:W-:Y:S01]  /*4790*/  IMAD.MOV R0, RZ, RZ, -R0 ;  /* 0x000000ffff007224 */ /* 0x000fe200078e0a00 */
[----:B------:R-:W-:Y:S01]  /*47a0*/  IADD3 R2, -R2, RZ, RZ ;  /* 0x000000ff02027210 */ /* 0x000fe20007ffe1ff */
[C---:B------:R-:W-:Y:S01]  /*47b0*/  IMAD R161, R7.reuse, R164, R161 ;  /* 0x000000a407a17224 */ /* 0x040fe200078e02a1 */
[----:B------:R-:W-:Y:S01]  /*47c0*/  IABS R164, R166 ;  /* 0x000000a600a47213 */ /* 0x000fe20000000000 */
[----:B------:R-:W-:Y:S01]  /*47d0*/  IMAD R158, R7, R0, R158 ;  /* 0x00000000079e7224 */ /* 0x000fe200078e029e */
[----:B------:R-:W-:Y:S01]  /*47e0*/  IADD3 R166, R212, 0xa6, RZ ;  /* 0x000000a6d4a67810 */ /* 0x000fe20007ffe0ff */
[----:B------:R-:W-:-:S04]  /*47f0*/  IMAD.HI.U32 R0, R5, R160, RZ ;  /* 0x000000a005007227 */ /* 0x000fc800078e00ff */
        /* <DEDUP_REMOVED lines=10> */
[----:B------:R-:W-:Y:S02]  /*48a0*/  IMAD.MOV R2, RZ, RZ, -R2 ;  /* 0x000000ffff027224 */ /* 0x000fe400078e0a02 */
[----:B------:R-:W-:Y:S01]  /*48b0*/  IMAD.MOV R0, RZ, RZ, -R0 ;  /* 0x000000ffff007224 */ /* 0x000fe200078e0a00 */
[----:B------:R1:W-:Y:S01]  /*48c0*/  STL [R1+0x3510], R170 ;  /* 0x003510aa01007387 */ /* 0x0003e20000100800 */
[----:B------:R-:W-:Y:S01]  /*48d0*/  IMAD.HI.U32 R169, R5, R166, RZ ;  /* 0x000000a605a97227 */ /* 0x000fe200078e00ff */
[----:B--2---:R-:W-:-:S03]  /*48e0*/  IABS R168, R168 ;  /* 0x000000a800a87213 */ /* 0x004fc60000000000 */
[----:B------:R-:W-:Y:S02]  /*48f0*/  IMAD R159, R7, R2, R159 ;  /* 0x00000002079f7224 */ /* 0x000fe400078e029f */
[----:B------:R-:W-:Y:S01]  /*4900*/  IMAD.HI.U32 R2, R5, R162, RZ ;  /* 0x000000a205027227 */ /* 0x000fe200078e00ff */
[----:B-1----:R-:W-:-:S03]  /*4910*/  IABS R170, R170 ;  /* 0x000000aa00aa7213 */ /* 0x002fc60000000000 */
[----:B------:R-:W-:Y:S02]  /*4920*/  IMAD R163, R7, R0, R163 ;  /* 0x0000000007a37224 */ /* 0x000fe400078e02a3 */
[----:B------:R-:W-:Y:S02]  /*4930*/  IMAD.MOV R169, RZ, RZ, -R169 ;  /* 0x000000ffffa97224 */ /* 0x000fe400078e0aa9 */
[----:B------:R-:W-:-:S04]  /*4940*/  IMAD.HI.U32 R0, R5, R165, RZ ;  /* 0x000000a505007227 */ /* 0x000fc800078e00ff */
        /* <DEDUP_REMOVED lines=18> */
[----:B------:R-:W-:Y:S01]  /*4a70*/  IMAD.HI.U32 R174, R5, R171, RZ ;  /* 0x000000ab05ae7227 */ /* 0x000fe200078e00ff */
[----:B------:R1:W-:Y:S01]  /*4a80*/  STL [R1+0x352c], R175 ;  /* 0x00352caf01007387 */ /* 0x0003e20000100800 */
[----:B--2---:R-:W-:Y:S02]  /*4a90*/  IABS R173, R173 ;  /* 0x000000ad00ad7213 */ /* 0x004fe40000000000 */
[----:B------:R-:W-:Y:S02]  /*4aa0*/  IMAD.MOV R2, RZ, RZ, -R2 ;  /* 0x000000ffff027224 */ /* 0x000fe400078e0a02 */
[----:B------:R-:W-:Y:S02]  /*4ab0*/  IMAD R168, R7, R0, R168 ;  /* 0x0000000007a87224 */ /* 0x000fe400078e02a8 */
[----:B------:R-:W-:Y:S01]  /*4ac0*/  IMAD.HI.U32 R0, R5, R170, RZ ;  /* 0x000000aa05007227 */ /* 0x000fe200078e00ff */
[----:B-1----:R-:W-:-:S03]  /*4ad0*/  IABS R175, R175 ;  /* 0x000000af00af7213 */ /* 0x002fc60000000000 */
[----:B------:R-:W-:Y:S02]  /*4ae0*/  IMAD.MOV R174, RZ, RZ, -R174 ;  /* 0x000000ffffae7224 */ /* 0x000fe400078e0aae */
[----:B------:R-:W-:Y:S02]  /*4af0*/  IMAD R167, R7, R2, R167 ;  /* 0x0000000207a77224 */ /* 0x000fe400078e02a7 */
        /* <DEDUP_REMOVED lines=22> */
[----:B------:R-:W-:Y:S02]  /*4c60*/  IMAD.MOV R179, RZ, RZ, -R179 ;  /* 0x000000ffffb37224 */ /* 0x000fe400078e0ab3 */
[----:B------:R-:W-:Y:S02]  /*4c70*/  IMAD R172, R7, R2, R172 ;  /* 0x0000000207ac7224 */ /* 0x000fe400078e02ac */
[----:B------:R-:W-:Y:S01]  /*4c80*/  IMAD.HI.U32 R2, R5, R174, RZ ;  /* 0x000000ae05027227 */ /* 0x000fe200078e00ff */
[----:B-1----:R-:W-:-:S03]  /*4c90*/  IABS R180, R180 ;  /* 0x000000b400b47213 */ /* 0x002fc60000000000 */
        /* <DEDUP_REMOVED lines=21> */
[----:B------:R-:W-:Y:S01]  /*4df0*/  IMAD.MOV R0, RZ, RZ, -R0 ;  /* 0x000000ffff007224 */ /* 0x000fe200078e0a00 */
[----:B------:R-:W-:Y:S01]  /*4e00*/  IADD3 R184, -R184, RZ, RZ ;  /* 0x000000ffb8b87210 */ /* 0x000fe20007ffe1ff */
[----:B------:R-:W-:Y:S02]  /*4e10*/  IMAD R177, R7, R2, R177 ;  /* 0x0000000207b17224 */ /* 0x000fe400078e02b1 */
[----:B------:R-:W-:Y:S01]  /*4e20*/  IMAD.HI.U32 R2, R5, R179, RZ ;  /* 0x000000b305027227 */ /* 0x000fe200078e00ff */
[----:B-1----:R-:W-:-:S03]  /*4e30*/  IABS R185, R185 ;  /* 0x000000b900b97213 */ /* 0x002fc60000000000 */
[----:B------:R-:W-:Y:S02]  /*4e40*/  IMAD R180, R7, R0, R180 ;  /* 0x0000000007b47224 */ /* 0x000fe400078e02b4 */
[----:B------:R-:W-:-:S04]  /*4e50*/  IMAD.HI.U32 R0, R5, R183, RZ ;  /* 0x000000b705007227 */ /* 0x000fc800078e00ff */
        /* <DEDUP_REMOVED lines=13> */
[----:B-1----:R-:W-:Y:S02]  /*4f30*/  IABS R186, R186 ;  /* 0x000000ba00ba7213 */ /* 0x002fe40000000000 */
[----:B------:R-:W-:Y:S01]  /*4f40*/  IMAD R182, R7, R2, R182 ;  /* 0x0000000207b67224 */ /* 0x000fe200078e02b6 */
[----:B------:R-:W-:Y:S01]  /*4f50*/  IADD3 R0, -R0, RZ, RZ ;  /* 0x000000ff00007210 */ /* 0x000fe20007ffe1ff */
[C---:B------:R-:W-:Y:S01]  /*4f60*/  IMAD.HI.U32 R2, R5.reuse, R184, RZ ;  /* 0x000000b805027227 */ /* 0x040fe200078e00ff */
[----:B------:R-:W-:Y:S03]  /*4f70*/  STL [R1+0x357c], R191 ;  /* 0x00357cbf01007387 */ /* 0x000fe60000100800 */
[----:B------:R-:W-:Y:S01]  /*4f80*/  IMAD.HI.U32 R189, R5, R186, RZ ;  /* 0x000000ba05bd7227 */ /* 0x000fe200078e00ff */
[----:B--2---:R-:W-:Y:S01]  /*4f90*/  IABS R188, R188 ;  /* 0x000000bc00bc7213 */ /* 0x004fe20000000000 */
[----:B------:R1:W-:Y:S02]  /*4fa0*/  STL [R1+0x3580], R190 ;  /* 0x003580be01007387 */ /* 0x0003e40000100800 */
[----:B------:R-:W-:-:S02]  /*4fb0*/  IMAD.MOV R189, RZ, RZ, -R189 ;  /* 0x000000ffffbd7224 */ /* 0x000fc400078e0abd */
[----:B------:R-:W-:Y:S02]  /*4fc0*/  IMAD.MOV R2, RZ, RZ, -R2 ;  /* 0x000000ffff027224 */ /* 0x000fe400078e0a02 */
[----:B------:R-:W-:Y:S02]  /*4fd0*/  IMAD R185, R7, R0, R185 ;  /* 0x0000000007b97224 */ /* 0x000fe400078e02b9 */
[----:B------:R-:W-:Y:S01]  /*4fe0*/  IMAD.HI.U32 R0, R5, R188, RZ ;  /* 0x000000bc05007227 */ /* 0x000fe200078e00ff */
[----:B-1----:R-:W-:-:S03]  /*4ff0*/  IABS R190, R190 ;  /* 0x000000be00be7213 */ /* 0x002fc60000000000 */
[C---:B------:R-:W-:Y:S01]  /*5000*/  IMAD R186, R7.reuse, R189, R186 ;  /* 0x000000bd07ba7224 */ /* 0x040fe200078e02ba */
[----:B------:R-:W-:Y:S01]  /*5010*/  IABS R189, R191 ;  /* 0x000000bf00bd7213 */ /* 0x000fe20000000000 */
[----:B------:R-:W-:Y:S01]  /*5020*/  IMAD R184, R7, R2, R184 ;  /* 0x0000000207b87224 */ /* 0x000fe200078e02b8 */
[----:B------:R-:W-:Y:S01]  /*5030*/  IADD3 R191, R212, 0xbf, RZ ;  /* 0x000000bfd4bf7810 */ /* 0x000fe20007ffe0ff */
[----:B------:R-:W-:-:S04]  /*5040*/  IMAD.HI.U32 R2, R5, R187, RZ ;  /* 0x000000bb05027227 */ /* 0x000fc800078e00ff */
[----:B------:R-:W-:Y:S01]  /*5050*/  IMAD.MOV R0, RZ, RZ, -R0 ;  /* 0x000000ffff007224 */ /* 0x000fe200078e0a00 */
        /* <DEDUP_REMOVED lines=9> */
[----:B------:R-:W-:Y:S03]  /*50f0*/  STL [R1+0x3590], R196 ;  /* 0x003590c401007387 */ /* 0x000fe60000100800 */
[----:B------:R-:W-:Y:S01]  /*5100*/  IMAD.MOV R0, RZ, RZ, -R0 ;  /* 0x000000ffff007224 */ /* 0x000fe200078e0a00 */
[----:B------:R-:W-:Y:S01]  /*5110*/  IADD3 R2, -R2, RZ, RZ ;  /* 0x000000ff02027210 */ /* 0x000fe20007ffe1ff */
[----:B------:R-:W-:Y:S01]  /*5120*/  IMAD.HI.U32 R194, R5, R191, RZ ;  /* 0x000000bf05c27227 */ /* 0x000fe200078e00ff */
[----:B--2---:R-:W-:Y:S01]  /*5130*/  IABS R193, R193 ;  /* 0x000000c100c17213 */ /* 0x004fe20000000000 */
[----:B------:R1:W-:Y:S02]  /*5140*/  STL [R1+0x359c], R195 ;  /* 0x00359cc301007387 */ /* 0x0003e40000100800 */
[----:B------:R-:W-:-:S02]  /*5150*/  IMAD R190, R7, R0, R190 ;  /* 0x0000000007be7224 */ /* 0x000fc400078e02be */
[----:B------:R-:W-:-:S04]  /*5160*/  IMAD.HI.U32 R0, R5, R193, RZ ;  /* 0x000000c105007227 */ /* 0x000fc800078e00ff */
[----:B------:R-:W-:Y:S01]  /*5170*/  IMAD.MOV R194, RZ, RZ, -R194 ;  /* 0x000000ffffc27224 */ /* 0x000fe200078e0ac2 */
[----:B------:R-:W-:Y:S01]  /*5180*/  IADD3 R0, -R0, RZ, RZ ;  /* 0x000000ff00007210 */ /* 0x000fe20007ffe1ff */
[C---:B------:R-:W-:Y:S01]  /*5190*/  IMAD R189, R7.reuse, R2, R189 ;  /* 0x0000000207bd7224 */ /* 0x040fe200078e02bd */
[----:B-1----:R-:W-:Y:S01]  /*51a0*/  IABS R195, R195 ;  /* 0x000000c300c37213 */ /* 0x002fe20000000000 */
[----:B------:R-:W-:Y:S01]  /*51b0*/  IMAD R191, R7, R194, R191 ;  /* 0x000000c207bf7224 */ /* 0x000fe200078e02bf */
[----:B------:R-:W-:Y:S01]  /*51c0*/  IABS R194, R196 ;  /* 0x000000c400c27213 */ /* 0x000fe20000000000 */
[----:B------:R-:W-:Y:S01]  /*51d0*/  IMAD.HI.U32 R2, R5, R192, RZ ;  /* 0x000000c005027227 */ /* 0x000fe200078e00ff */
[----:B------:R-:W-:-:S03]  /*51e0*/  IADD3 R196, R212, 0xc4, RZ ;  /* 0x000000c4d4c47810 */ /* 0x000fc60007ffe0ff */
[----:B------:R-:W-:Y:S02]  /*51f0*/  IMAD.MOV R2, RZ, RZ, -R2 ;  /* 0x000000ffff027224 */ /* 0x000fe400078e0a02 */
[----:B------:R-:W-:Y:S01]  /*5200*/  IMAD R193, R7, R0, R193 ;  /* 0x0000000007c17224 */ /* 0x000fe200078e02c1 */
[----:B------:R1:W-:Y:S01]  /*5210*/  STL [R1+0x35b0], R196 ;  /* 0x0035b0c401007387 */ /* 0x0003e20000100800 */
[----:B------:R-:W-:-:S03]  /*5220*/  IMAD.HI.U32 R0, R5, R195, RZ ;  /* 0x000000c305007227 */ /* 0x000fc600078e00ff */
[----:B------:R-:W-:Y:S01]  /*5230*/  STL [R1+0x35c0], R244 ;  /* 0x0035c0f401007387 */ /* 0x000fe20000100800 */
[----:B------:R-:W-:Y:S02]  /*5240*/  IMAD R192, R7, R2, R192 ;  /* 0x0000000207c07224 */ /* 0x000fe400078e02c0 */
[----:B------:R-:W-:Y:S01]  /*5250*/  IMAD.HI.U32 R2, R5, R194, RZ ;  /* 0x000000c205027227 */ /* 0x000fe200078e00ff */
[----:B------:R2:W-:Y:S01]  /*5260*/  STL [R1+0x35e8], R198 ;  /* 0x0035e8c601007387 */ /* 0x0005e20000100800 */
[----:B-1----:R-:W-:Y:S02]  /*5270*/  IABS R196, R196 ;  /* 0x000000c400c47213 */ /* 0x002fe40000000000 */
[----:B------:R-:W-:Y:S01]  /*5280*/  IMAD.MOV R0, RZ, RZ, -R0 ;  /* 0x000000ffff007224 */ /* 0x000fe200078e0a00 */
[----:B------:R1:W-:Y:S01]  /*5290*/  STL [R1+0x35cc], R199 ;  /* 0x0035ccc701007387 */ /* 0x0003e20000100800 */
[----:B------:R-:W-:Y:S02]  /*52a0*/  IMAD.MOV R2, RZ, RZ, -R2 ;  /* 0x000000ffff027224 */ /* 0x000fe400078e0a02 */
[C---:B------:R-:W-:Y:S01]  /*52b0*/  IMAD R195, R7.reuse, R0, R195 ;  /* 0x0000000007c37224 */ /* 0x040fe200078e02c3 */
[----:B------:R3:W-:Y:S01]  /*52c0*/  STL [R1+0x176c], R200 ;  /* 0x00176cc801007387 */ /* 0x0007e20000100800 */
[----:B------:R-:W-:Y:S01]  /*52d0*/  IMAD R194, R7, R2, R194 ;  /* 0x0000000207c27224 */ /* 0x000fe200078e02c2 */
[----:B--2---:R-:W-:Y:S01]  /*52e0*/  IABS R198, R198 ;  /* 0x000000c600c67213 */ /* 0x004fe20000000000 */
[----:B------:R-:W-:Y:S01]  /*52f0*/  IMAD.HI.U32 R2, R5, R197, RZ ;  /* 0x000000c505027227 */ /* 0x000fe200078e00ff */
[----:B------:R2:W-:Y:S01]  /*5300*/  STL [R1+0x1794], R205 ;  /* 0x001794cd01007387 */ /* 0x0005e20000100800 */
[----:B-1----:R-:W-:-:S02]  /*5310*/  IABS R199, R199 ;  /* 0x000000c700c77213 */ /* 0x002fc40000000000 */
[----:B------:R-:W-:Y:S01]  /*5320*/  IMAD.HI.U32 R0, R5, R198, RZ ;  /* 0x000000c605007227 */ /* 0x000fe200078e00ff */
[----:B------:R-:W-:Y:S01]  /*5330*/  IADD3 R2, -R2, RZ, RZ ;  /* 0x000000ff02027210 */ /* 0x000fe20007ffe1ff */
[----:B------:R1:W-:Y:S02]  /*5340*/  STL [R1+0x179c], R203 ;  /* 0x00179ccb01007387 */ /* 0x0003e40000100800 */
[----:B------:R-:W-:Y:S02]  /*5350*/  IMAD.MOV R0, RZ, RZ, -R0 ;  /* 0x000000ffff007224 */ /* 0x000fe400078e0a00 */
[C---:B------:R-:W-:Y:S01]  /*5360*/  IMAD R197, R7.reuse, R2, R197 ;  /* 0x0000000207c57224 */ /* 0x040fe200078e02c5 */
[----:B------:R-:W-:Y:S01]  /*5370*/  IADD3 R2, R200, 0x180, RZ ;  /* 0x00000180c8027810 */ /* 0x000fe20007ffe0ff */
[----:B------:R-:W-:Y:S01]  /*5380*/  IMAD R198, R7, R0, R198 ;  /* 0x0000000007c67224 */ /* 0x000fe200078e02c6 */
[----:B------:R-:W-:Y:S01]  /*5390*/  IABS R0, R203 ;  /* 0x000000cb00007213 */ /* 0x000fe20000000000 */
[C---:B---3--:R-:W-:Y:S01]  /*53a0*/  IMAD.HI.U32 R200, R201.reuse, R252, RZ ;  /* 0x000000fcc9c87227 */ /* 0x048fe200078e00ff */
[----:B--2---:R-:W-:Y:S01]  /*53b0*/  IADD3 R205, R212, 0xc8, RZ ;  /* 0x000000c8d4cd7810 */ /* 0x004fe20007ffe0ff */
[----:B------:R2:W-:Y:S02]  /*53c0*/  STL [R1+0x1798], R2 ;  /* 0x0017980201007387 */ /* 0x0005e40000100800 */
[----:B-1----:R-:W-:-:S02]  /*53d0*/  IMAD.HI.U32 R203, R201, R248, RZ ;  /* 0x000000f8c9cb7227 */ /* 0x002fc400078e00ff */
[----:B------:R1:W-:Y:S02]  /*53e0*/  STL [R1+0x35c8], R205 ;  /* 0x0035c8cd01007387 */ /* 0x0003e40000100800 */
[----:B------:R-:W-:Y:S01]  /*53f0*/  IMAD.HI.U32 R202, R5, R196, RZ ;  /* 0x000000c405ca7227 */ /* 0x000fe200078e00ff */
[----:B------:R-:W-:-:S03]  /*5400*/  IADD3 R203, -R203, RZ, RZ ;  /* 0x000000ffcbcb7210 */ /* 0x000fc60007ffe1ff */
[----:B------:R-:W-:Y:S01]  /*5410*/  IMAD.MOV R200, RZ, RZ, -R200 ;  /* 0x000000ffffc87224 */ /* 0x000fe200078e0ac8 */
[----:B--2---:R-:W-:Y:S01]  /*5420*/  IABS R2, R2 ;  /* 0x0000000200027213 */ /* 0x004fe20000000000 */
[----:B------:R-:W-:Y:S01]  /*5430*/  IMAD R248, R204, R203, R248 ;  /* 0x000000cbccf87224 */ /* 0x000fe200078e02f8 */
[----:B------:R-:W-:Y:S01]  /*5440*/  IADD3 R203, R212, 0xcb, RZ ;  /* 0x000000cbd4cb7810 */ /* 0x000fe20007ffe0ff */
[----:B------:R-:W-:Y:S02]  /*5450*/  IMAD.MOV R202, RZ, RZ, -R202 ;  /* 0x000000ffffca7224 */ /* 0x000fe400078e0aca */
[C---:B------:R-:W-:Y:S01]  /*5460*/  IMAD R252, R204.reuse, R200, R252 ;  /* 0x000000c8ccfc7224 */ /* 0x040fe200078e02fc */
[C---:B------:R-:W-:Y:S01]  /*5470*/  ISETP.GT.U32.AND P6, PT, R204.reuse, R248, PT ;  /* 0x000000f8cc00720c */ /* 0x040fe20003fc4070 */
[----:B------:R-:W-:Y:S01]  /*5480*/  IMAD R196, R7, R202, R196 ;  /* 0x000000ca07c47224 */ /* 0x000fe200078e02c4 */
[----:B------:R-:W-:Y:S01]  /*5490*/  IABS R200, R205 ;  /* 0x000000cd00c87213 */ /* 0x000fe20000000000 */
[----:B------:R-:W-:Y:S01]  /*54a0*/  IMAD.HI.U32 R202, R5, R199, RZ ;  /* 0x000000c705ca7227 */ /* 0x000fe200078e00ff */
[----:B------:R-:W-:-:S02]  /*54b0*/  ISETP.GT.U32.AND P3, PT, R204, R252, PT ;  /* 0x000000fccc00720c */ /* 0x000fc40003f64070 */
[----:B-1----:R-:W-:Y:S01]  /*54c0*/  IADD3 R205, R212, 0xc9, RZ ;  /* 0x000000c9d4cd7810 */ /* 0x002fe20007ffe0ff */
[----:B------:R-:W-:-:S04]  /*54d0*/  IMAD.MOV R202, RZ, RZ, -R202 ;  /* 0x000000ffffca7224 */ /* 0x000fc800078e0aca */
[----:B------:R-:W-:Y:S01]  /*54e0*/  IMAD R199, R7, R202, R199 ;  /* 0x000000ca07c77224 */ /* 0x000fe200078e02c7 */
[----:B------:R1:W-:Y:S01]  /*54f0*/  STL [R1+0x35b4], R205 ;  /* 0x0035b4cd01007387 */ /* 0x0003e20000100800 */
[----:B------:R-:W-:-:S03]  /*5500*/  IMAD.HI.U32 R202, R201, R0, RZ ;  /* 0x00000000c9ca7227 */ /* 0x000fc600078e00ff */
[----:B------:R-:W-:Y:S01]  /*5510*/  STL [R1+0x35dc], R245 ;  /* 0x0035dcf501007387 */ /* 0x000fe20000100800 */
[----:B------:R-:W-:-:S03]  /*5520*/  IMAD.HI.U32 R201, R201, R2, RZ ;  /* 0x00000002c9c97227 */ /* 0x000fc600078e00ff */
[----:B------:R2:W-:Y:S01]  /*5530*/  STL [R1+0x35e4], R203 ;  /* 0x0035e4cb01007387 */ /* 0x0005e20000100800 */
[----:B------:R-:W-:Y:S01]  /*5540*/  @!P6 IMAD.IADD R248, R248, 0x1, -R204 ;  /* 0x00000001f8f8e824 */ /* 0x000fe200078e0acc */
[----:B------:R-:W-:Y:S01]  /*5550*/  @!P1 IADD3 R8, R8, -R7, RZ ;  /* 0x8000000708089210 */ /* 0x000fe20007ffe0ff */
[----:B------:R-:W-:Y:S01]  /*5560*/  IMAD.MOV R202, RZ, RZ, -R202 ;  /* 0x000000ffffca7224 */ /* 0x000fe200078e0aca */
[----:B------:R-:W-:Y:S01]  /*5570*/  ISETP.GT.U32.AND P6, PT, R7, R210, PT ;  /* 0x000000d20700720c */ /* 0x000fe20003fc4070 */
[----:B------:R-:W-:Y:S02]  /*5580*/  IMAD.MOV R201, RZ, RZ, -R201 ;  /* 0x000000ffffc97224 */ /* 0x000fe400078e0ac9 */
[----:B------:R-:W-:Y:S01]  /*5590*/  @!P3 IMAD.IADD R252, R252, 0x1, -R204 ;  /* 0x00000001fcfcb824 */ /* 0x000fe200078e0acc */
[C---:B------:R-:W-:Y:S01]  /*55a0*/  ISETP.GT.U32.AND P3, PT, R204.reuse, R248, PT ;  /* 0x000000f8cc00720c */ /* 0x040fe20003f64070 */
[C---:B------:R-:W-:Y:S01]  /*55b0*/  IMAD R0, R204.reuse, R202, R0 ;  /* 0x000000cacc007224 */ /* 0x040fe200078e0200 */
[----:B------:R-:W-:Y:S01]  /*55c0*/  IABS R202, R245 ;  /* 0x000000f500ca7213 */ /* 0x000fe20000000000 */
[C---:B------:R-:W-:Y:S01]  /*55d0*/  IMAD R2, R204.reuse, R201, R2 ;  /* 0x000000c9cc027224 */ /* 0x040fe200078e0202 */
[----:B------:R-:W-:Y:S01]  /*55e0*/  IABS R201, R205 ;  /* 0x000000cd00c97213 */ /* 0x000fe20000000000 */
[----:B-1----:R-:W-:Y:S01]  /*55f0*/  IMAD.HI.U32 R205, R5, R200, RZ ;  /* 0x000000c805cd7227 */ /* 0x002fe200078e00ff */
[----:B------:R-:W-:-:S02]  /*5600*/  ISETP.GT.U32.AND P5, PT, R204, R0, PT ;  /* 0x00000000cc00720c */ /* 0x000fc40003fa4070 */
[----:B------:R-:W-:Y:S01]  /*5610*/  ISETP.GT.U32.AND P2, PT, R204, R2, PT ;  /* 0x00000002cc00720c */ /* 0x000fe20003f44070 */
[----:B------:R-:W-:Y:S01]  /*5620*/  IMAD.HI.U32 R212, R5, R202, RZ ;  /* 0x000000ca05d47227 */ /* 0x000fe200078e00ff */
[----:B------:R-:W-:Y:S02]  /*5630*/  IADD3 R205, -R205, RZ, RZ ;  /* 0x000000ffcdcd7210 */ /* 0x000fe40007ffe1ff */
[----:B--2---:R-:W-:Y:S01]  /*5640*/  IABS R203, R203 ;  /* 0x000000cb00cb7213 */ /* 0x004fe20000000000 */
[----:B------:R-:W-:Y:S01]  /*5650*/  IMAD.HI.U32 R213, R5, R201, RZ ;  /* 0x000000c905d57227 */ /* 0x000fe200078e00ff */
[----:B------:R-:W-:-:S03]  /*5660*/  IADD3 R212, -R212, RZ, RZ ;  /* 0x000000ffd4d47210 */ /* 0x000fc60007ffe1ff */
[----:B------:R-:W-:Y:S02]  /*5670*/  IMAD.MOV R213, RZ, RZ, -R213 ;  /* 0x000000ffffd57224 */ /* 0x000fe400078e0ad5 */
[----:B------:R-:W-:Y:S02]  /*5680*/  @!P3 IMAD.IADD R248, R248, 0x1, -R204 ;  /* 0x00000001f8f8b824 */ /* 0x000fe400078e0acc */
[C---:B------:R-:W-:Y:S02]  /*5690*/  IMAD R201, R7.reuse, R213, R201 ;  /* 0x000000d507c97224 */ /* 0x040fe400078e02c9 */
[C---:B------:R-:W-:Y:S01]  /*56a0*/  IMAD R202, R7.reuse, R212, R202 ;  /* 0x000000d407ca7224 */ /* 0x040fe200078e02ca */
[----:B------:R-:W2:Y:S01]  /*56b0*/  LDL R213, [R1+0x31fc] ;  /* 0x0031fc0001d57983 */ /* 0x000ea20000100800 */
[--C-:B------:R-:W-:Y:S01]  /*56c0*/  @!P5 IMAD.IADD R0, R0, 0x1, -R204.reuse ;  /* 0x000000010000d824 */ /* 0x100fe200078e0acc */
[----:B------:R-:W-:Y:S01]  /*56d0*/  ISETP.GT.U32.AND P5, PT, R204, R252, PT ;  /* 0x000000fccc00720c */ /* 0x000fe20003fa4070 */
[----:B------:R-:W-:Y:S01]  /*56e0*/  @!P2 IMAD.IADD R2, R2, 0x1, -R204 ;  /* 0x000000010202a824 */ /* 0x000fe200078e0acc */
[----:B------:R-:W2:Y:S01]  /*56f0*/  LDL R212, [R1+0x3200] ;  /* 0x0032000001d47983 */ /* 0x000ea20000100800 */
[----:B------:R-:W-:-:S10]  /*5700*/  IMAD R200, R7, R205, R200 ;  /* 0x000000cd07c87224 */ /* 0x000fd400078e02c8 */
[----:B------:R-:W-:Y:S01]  /*5710*/  @!P5 IADD3 R252, R252, -R204, RZ ;  /* 0x800000ccfcfcd210 */ /* 0x000fe20007ffe0ff */
[----:B------:R1:W-:Y:S01]  /*5720*/  STL [R1+0x36c4], R248 ;  /* 0x0036c4f801007387 */ /* 0x0003e20000100800 */
[C---:B------:R-:W-:Y:S01]  /*5730*/  ISETP.GT.U32.AND P2, PT, R204.reuse, R0, PT ;  /* 0x00000000cc00720c */ /* 0x040fe20003f44070 */
[----:B------:R-:W-:Y:S02]  /*5740*/  IMAD.HI.U32 R205, R5, R203, RZ ;  /* 0x000000cb05cd7227 */ /* 0x000fe400078e00ff */
[----:B-1----:R-:W4:Y:S04]  /*5750*/  LDL R248, [R1+0x1790] ;  /* 0x0017900001f87983 */ /* 0x002f280000100800 */
[----:B------:R1:W-:Y:S04]  /*5760*/  STL [R1+0x36c8], R252 ;  /* 0x0036c8fc01007387 */ /* 0x0003e80000100800 */
[----:B-1----:R-:W2:Y:S01]  /*5770*/  LDL R252, [R1+0x35f4] ;  /* 0x0035f40001fc7983 */ /* 0x002ea20000100800 */
[----:B------:R-:W-:Y:S01]  /*5780*/  ISETP.GT.U32.AND P1, PT, R204, R2, PT ;  /* 0x00000002cc00720c */ /* 0x000fe20003f24070 */
[----:B------:R-:W-:-:S02]  /*5790*/  IMAD.MOV R205, RZ, RZ, -R205 ;  /* 0x000000ffffcd7224 */ /* 0x000fc400078e0acd */
[----:B------:R-:W-:Y:S02]  /*57a0*/  @!P2 IMAD.IADD R0, R0, 0x1, -R204 ;  /* 0x000000010000a824 */ /* 0x000fe400078e0acc */
[----:B------:R-:W-:-:S03]  /*57b0*/  IMAD R203, R7, R205, R203 ;  /* 0x000000cd07cb7224 */ /* 0x000fc600078e02cb */
[----:B------:R1:W-:Y:S05]  /*57c0*/  STL [R1+0x36c0], R0 ;  /* 0x0036c00001007387 */ /* 0x0003ea0000100800 */
[----:B------:R-:W-:Y:S01]  /*57d0*/  @!P1 IMAD.IADD R2, R2, 0x1, -R204 ;  /* 0x0000000102029824 */ /* 0x000fe200078e0acc */
[----:B------:R-:W-:-:S13]  /*57e0*/  ISETP.GT.U32.AND P1, PT, R7, R208, PT ;  /* 0x000000d00700720c */ /* 0x000fda0003f24070 */
[----:B------:R-:W-:Y:S01]  /*57f0*/  @!P1 IADD3 R208, R208, -R7, RZ ;  /* 0x80000007d0d09210 */ /* 0x000fe20007ffe0ff */
[----:B------:R-:W-:Y:S01]  /*5800*/  @!P4 IMAD.IADD R211, R211, 0x1, -R7 ;  /* 0x00000001d3d3c824 */ /* 0x000fe200078e0a07 */
[----:B------:R-:W-:-:S04]  /*5810*/  ISETP.GT.U32.AND P4, PT, R7, R8, PT ;  /* 0x000000080700720c */ /* 0x000fc80003f84070 */
[----:B------:R-:W-:Y:S02]  /*5820*/  ISETP.GT.U32.AND P3, PT, R7, R211, PT ;  /* 0x000000d30700720c */ /* 0x000fe40003f64070 */
[----:B----4-:R-:W-:-:S05]  /*5830*/  IADD3 R205, R248, 0xcc, RZ ;  /* 0x000000ccf8cd7810 */ /* 0x010fca0007ffe0ff */
[----:B------:R-:W-:Y:S04]  /*5840*/  STL [R1+0x35f0], R205 ;  /* 0x0035f0cd01007387 */ /* 0x000fe80000100800 */
[----:B------:R4:W-:Y:S04]  /*5850*/  STL [R1+0x36cc], R2 ;  /* 0x0036cc0201007387 */ /* 0x0009e80000100800 */
[----:B-1----:R-:W3:Y:S01]  /*5860*/  LDL R0, [R1+0x3208] ;  /* 0x0032080001007983 */ /* 0x002ee20000100800 */
[----:B--2---:R-:W-:-:S03]  /*5870*/  ISETP.GE.AND P1, PT, R252, RZ, PT ;  /* 0x000000fffc00720c */ /* 0x004fc60003f26270 */
[----:B------:R-:W2:Y:S01]  /*5880*/  LDL R252, [R1+0x320c] ;  /* 0x00320c0001fc7983 */ /* 0x000ea20000100800 */
[--C-:B------:R-:W-:Y:S01]  /*5890*/  @!P6 IMAD.IADD R210, R210, 0x1, -R7.reuse ;  /* 0x00000001d2d2e824 */ /* 0x100fe200078e0a07 */
[----:B------:R-:W-:Y:S01]  /*58a0*/  ISETP.GT.U32.AND P5, PT, R7, R209, PT ;  /* 0x000000d10700720c */ /* 0x000fe20003fa4070 */
[----:B------:R-:W-:Y:S01]  /*58b0*/  @!P4 IMAD.IADD R8, R8, 0x1, -R7 ;  /* 0x000000010808c824 */ /* 0x000fe200078e0a07 */
[----:B------:R-:W-:Y:S01]  /*58c0*/  @!P3 IADD3 R211, R211, -R7, RZ ;  /* 0x80000007d3d3b210 */ /* 0x000fe20007ffe0ff */
[----:B----4-:R-:W4:Y:S01]  /*58d0*/  LDL R2, [R1+0x3204] ;  /* 0x0032040001027983 */ /* 0x010f220000100800 */
[C---:B------:R-:W-:Y:S02]  /*58e0*/  ISETP.GT.U32.AND P6, PT, R7.reuse, R210, PT ;  /* 0x000000d20700720c */ /* 0x040fe40003fc4070 */
[C---:B------:R-:W-:Y:S02]  /*58f0*/  ISETP.GT.U32.AND P4, PT, R7.reuse, R207, PT ;  /* 0x000000cf0700720c */ /* 0x040fe40003f84070 */
[----:B------:R-:W-:-:S02]  /*5900*/  ISETP.GT.U32.AND P3, PT, R7, R206, PT ;  /* 0x000000ce0700720c */ /* 0x000fc40003f64070 */
[----:B------:R-:W-:-:S03]  /*5910*/  ISETP.GT.U32.AND P2, PT, R7, R3, PT ;  /* 0x000000030700720c */ /* 0x000fc60003f44070 */
[----:B------:R-:W-:-:S04]  /*5920*/  @!P5 IMAD.IADD R209, R209, 0x1, -R7 ;  /* 0x00000001d1d1d824 */ /* 0x000fc800078e0a07 */
[--C-:B------:R-:W-:Y:S01]  /*5930*/  @!P6 IMAD.IADD R210, R210, 0x1, -R7.reuse ;  /* 0x00000001d2d2e824 */ /* 0x100fe200078e0a07 */
[----:B------:R-:W-:Y:S01]  /*5940*/  ISETP.GT.U32.AND P6, PT, R7, R209, PT ;  /* 0x000000d10700720c */ /* 0x000fe20003fc4070 */
[--C-:B------:R-:W-:Y:S01]  /*5950*/  @!P4 IMAD.IADD R207, R207, 0x1, -R7.reuse ;  /* 0x00000001cfcfc824 */ /* 0x100fe200078e0a07 */
[----:B------:R-:W-:Y:S01]  /*5960*/  ISETP.GE.AND P4, PT, R212, RZ, PT ;  /* 0x000000ffd400720c */ /* 0x000fe20003f86270 */
[--C-:B------:R-:W-:Y:S01]  /*5970*/  @!P3 IMAD.IADD R206, R206, 0x1, -R7.reuse ;  /* 0x00000001ceceb824 */ /* 0x100fe200078e0a07 */
[----:B------:R-:W-:Y:S01]  /*5980*/  ISETP.GE.AND P3, PT, R213, RZ, PT ;  /* 0x000000ffd500720c */ /* 0x000fe20003f66270 */
[--C-:B------:R-:W-:Y:S01]  /*5990*/  @!P2 IMAD.IADD R3, R3, 0x1, -R7.reuse ;  /* 0x000000010303a824 */ /* 0x100fe200078e0a07 */
[----:B------:R-:W4:Y:S01]  /*59a0*/  LDL R212, [R1+0x3210] ;  /* 0x0032100001d47983 */ /* 0x000f220000100800 */
[----:B------:R-:W-:Y:S02]  /*59b0*/  ISETP.GE.AND P2, PT, R248, RZ, PT ;  /* 0x000000fff800720c */ /* 0x000fe40003f46270 */
[----:B------:R-:W-:Y:S01]  /*59c0*/  ISETP.GT.U32.AND P5, PT, R7, R6, PT ;  /* 0x000000060700720c */ /* 0x000fe20003fa4070 */
[----:B------:R-:W4:Y:S03]  /*59d0*/  LDL R213, [R1+0x3214] ;  /* 0x0032140001d57983 */ /* 0x000f260000100800 */
[----:B------:R-:W-:-:S04]  /*59e0*/  @!P6 IMAD.IADD R209, R209, 0x1, -R7 ;  /* 0x00000001d1d1e824 */ /* 0x000fc800078e0a07 */
[----:B------:R-:W-:Y:S01]  /*59f0*/  @!P3 IMAD.MOV R209, RZ, RZ, -R209 ;  /* 0x000000ffffd1b224 */ /* 0x000fe200078e0ad1 */
[C---:B------:R-:W-:Y:S01]  /*5a00*/  ISETP.GT.U32.AND P3, PT, R7.reuse, R4, PT ;  /* 0x000000040700720c */ /* 0x040fe20003f64070 */
[----:B------:R-:W-:Y:S02]  /*5a10*/  @!P1 IMAD.MOV R8, RZ, RZ, -R8 ;  /* 0x000000ffff089224 */ /* 0x000fe400078e0a08 */
[----:B------:R-:W-:Y:S01]  /*5a20*/  @!P2 IMAD.MOV R211, RZ, RZ, -R211 ;  /* 0x000000ffffd3a224 */ /* 0x000fe200078e0ad3 */
[----:B------:R-:W-:Y:S02]  /*5a30*/  @!P5 IADD3 R6, R6, -R7, RZ ;  /* 0x800000070606d210 */ /* 0x000fe40007ffe0ff */
[----:B------:R-:W-:Y:S02]  /*5a40*/  ISETP.GT.U32.AND P5, PT, R7, R3, PT ;  /* 0x000000030700720c */ /* 0x000fe40003fa4070 */
[----:B------:R-:W-:Y:S01]  /*5a50*/  STL [R1+0x24], R211 ;  /* 0x000024d301007387 */ /* 0x000fe20000100800 */
[----:B------:R-:W-:-:S03]  /*5a60*/  @!P4 IADD3 R210, -R210, RZ, RZ ;  /* 0x000000ffd2d2c210 */ /* 0x000fc60007ffe1ff */
[----:B------:R1:W-:Y:S01]  /*5a70*/  STL [R1+0x36b8], R8 ;  /* 0x0036b80801007387 */ /* 0x0003e20000100800 */
[----:B------:R-:W-:-:S03]  /*5a80*/  @!P3 IMAD.IADD R4, R4, 0x1, -R7 ;  /* 0x000000010404b824 */ /* 0x000fc600078e0a07 */
[----:B------:R-:W-:Y:S01]  /*5a90*/  STL [R1+0x1c], R210 ;  /* 0x00001cd201007387 */ /* 0x000fe20000100800 */
[----:B-1----:R-:W-:Y:S02]  /*5aa0*/  IADD3 R8, R248, 0xcd, RZ ;  /* 0x000000cdf8087810 */ /* 0x002fe40007ffe0ff */
[----:B------:R-:W-:-:S03]  /*5ab0*/  @!P5 IMAD.IADD R3, R3, 0x1, -R7 ;  /* 0x000000010303d824 */ /* 0x000fc600078e0a07 */
[----:B------:R-:W-:Y:S04]  /*5ac0*/  STL [R1+0x35e0], R8 ;  /* 0x0035e00801007387 */ /* 0x000fe80000100800 */
[----:B------:R-:W-:Y:S01]  /*5ad0*/  STL [R1+0x18], R209 ;  /* 0x000018d101007387 */ /* 0x000fe20000100800 */
[----:B------:R-:W-:-:S13]  /*5ae0*/  ISETP.GT.U32.AND P5, PT, R7, R9, PT ;  /* 0x000000090700720c */ /* 0x000fda0003fa4070 */
[----:B------:R-:W-:Y:S02]  /*5af0*/  @!P5 IADD3 R9, R9, -R7, RZ ;  /* 0x800000070909d210 */ /* 0x000fe40007ffe0ff */
[----:B---3--:R-:W-:Y:S02]  /*5b00*/  ISETP.GE.AND P3, PT, R0, RZ, PT ;  /* 0x000000ff0000720c */ /* 0x008fe40003f66270 */
[----:B------:R-:W3:Y:S01]  /*5b10*/  LDL R0, [R1+0x3218] ;  /* 0x0032180001007983 */ /* 0x000ee20000100800 */
[----:B--2---:R-:W-:-:S03]  /*5b20*/  ISETP.GE.AND P5, PT, R252, RZ, PT ;  /* 0x000000fffc00720c */ /* 0x004fc60003fa6270 */
[----:B------:R-:W2:Y:S01]  /*5b30*/  LDL R252, [R1+0x321c] ;  /* 0x00321c0001fc7983 */ /* 0x000ea20000100800 */
[C---:B------:R-:W-:Y:S02]  /*5b40*/  ISETP.GT.U32.AND P2, PT, R7.reuse, R208, PT ;  /* 0x000000d00700720c */ /* 0x040fe40003f44070 */
[C---:B------:R-:W-:Y:S02]  /*5b50*/  ISETP.GT.U32.AND P4, PT, R7.reuse, R206, PT ;  /* 0x000000ce0700720c */ /* 0x040fe40003f84070 */
[----:B------:R-:W-:-:S09]  /*5b60*/  ISETP.GT.U32.AND P1, PT, R7, R207, PT ;  /* 0x000000cf0700720c */ /* 0x000fd20003f24070 */
[--C-:B------:R-:W-:Y:S01]  /*5b70*/  @!P2 IMAD.IADD R208, R208, 0x1, -R7.reuse ;  /* 0x00000001d0d0a824 */ /* 0x100fe200078e0a07 */
[----:B------:R-:W-:Y:S01]  /*5b80*/  ISETP.GT.U32.AND P2, PT, R7, R10, PT ;  /* 0x0000000a0700720c */ /* 0x000fe20003f44070 */
[----:B------:R-:W-:Y:S01]  /*5b90*/  @!P4 IMAD.IADD R206, R206, 0x1, -R7 ;  /* 0x00000001cecec824 */ /* 0x000fe200078e0a07 */
[----:B----4-:R-:W-:Y:S02]  /*5ba0*/  ISETP.GE.AND P4, PT, R2, RZ, PT ;  /* 0x000000ff0200720c */ /* 0x010fe40003f86270 */
[----:B------:R-:W-:Y:S02]  /*5bb0*/  @!P1 IADD3 R207, R207, -R7, RZ ;  /* 0x80000007cfcf9210 */ /* 0x000fe40007ffe0ff */
[----:B------:R-:W-:Y:S01]  /*5bc0*/  ISETP.GT.U32.AND P1, PT, R7, R11, PT ;  /* 0x0000000b0700720c */ /* 0x000fe20003f24070 */
[----:B------:R-:W-:-:S06]  /*5bd0*/  IMAD.MOV.U32 R2, RZ, RZ, R3 ;  /* 0x000000ffff027224 */ /* 0x000fcc00078e0003 */
[--C-:B------:R-:W-:Y:S01]  /*5be0*/  @!P2 IMAD.IADD R10, R10, 0x1, -R7.reuse ;  /* 0x000000010a0aa824 */ /* 0x100fe200078e0a07 */
[----:B------:R-:W-:Y:S01]  /*5bf0*/  ISETP.GE.AND P2, PT, R212, RZ, PT ;  /* 0x000000ffd400720c */ /* 0x000fe20003f46270 */
[----:B------:R-:W-:Y:S01]  /*5c00*/  @!P4 IMAD.MOV R2, RZ, RZ, -R2 ;  /* 0x000000ffff02c224 */ /* 0x000fe200078e0a02 */
[----:B------:R-:W4:Y:S03]  /*5c10*/  LDL R212, [R1+0x3220] ;  /* 0x0032200001d47983 */ /* 0x000f260000100800 */
[----:B------:R-:W-:Y:S01]  /*5c20*/  @!P1 IMAD.IADD R11, R11, 0x1, -R7 ;  /* 0x000000010b0b9824 */ /* 0x000fe200078e0a07 */
[----:B------:R-:W-:Y:S02]  /*5c30*/  ISETP.GE.AND P1, PT, R213, RZ, PT ;  /* 0x000000ffd500720c */ /* 0x000fe40003f26270 */
[----:B------:R-:W4:Y:S04]  /*5c40*/  LDL R213, [R1+0x3224] ;  /* 0x0032240001d57983 */ /* 0x000f280000100800 */
[----:B------:R1:W-:Y:S01]  /*5c50*/  STL [R1+0x14], R2 ;  /* 0x0000140201007387 */ /* 0x0003e20000100800 */
[----:B------:R-:W-:-:S02]  /*5c60*/  IABS R204, R205 ;  /* 0x000000cd00cc7213 */ /* 0x000fc40000000000 */
[----:B------:R-:W-:Y:S02]  /*5c70*/  ISETP.GT.U32.AND P6, PT, R7, R6, PT ;  /* 0x000000060700720c */ /* 0x000fe40003fc4070 */
[----:B-1----:R-:W-:Y:S01]  /*5c80*/  MOV R2, R206 ;  /* 0x000000ce00027202 */ /* 0x002fe20000000f00 */
[----:B------:R-:W-:-:S04]  /*5c90*/  IMAD.HI.U32 R205, R5, R204, RZ ;  /* 0x000000cc05cd7227 */ /* 0x000fc800078e00ff */
[----:B------:R-:W-:Y:S01]  /*5ca0*/  @!P2 IMAD.MOV R2, RZ, RZ, -R2 ;  /* 0x000000ffff02a224 */ /* 0x000fe200078e0a02 */
[C---:B------:R-:W-:Y:S01]  /*5cb0*/  ISETP.GT.U32.AND P2, PT, R7.reuse, R11, PT ;  /* 0x0000000b0700720c */ /* 0x040fe20003f44070 */
[----:B------:R-:W-:Y:S01]  /*5cc0*/  IMAD.MOV R205, RZ, RZ, -R205 ;  /* 0x000000ffffcd7224 */ /* 0x000fe200078e0acd */
[----:B------:R-:W-:-:S03]  /*5cd0*/  ISETP.GT.U32.AND P4, PT, R7, R4, PT ;  /* 0x000000040700720c */ /* 0x000fc60003f84070 */
[----:B------:R-:W-:Y:S02]  /*5ce0*/  @!P6 IMAD.IADD R6, R6, 0x1, -R7 ;  /* 0x000000010606e824 */ /* 0x000fe400078e0a07 */
[----:B------:R-:W-:Y:S01]  /*5cf0*/  IMAD R204, R7, R205, R204 ;  /* 0x000000cd07cc7224 */ /* 0x000fe200078e02cc */
[----:B------:R-:W-:Y:S01]  /*5d00*/  IABS R205, R8 ;  /* 0x0000000800cd7213 */ /* 0x000fe20000000000 */
[----:B------:R-:W-:Y:S01]  /*5d10*/  IMAD.MOV.U32 R8, RZ, RZ, R207 ;  /* 0x000000ffff087224 */ /* 0x000fe200078e00cf */
[----:B------:R-:W-:Y:S01]  /*5d20*/  @!P1 IADD3 R6, -R6, RZ, RZ ;  /* 0x000000ff06069210 */ /* 0x000fe20007ffe1ff */
[----:B------:R-:W-:Y:S02]  /*5d30*/  @!P3 IMAD.MOV R208, RZ, RZ, -R208 ;  /* 0x000000ffffd0b224 */ /* 0x000fe400078e0ad0 */
[----:B------:R-:W-:Y:S01]  /*5d40*/  @!P2 IADD3 R11, R11, -R7, RZ ;  /* 0x800000070b0ba210 */ /* 0x000fe20007ffe0ff */
[----:B------:R-:W-:Y:S01]  /*5d50*/  @!P5 IMAD.MOV R8, RZ, RZ, -R8 ;  /* 0x000000ffff08d224 */ /* 0x000fe200078e0a08 */
[----:B------:R-:W-:Y:S01]  /*5d60*/  ISETP.GT.U32.AND P1, PT, R7, R13, PT ;  /* 0x0000000d0700720c */ /* 0x000fe20003f24070 */
[--C-:B------:R-:W-:Y:S01]  /*5d70*/  @!P4 IMAD.IADD R4, R4, 0x1, -R7.reuse ;  /* 0x000000010404c824 */ /* 0x100fe200078e0a07 */
[----:B------:R-:W-:Y:S04]  /*5d80*/  STL [R1+0x10], R208 ;  /* 0x000010d001007387 */ /* 0x000fe80000100800 */
[----:B------:R-:W-:Y:S04]  /*5d90*/  STL [R1+0xc], R8 ;  /* 0x00000c0801007387 */ /* 0x000fe80000100800 */
[----:B------:R1:W-:Y:S03]  /*5da0*/  STL [R1+0x8], R2 ;  /* 0x0000080201007387 */ /* 0x0003e60000100800 */
[----:B------:R-:W-:Y:S01]  /*5db0*/  @!P1 IMAD.IADD R13, R13, 0x1, -R7 ;  /* 0x000000010d0d9824 */ /* 0x000fe200078e0a07 */
[----:B-1----:R-:W-:-:S04]  /*5dc0*/  IADD3 R2, R248, 0xce, RZ ;  /* 0x000000cef8027810 */ /* 0x002fc80007ffe0ff */
[----:B------:R-:W-:Y:S01]  /*5dd0*/  IABS R206, R2 ;  /* 0x0000000200ce7213 */ /* 0x000fe20000000000 */
[----:B------:R1:W-:Y:S04]  /*5de0*/  STL [R1+0x35d8], R2 ;  /* 0x0035d80201007387 */ /* 0x0003e80000100800 */
[----:B------:R-:W-:Y:S04]  /*5df0*/  STL [R1+0x4], R6 ;  /* 0x0000040601007387 */ /* 0x000fe80000100800 */
[----:B-1----:R-:W4:Y:S01]  /*5e00*/  LDL R2, [R1+0x322c] ;  /* 0x00322c0001027983 */ /* 0x002f220000100800 */
[----:B---3--:R-:W-:Y:S01]  /*5e10*/  ISETP.GE.AND P2, PT, R0, RZ, PT ;  /* 0x000000ff0000720c */ /* 0x008fe20003f46270 */
[----:B------:R-:W-:Y:S01]  /*5e20*/  IMAD.MOV.U32 R0, RZ, RZ, R4 ;  /* 0x000000ffff007224 */ /* 0x000fe200078e0004 */
[----:B--2---:R-:W-:-:S11]  /*5e30*/  ISETP.GE.AND P1, PT, R252, RZ, PT ;  /* 0x000000fffc00720c */ /* 0x004fd60003f26270 */
[----:B------:R-:W-:-:S05]  /*5e40*/  @!P2 IMAD.MOV R0, RZ, RZ, -R0 ;  /* 0x000000ffff00a224 */ /* 0x000fca00078e0a00 */
[----:B------:R1:W-:Y:S04]  /*5e50*/  STL [R1], R0 ;  /* 0x0000000001007387 */ /* 0x0003e80000100800 */
[----:B------:R-:W2:Y:S04]  /*5e60*/  LDL R252, [R1+0x3234] ;  /* 0x0032340001fc7983 */ /* 0x000ea80000100800 */
[----:B-1----:R-:W3:Y:S01]  /*5e70*/  LDL R0, [R1+0x3230] ;  /* 0x0032300001007983 */ /* 0x002ee20000100800 */
[C---:B------:R-:W-:Y:S02]  /*5e80*/  ISETP.GT.U32.AND P3, PT, R7.reuse, R9, PT ;  /* 0x000000090700720c */ /* 0x040fe40003f64070 */
[----:B------:R-:W-:-:S02]  /*5e90*/  ISETP.GT.U32.AND P5, PT, R7, R10, PT ;  /* 0x0000000a0700720c */ /* 0x000fc40003fa4070 */
[----:B------:R-:W-:-:S09]  /*5ea0*/  ISETP.GT.U32.AND P6, PT, R7, R12, PT ;  /* 0x0000000c0700720c */ /* 0x000fd20003fc4070 */
[--C-:B------:R-:W-:Y:S01]  /*5eb0*/  @!P3 IMAD.IADD R9, R9, 0x1, -R7.reuse ;  /* 0x000000010909b824 */ /* 0x100fe200078e0a07 */
[C---:B------:R-:W-:Y:S01]  /*5ec0*/  ISETP.GT.U32.AND P3, PT, R7.reuse, R15, PT ;  /* 0x0000000f0700720c */ /* 0x040fe20003f64070 */
[--C-:B------:R-:W-:Y:S01]  /*5ed0*/  @!P5 IMAD.IADD R10, R10, 0x1, -R7.reuse ;  /* 0x000000010a0ad824 */ /* 0x100fe200078e0a07 */
[C---:B------:R-:W-:Y:S01]  /*5ee0*/  ISETP.GT.U32.AND P5, PT, R7.reuse, R16, PT ;  /* 0x000000100700720c */ /* 0x040fe20003fa4070 */
[----:B------:R-:W-:Y:S01]  /*5ef0*/  @!P6 IMAD.IADD R12, R12, 0x1, -R7 ;  /* 0x000000010c0ce824 */ /* 0x000fe200078e0a07 */
[----:B------:R-:W-:-:S04]  /*5f00*/  ISETP.GT.U32.AND P4, PT, R7, R14, PT ;  /* 0x0000000e0700720c */ /* 0x000fc80003f84070 */
[C---:B------:R-:W-:Y:S02]  /*5f10*/  ISETP.GT.U32.AND P6, PT, R7.reuse, R12, PT ;  /* 0x0000000c0700720c */ /* 0x040fe40003fc4070 */
[----:B------:R-:W-:-:S03]  /*5f20*/  ISETP.GT.U32.AND P2, PT, R7, R13, PT ;  /* 0x0000000d0700720c */ /* 0x000fc60003f44070 */
[----:B------:R-:W-:Y:S02]  /*5f30*/  @!P3 IADD3 R15, R15, -R7, RZ ;  /* 0x800000070f0fb210 */ /* 0x000fe40007ffe0ff */
[--C-:B------:R-:W-:Y:S01]  /*5f40*/  @!P5 IMAD.IADD R16, R16, 0x1, -R7.reuse ;  /* 0x000000011010d824 */ /* 0x100fe200078e0a07 */
[----:B----4-:R-:W-:Y:S02]  /*5f50*/  ISETP.GE.AND P3, PT, R213, RZ, PT ;  /* 0x000000ffd500720c */ /* 0x010fe40003f66270 */
[----:B------:R-:W-:Y:S01]  /*5f60*/  ISETP.GE.AND P5, PT, R246, RZ, PT ;  /* 0x000000fff600720c */ /* 0x000fe20003fa6270 */
[----:B------:R-:W4:Y:S01]  /*5f70*/  LDL R213, [R1+0x323c] ;  /* 0x00323c0001d57983 */ /* 0x000f220000100800 */
[--C-:B------:R-:W-:Y:S01]  /*5f80*/  @!P4 IMAD.IADD R14, R14, 0x1, -R7.reuse ;  /* 0x000000010e0ec824 */ /* 0x100fe200078e0a07 */
[----:B------:R-:W-:Y:S01]  /*5f90*/  ISETP.GE.AND P4, PT, R212, RZ, PT ;  /* 0x000000ffd400720c */ /* 0x000fe20003f86270 */
[--C-:B------:R-:W-:Y:S01]  /*5fa0*/  @!P6 IMAD.IADD R12, R12, 0x1, -R7.reuse ;  /* 0x000000010c0ce824 */ /* 0x100fe200078e0a07 */
[----:B------:R-:W4:Y:S01]  /*5fb0*/  LDL R212, [R1+0x3238] ;  /* 0x0032380001d47983 */ /* 0x000f220000100800 */
[----:B------:R-:W-:Y:S01]  /*5fc0*/  @!P2 IMAD.IADD R13, R13, 0x1, -R7 ;  /* 0x000000010d0da824 */ /* 0x000fe200078e0a07 */
[----:B------:R-:W-:-:S06]  /*5fd0*/  ISETP.GT.U32.AND P2, PT, R7, R19, PT ;  /* 0x000000130700720c */ /* 0x000fcc0003f44070 */
[----:B------:R-:W-:Y:S01]  /*5fe0*/  @!P5 IMAD.MOV R12, RZ, RZ, -R12 ;  /* 0x000000ffff0cd224 */ /* 0x000fe200078e0a0c */
[----:B------:R-:W-:Y:S01]  /*5ff0*/  ISETP.GT.U32.AND P5, PT, R7, R18, PT ;  /* 0x000000120700720c */ /* 0x000fe20003fa4070 */
[----:B------:R-:W-:Y:S01]  /*6000*/  @!P1 IMAD.MOV R9, RZ, RZ, -R9 ;  /* 0x000000ffff099224 */ /* 0x000fe200078e0a09 */
[----:B------:R-:W-:Y:S01]  /*6010*/  @!P3 IADD3 R11, -R11, RZ, RZ ;  /* 0x000000ff0b0bb210 */ /* 0x000fe20007ffe1ff */
[----:B------:R-:W-:Y:S01]  /*6020*/  @!P4 IMAD.MOV R10, RZ, RZ, -R10 ;  /* 0x000000ffff0ac224 */ /* 0x000fe200078e0a0a */
[----:B------:R-:W-:Y:S02]  /*6030*/  IADD3 R246, R248, 0xcf, RZ ;  /* 0x000000cff8f67810 */ /* 0x000fe40007ffe0ff */
[----:B------:R-:W-:Y:S01]  /*6040*/  STL [R1+0x3698], R9 ;  /* 0x0036980901007387 */ /* 0x000fe20000100800 */
[----:B------:R-:W-:-:S03]  /*6050*/  @!P2 IADD3 R19, R19, -R7, RZ ;  /* 0x800000071313a210 */ /* 0x000fc60007ffe0ff */
[----:B------:R-:W-:Y:S03]  /*6060*/  STL [R1+0x369c], R10 ;  /* 0x00369c0a01007387 */ /* 0x000fe60000100800 */
[----:B------:R-:W-:Y:S01]  /*6070*/  @!P5 IMAD.IADD R18, R18, 0x1, -R7 ;  /* 0x000000011212d824 */ /* 0x000fe200078e0a07 */
[----:B------:R-:W-:Y:S04]  /*6080*/  STL [R1+0x36a0], R11 ;  /* 0x0036a00b01007387 */ /* 0x000fe80000100800 */
[----:B------:R-:W-:Y:S04]  /*6090*/  STL [R1+0x36a4], R12 ;  /* 0x0036a40c01007387 */ /* 0x000fe80000100800 */
[----:B------:R-:W-:Y:S01]  /*60a0*/  STL [R1+0x35bc], R246 ;  /* 0x0035bcf601007387 */ /* 0x000fe20000100800 */
[----:B------:R-:W-:-:S13]  /*60b0*/  ISETP.GT.U32.AND P3, PT, R7, R16, PT ;  /* 0x000000100700720c */ /* 0x000fda0003f64070 */
[----:B------:R-:W-:Y:S01]  /*60c0*/  @!P3 IMAD.IADD R16, R16, 0x1, -R7 ;  /* 0x000000011010b824 */ /* 0x000fe200078e0a07 */
[----:B------:R-:W-:Y:S02]  /*60d0*/  ISETP.GE.AND P3, PT, R2, RZ, PT ;  /* 0x000000ff0200720c */ /* 0x000fe40003f66270 */
[----:B------:R-:W4:Y:S01]  /*60e0*/  LDL R2, [R1+0x3240] ;  /* 0x0032400001027983 */ /* 0x000f220000100800 */
[----:B--2---:R-:W-:-:S03]  /*60f0*/  ISETP.GE.AND P2, PT, R252, RZ, PT ;  /* 0x000000fffc00720c */ /* 0x004fc60003f46270 */
[----:B------:R-:W2:Y:S01]  /*6100*/  LDL R252, [R1+0x3248] ;  /* 0x0032480001fc7983 */ /* 0x000ea20000100800 */
[----:B---3--:R-:W-:-:S03]  /*6110*/  ISETP.GE.AND P5, PT, R0, RZ, PT ;  /* 0x000000ff0000720c */ /* 0x008fc60003fa6270 */
[----:B------:R-:W3:Y:S01]  /*6120*/  LDL R0, [R1+0x3244] ;  /* 0x0032440001007983 */ /* 0x000ee20000100800 */
[C---:B------:R-:W-:Y:S02]  /*6130*/  ISETP.GT.U32.AND P4, PT, R7.reuse, R15, PT ;  /* 0x0000000f0700720c */ /* 0x040fe40003f84070 */
[C---:B------:R-:W-:Y:S02]  /*6140*/  ISETP.GT.U32.AND P6, PT, R7.reuse, R17, PT ;  /* 0x000000110700720c */ /* 0x040fe40003fc4070 */
[----:B------:R-:W-:-:S09]  /*6150*/  ISETP.GT.U32.AND P1, PT, R7, R14, PT ;  /* 0x0000000e0700720c */ /* 0x000fd20003f24070 */
[----:B------:R-:W-:Y:S02]  /*6160*/  @!P4 IADD3 R15, R15, -R7, RZ ;  /* 0x800000070f0fc210 */ /* 0x000fe40007ffe0ff */
[----:B------:R-:W-:Y:S02]  /*6170*/  ISETP.GT.U32.AND P4, PT, R7, R21, PT ;  /* 0x000000150700720c */ /* 0x000fe40003f84070 */
[----:B------:R-:W-:Y:S01]  /*6180*/  @!P6 IADD3 R17, R17, -R7, RZ ;  /* 0x800000071111e210 */ /* 0x000fe20007ffe0ff */
[----:B------:R-:W-:Y:S01]  /*6190*/  @!P1 IMAD.IADD R14, R14, 0x1, -R7 ;  /* 0x000000010e0e9824 */ /* 0x000fe200078e0a07 */
[C---:B------:R-:W-:Y:S02]  /*61a0*/  ISETP.GT.U32.AND P1, PT, R7.reuse, R20, PT ;  /* 0x000000140700720c */ /* 0x040fe40003f24070 */
[C---:B------:R-:W-:Y:S01]  /*61b0*/  ISETP.GT.U32.AND P6, PT, R7.reuse, R17, PT ;  /* 0x000000110700720c */ /* 0x040fe20003fc4070 */
[----:B------:R-:W-:Y:S01]  /*61c0*/  @!P3 IMAD.MOV R13, RZ, RZ, -R13 ;  /* 0x000000ffff0db224 */ /* 0x000fe200078e0a0d */
[----:B------:R-:W-:-:S05]  /*61d0*/  ISETP.GT.U32.AND P3, PT, R7, R18, PT ;  /* 0x000000120700720c */ /* 0x000fca0003f64070 */
[--C-:B------:R-:W-:Y:S01]  /*61e0*/  @!P4 IMAD.IADD R21, R21, 0x1, -R7.reuse ;  /* 0x000000011515c824 */ /* 0x100fe200078e0a07 */
[----:B----4-:R-:W-:Y:S02]  /*61f0*/  ISETP.GE.AND P4, PT, R213, RZ, PT ;  /* 0x000000ffd500720c */ /* 0x010fe40003f86270 */
[----:B------:R-:W4:Y:S01]  /*6200*/  LDL R213, [R1+0x3250] ;  /* 0x0032500001d57983 */ /* 0x000f220000100800 */
[--C-:B------:R-:W-:Y:S01]  /*6210*/  @!P1 IMAD.IADD R20, R20, 0x1, -R7.reuse ;  /* 0x0000000114149824 */ /* 0x100fe200078e0a07 */
[----:B------:R-:W-:Y:S01]  /*6220*/  ISETP.GE.AND P1, PT, R212, RZ, PT ;  /* 0x000000ffd400720c */ /* 0x000fe20003f26270 */
[--C-:B------:R-:W-:Y:S01]  /*6230*/  @!P6 IMAD.IADD R17, R17, 0x1, -R7.reuse ;  /* 0x000000011111e824 */ /* 0x100fe200078e0a07 */
[----:B------:R-:W4:Y:S01]  /*6240*/  LDL R212, [R1+0x324c] ;  /* 0x00324c0001d47983 */ /* 0x000f220000100800 */
[----:B------:R-:W-:Y:S01]  /*6250*/  @!P3 IMAD.IADD R18, R18, 0x1, -R7 ;  /* 0x000000011212b824 */ /* 0x000fe200078e0a07 */
[----:B------:R-:W-:-:S05]  /*6260*/  ISETP.GT.U32.AND P3, PT, R7, R24, PT ;  /* 0x000000180700720c */ /* 0x000fca0003f64070 */
[----:B------:R-:W-:Y:S01]  /*6270*/  @!P4 IMAD.MOV R17, RZ, RZ, -R17 ;  /* 0x000000ffff11c224 */ /* 0x000fe200078e0a11 */
[----:B------:R-:W-:Y:S01]  /*6280*/  ISETP.GT.U32.AND P4, PT, R7, R23, PT ;  /* 0x000000170700720c */ /* 0x000fe20003f84070 */
[----:B------:R-:W-:Y:S02]  /*6290*/  @!P5 IMAD.MOV R14, RZ, RZ, -R14 ;  /* 0x000000ffff0ed224 */ /* 0x000fe400078e0a0e */
[----:B------:R-:W-:Y:S01]  /*62a0*/  @!P2 IMAD.MOV R15, RZ, RZ, -R15 ;  /* 0x000000ffff0fa224 */ /* 0x000fe200078e0a0f */
[----:B------:R-:W-:Y:S01]  /*62b0*/  @!P1 IADD3 R16, -R16, RZ, RZ ;  /* 0x000000ff10109210 */ /* 0x000fe20007ffe1ff */
[----:B------:R-:W-:Y:S01]  /*62c0*/  STL [R1+0x36a8], R13 ;  /* 0x0036a80d01007387 */ /* 0x000fe20000100800 */
[----:B------:R-:W-:-:S03]  /*62d0*/  IADD3 R4, R248, 0xd0, RZ ;  /* 0x000000d0f8047810 */ /* 0x000fc60007ffe0ff */
[----:B------:R-:W-:Y:S01]  /*62e0*/  STL [R1+0x36ac], R14 ;  /* 0x0036ac0e01007387 */ /* 0x000fe20000100800 */
[----:B------:R-:W-:-:S03]  /*62f0*/  @!P3 IADD3 R24, R24, -R7, RZ ;  /* 0x800000071818b210 */ /* 0x000fc60007ffe0ff */
[----:B------:R-:W-:Y:S01]  /*6300*/  STL [R1+0x36b0], R15 ;  /* 0x0036b00f01007387 */ /* 0x000fe20000100800 */
[----:B------:R-:W-:-:S03]  /*6310*/  @!P4 IMAD.IADD R23, R23, 0x1, -R7 ;  /* 0x000000011717c824 */ /* 0x000fc600078e0a07 */
[----:B------:R-:W-:Y:S04]  /*6320*/  STL [R1+0x36b4], R16 ;  /* 0x0036b41001007387 */ /* 0x000fe80000100800 */
[----:B------:R-:W-:Y:S04]  /*6330*/  STL [R1+0x36bc], R17 ;  /* 0x0036bc1101007387 */ /* 0x000fe80000100800 */
[----:B------:R1:W-:Y:S01]  /*6340*/  STL [R1+0x35ec], R4 ;  /* 0x0035ec0401007387 */ /* 0x0003e20000100800 */
        /* <DEDUP_REMOVED lines=11> */
[-C--:B------:R-:W-:Y:S02]  /*6400*/  @!P2 IADD3 R20, R20, -R7.reuse, RZ ;  /* 0x800000071414a210 */ /* 0x080fe40007ffe0ff */
        /* <DEDUP_REMOVED lines=22> */
[----:B------:R-:W-:Y:S02]  /*6570*/  IABS R208, R4 ;  /* 0x0000000400d07213 */ /* 0x000fe40000000000 */
[----:B-1----:R-:W-:Y:S01]  /*6580*/  IADD3 R4, R248, 0xd1, RZ ;  /* 0x000000d1f8047810 */ /* 0x002fe20007ffe0ff */
        /* <DEDUP_REMOVED lines=34> */
[----:B------:R-:W-:Y:S01]  /*67b0*/  ISETP.GT.U32.AND P5, PT, R7, R34, PT ;  /* 0x000000220700720c */ /* 0x000fe20003fa4070 */
[----:B------:R-:W-:-:S04]  /*67c0*/  IMAD.HI.U32 R209, R5, R205, RZ ;  /* 0x000000cd05d17227 */ /* 0x000fc800078e00ff */
[----:B------:R-:W-:Y:S01]  /*67d0*/  @!P3 IMAD.MOV R27, RZ, RZ, -R27 ;  /* 0x000000ffff1bb224 */ /* 0x000fe200078e0a1b */
[----:B------:R-:W-:Y:S01]  /*67e0*/  ISETP.GT.U32.AND P3, PT, R7, R33, PT ;  /* 0x000000210700720c */ /* 0x000fe20003f64070 */
[----:B------:R-:W-:Y:S01]  /*67f0*/  @!P2 IMAD.MOV R24, RZ, RZ, -R24 ;  /* 0x000000ffff18a224 */ /* 0x000fe200078e0a18 */
[----:B------:R-:W-:Y:S01]  /*6800*/  IADD3 R3, -R209, RZ, RZ ;  /* 0x000000ffd1037210 */ /* 0x000fe20007ffe1ff */
        /* <DEDUP_REMOVED lines=51> */
[----:B------:R1:W-:Y:S04]  /*6b40*/  STL [R1+0x3704], R31 ;  /* 0x0037041f01007387 */ /* 0x0003e80000100800 */
        /* <DEDUP_REMOVED lines=15> */
[----:B------:R-:W-:-:S03]  /*6c40*/  @!P2 IMAD.MOV R33, RZ, RZ, -R33 ;  /* 0x000000ffff21a224 */ /* 0x000fc600078e0a21 */
[C---:B------:R-:W-:Y:S02]  /*6c50*/  ISETP.GT.U32.AND P6, PT, R7.reuse, R37, PT ;  /* 0x000000250700720c */ /* 0x040fe40003fc4070 */
[----:B------:R-:W-:-:S05]  /*6c60*/  ISETP.GT.U32.AND P2, PT, R7, R38, PT ;  /* 0x000000260700720c */ /* 0x000fca0003f44070 */
[--C-:B------:R-:W-:Y:S01]  /*6c70*/  @!P5 IMAD.IADD R41, R41, 0x1, -R7.reuse ;  /* 0x000000012929d824 */ /* 0x100fe200078e0a07 */
[----:B----4-:R-:W-:Y:S01]  /*6c80*/  ISETP.GE.AND P5, PT, R213, RZ, PT ;  /* 0x000000ffd500720c */ /* 0x010fe20003fa6270 */
[----:B------:R-:W-:Y:S01]  /*6c90*/  @!P3 IMAD.IADD R34, R34, 0x1, -R7 ;  /* 0x000000012222b824 */ /* 0x000fe200078e0a07 */
[----:B------:R-:W-:-:S03]  /*6ca0*/  ISETP.GT.U32.AND P3, PT, R7, R40, PT ;  /* 0x000000280700720c */ /* 0x000fc60003f64070 */
[--C-:B------:R-:W-:Y:S01]  /*6cb0*/  @!P6 IMAD.IADD R37, R37, 0x1, -R7.reuse ;  /* 0x000000012525e824 */ /* 0x100fe200078e0a07 */
[----:B------:R-:W-:Y:S01]  /*6cc0*/  IADD3 R9, R248, 0xd4, RZ ;  /* 0x000000d4f8097810 */ /* 0x000fe20007ffe0ff */
[----:B------:R-:W-:Y:S01]  /*6cd0*/  @!P2 IMAD.IADD R38, R38, 0x1, -R7 ;  /* 0x000000012626a824 */ /* 0x000fe200078e0a07 */
[C---:B------:R-:W-:Y:S01]  /*6ce0*/  ISETP.GT.U32.AND P2, PT, R7.reuse, R44, PT ;  /* 0x0000002c0700720c */ /* 0x040fe20003f44070 */
[----:B------:R-:W4:Y:S04]  /*6cf0*/  LDL R213, [R1+0x329c] ;  /* 0x00329c0001d57983 */ /* 0x000f280000100800 */
[----:B------:R-:W-:Y:S01]  /*6d00*/  @!P5 IMAD.MOV R37, RZ, RZ, -R37 ;  /* 0x000000ffff25d224 */ /* 0x000fe200078e0a25 */
[----:B------:R-:W-:Y:S01]  /*6d10*/  ISETP.GT.U32.AND P5, PT, R7, R43, PT ;  /* 0x0000002b0700720c */ /* 0x000fe20003fa4070 */
[--C-:B------:R-:W-:Y:S01]  /*6d20*/  @!P3 IMAD.IADD R40, R40, 0x1, -R7.reuse ;  /* 0x000000012828b824 */ /* 0x100fe200078e0a07 */
[----:B------:R-:W-:Y:S01]  /*6d30*/  ISETP.GE.AND P3, PT, R212, RZ, PT ;  /* 0x000000ffd400720c */ /* 0x000fe20003f66270 */
[----:B------:R-:W-:Y:S04]  /*6d40*/  STL [R1+0x35d4], R9 ;  /* 0x0035d40901007387 */ /* 0x000fe80000100800 */
[----:B------:R-:W-:Y:S01]  /*6d50*/  @!P2 IADD3 R44, R44, -R7, RZ ;  /* 0x800000072c2ca210 */ /* 0x000fe20007ffe0ff */
[----:B------:R-:W-:Y:S01]  /*6d60*/  @!P1 IMAD.MOV R34, RZ, RZ, -R34 ;  /* 0x000000ffff229224 */ /* 0x000fe200078e0a22 */
[----:B------:R-:W4:Y:S04]  /*6d70*/  LDL R8, [R1+0x32a4] ;  /* 0x0032a40001087983 */ /* 0x000f280000100800 */
[----:B------:R-:W-:-:S02]  /*6d80*/  @!P5 IMAD.IADD R43, R43, 0x1, -R7 ;  /* 0x000000012b2bd824 */ /* 0x000fc400078e0a07 */
[----:B------:R-:W-:Y:S02]  /*6d90*/  @!P3 IADD3 R36, -R36, RZ, RZ ;  /* 0x000000ff2424b210 */ /* 0x000fe40007ffe1ff */
        /* <DEDUP_REMOVED lines=8> */
[C---:B------:R-:W-:Y:S01]  /*6e20*/  ISETP.GT.U32.AND P1, PT, R7.reuse, R39, PT ;  /* 0x000000270700720c */ /* 0x040fe20003f24070 */
[----:B------:R-:W-:Y:S01]  /*6e30*/  @!P4 IMAD.MOV R35, RZ, RZ, -R35 ;  /* 0x000000ffff23c224 */ /* 0x000fe200078e0a23 */
[C---:B------:R-:W-:Y:S01]  /*6e40*/  ISETP.GT.U32.AND P4, PT, R7.reuse, R40, PT ;  /* 0x000000280700720c */ /* 0x040fe20003f84070 */
[----:B------:R-:W-:Y:S01]  /*6e50*/  @!P3 IMAD.MOV R38, RZ, RZ, -R38 ;  /* 0x000000ffff26b224 */ /* 0x000fe200078e0a26 */
[C---:B------:R-:W-:Y:S02]  /*6e60*/  ISETP.GT.U32.AND P3, PT, R7.reuse, R43, PT ;  /* 0x0000002b0700720c */ /* 0x040fe40003f64070 */
[----:B------:R-:W-:-:S07]  /*6e70*/  ISETP.GT.U32.AND P6, PT, R7, R42, PT ;  /* 0x0000002a0700720c */ /* 0x000fce0003fc4070 */
[----:B------:R-:W-:-:S04]  /*6e80*/  @!P1 IMAD.IADD R39, R39, 0x1, -R7 ;  /* 0x0000000127279824 */ /* 0x000fc800078e0a07 */
[----:B------:R-:W-:Y:S01]  /*6e90*/  @!P5 IMAD.MOV R39, RZ, RZ, -R39 ;  /* 0x000000ffff27d224 */ /* 0x000fe200078e0a27 */
[C---:B------:R-:W-:Y:S02]  /*6ea0*/  ISETP.GT.U32.AND P5, PT, R7.reuse, R44, PT ;  /* 0x0000002c0700720c */ /* 0x040fe40003fa4070 */
[-C--:B------:R-:W-:Y:S02]  /*6eb0*/  @!P4 IADD3 R40, R40, -R7.reuse, RZ ;  /* 0x800000072828c210 */ /* 0x080fe40007ffe0ff */
[----:B------:R-:W-:Y:S01]  /*6ec0*/  ISETP.GT.U32.AND P4, PT, R7, R46, PT ;  /* 0x0000002e0700720c */ /* 0x000fe20003f84070 */
[----:B------:R-:W-:Y:S01]  /*6ed0*/  @!P3 IMAD.IADD R43, R43, 0x1, -R7 ;  /* 0x000000012b2bb824 */ /* 0x000fe200078e0a07 */
[----:B------:R-:W-:Y:S02]  /*6ee0*/  @!P6 IADD3 R42, R42, -R7, RZ ;  /* 0x800000072a2ae210 */ /* 0x000fe40007ffe0ff */
[----:B------:R-:W-:-:S05]  /*6ef0*/  ISETP.GT.U32.AND P3, PT, R7, R49, PT ;  /* 0x000000310700720c */ /* 0x000fca0003f64070 */
[--C-:B------:R-:W-:Y:S01]  /*6f00*/  @!P5 IMAD.IADD R44, R44, 0x1, -R7.reuse ;  /* 0x000000012c2cd824 */ /* 0x100fe200078e0a07 */
[C---:B------:R-:W-:Y:S02]  /*6f10*/  ISETP.GT.U32.AND P5, PT, R7.reuse, R50, PT ;  /* 0x000000320700720c */ /* 0x040fe40003fa4070 */
[----:B------:R-:W-:Y:S01]  /*6f20*/  ISETP.GT.U32.AND P6, PT, R7, R42, PT ;  /* 0x0000002a0700720c */ /* 0x000fe20003fc4070 */
[----:B------:R-:W-:Y:S01]  /*6f30*/  @!P4 IMAD.IADD R46, R46, 0x1, -R7 ;  /* 0x000000012e2ec824 */ /* 0x000fe200078e0a07 */
[----:B------:R-:W-:Y:S02]  /*6f40*/  ISETP.GE.AND P4, PT, R247, RZ, PT ;  /* 0x000000fff700720c */ /* 0x000fe40003f86270 */
[----:B------:R-:W-:Y:S02]  /*6f50*/  IADD3 R247, R248, 0xd5, RZ ;  /* 0x000000d5f8f77810 */ /* 0x000fe40007ffe0ff */
[----:B------:R-:W-:-:S03]  /*6f60*/  @!P3 IADD3 R49, R49, -R7, RZ ;  /* 0x800000073131b210 */ /* 0x000fc60007ffe0ff */
[----:B------:R-:W-:Y:S02]  /*6f70*/  STL [R1+0x35b8], R247 ;  /* 0x0035b8f701007387 */ /* 0x000fe40000100800 */
[--C-:B------:R-:W-:Y:S02]  /*6f80*/  @!P5 IMAD.IADD R50, R50, 0x1, -R7.reuse ;  /* 0x000000013232d824 */ /* 0x100fe400078e0a07 */
[----:B------:R-:W-:-:S04]  /*6f90*/  @!P6 IMAD.IADD R42, R42, 0x1, -R7 ;  /* 0x000000012a2ae824 */ /* 0x000fc800078e0a07 */
[----:B------:R-:W-:Y:S01]  /*6fa0*/  @!P4 IMAD.MOV R42, RZ, RZ, -R42 ;  /* 0x000000ffff2ac224 */ /* 0x000fe200078e0a2a */
[----:B------:R-:W-:-:S13]  /*6fb0*/  ISETP.GT.U32.AND P4, PT, R7, R48, PT ;  /* 0x000000300700720c */ /* 0x000fda0003f84070 */
[----:B------:R-:W-:Y:S01]  /*6fc0*/  @!P4 IMAD.IADD R48, R48, 0x1, -R7 ;  /* 0x000000013030c824 */ /* 0x000fe200078e0a07 */
[----:B----4-:R-:W-:Y:S02]  /*6fd0*/  ISETP.GE.AND P4, PT, R2, RZ, PT ;  /* 0x000000ff0200720c */ /* 0x010fe40003f86270 */
[----:B------:R-:W4:Y:S01]  /*6fe0*/  LDL R2, [R1+0x32bc] ;  /* 0x0032bc0001027983 */ /* 0x000f220000100800 */
[----:B--2---:R-:W-:-:S03]  /*6ff0*/  ISETP.GE.AND P5, PT, R252, RZ, PT ;  /* 0x000000fffc00720c */ /* 0x004fc60003fa6270 */
[----:B------:R-:W2:Y:S01]  /*7000*/  LDL R252, [R1+0x32c4] ;  /* 0x0032c40001fc7983 */ /* 0x000ea20000100800 */
[----:B---3--:R-:W-:-:S03]  /*7010*/  ISETP.GE.AND P3, PT, R0, RZ, PT ;  /* 0x000000ff0000720c */ /* 0x008fc60003f66270 */
[----:B------:R-:W3:Y:S01]  /*7020*/  LDL R0, [R1+0x32c0] ;  /* 0x0032c00001007983 */ /* 0x000ee20000100800 */
[----:B------:R-:W-:-:S13]  /*7030*/  ISETP.GT.U32.AND P1, PT, R7, R45, PT ;  /* 0x0000002d0700720c */ /* 0x000fda0003f24070 */
[----:B------:R-:W-:Y:S01]  /*7040*/  @!P1 IMAD.IADD R45, R45, 0x1, -R7 ;  /* 0x000000012d2d9824 */ /* 0x000fe200078e0a07 */
[----:B------:R-:W-:-:S13]  /*7050*/  ISETP.GE.AND P1, PT, R213, RZ, PT ;  /* 0x000000ffd500720c */ /* 0x000fda0003f26270 */
[----:B------:R-:W-:Y:S02]  /*7060*/  @!P1 IADD3 R41, -R41, RZ, RZ ;  /* 0x000000ff29299210 */ /* 0x000fe40007ffe1ff */
[C---:B------:R-:W-:Y:S01]  /*7070*/  ISETP.GT.U32.AND P1, PT, R7.reuse, R46, PT ;  /* 0x0000002e0700720c */ /* 0x040fe20003f24070 */
[----:B------:R-:W-:Y:S01]  /*7080*/  @!P2 IMAD.MOV R40, RZ, RZ, -R40 ;  /* 0x000000ffff28a224 */ /* 0x000fe200078e0a28 */
[----:B------:R-:W-:-:S11]  /*7090*/  ISETP.GT.U32.AND P2, PT, R7, R45, PT ;  /* 0x0000002d0700720c */ /* 0x000fd60003f44070 */
[----:B------:R-:W-:Y:S01]  /*70a0*/  @!P1 IMAD.IADD R46, R46, 0x1, -R7 ;  /* 0x000000012e2e9824 */ /* 0x000fe200078e0a07 */
[----:B------:R-:W-:Y:S02]  /*70b0*/  ISETP.GE.AND P1, PT, R8, RZ, PT ;  /* 0x000000ff0800720c */ /* 0x000fe40003f26270 */
[----:B------:R-:W3:Y:S01]  /*70c0*/  LDL R8, [R1+0x32b8] ;  /* 0x0032b80001087983 */ /* 0x000ee20000100800 */
[----:B------:R-:W-:Y:S01]  /*70d0*/  @!P4 IMAD.MOV R44, RZ, RZ, -R44 ;  /* 0x000000ffff2cc224 */ /* 0x000fe200078e0a2c */
[C---:B------:R-:W-:Y:S02]  /*70e0*/  ISETP.GT.U32.AND P4, PT, R7.reuse, R49, PT ;  /* 0x000000310700720c */ /* 0x040fe40003f84070 */
[----:B------:R-:W-:-:S07]  /*70f0*/  ISETP.GT.U32.AND P6, PT, R7, R47, PT ;  /* 0x0000002f0700720c */ /* 0x000fce0003fc4070 */
[----:B------:R-:W-:Y:S01]  /*7100*/  @!P1 IMAD.MOV R43, RZ, RZ, -R43 ;  /* 0x000000ffff2b9224 */ /* 0x000fe200078e0a2b */
[----:B------:R-:W-:Y:S02]  /*7110*/  ISETP.GT.U32.AND P1, PT, R7, R48, PT ;  /* 0x000000300700720c */ /* 0x000fe40003f24070 */
[----:B------:R-:W-:Y:S02]  /*7120*/  @!P2 IADD3 R45, R45, -R7, RZ ;  /* 0x800000072d2da210 */ /* 0x000fe40007ffe0ff */
[----:B------:R-:W-:Y:S01]  /*7130*/  ISETP.GT.U32.AND P2, PT, R7, R51, PT ;  /* 0x000000330700720c */ /* 0x000fe20003f44070 */
[----:B------:R-:W-:Y:S01]  /*7140*/  @!P4 IMAD.IADD R49, R49, 0x1, -R7 ;  /* 0x000000013131c824 */ /* 0x000fe200078e0a07 */
[----:B------:R-:W-:Y:S02]  /*7150*/  @!P6 IADD3 R47, R47, -R7, RZ ;  /* 0x800000072f2fe210 */ /* 0x000fe40007ffe0ff */
[----:B------:R-:W-:-:S05]  /*7160*/  ISETP.GT.U32.AND P4, PT, R7, R55, PT ;  /* 0x000000370700720c */ /* 0x000fca0003f84070 */
[--C-:B------:R-:W-:Y:S01]  /*7170*/  @!P1 IMAD.IADD R48, R48, 0x1, -R7.reuse ;  /* 0x0000000130309824 */ /* 0x100fe200078e0a07 */
[C---:B------:R-:W-:Y:S02]  /*7180*/  ISETP.GT.U32.AND P1, PT, R7.reuse, R54, PT ;  /* 0x000000360700720c */ /* 0x040fe40003f24070 */
[----:B------:R-:W-:Y:S01]  /*7190*/  ISETP.GT.U32.AND P6, PT, R7, R47, PT ;  /* 0x0000002f0700720c */ /* 0x000fe20003fc4070 */
[--C-:B------:R-:W-:Y:S01]  /*71a0*/  @!P2 IMAD.IADD R51, R51, 0x1, -R7.reuse ;  /* 0x000000013333a824 */ /* 0x100fe200078e0a07 */
[----:B------:R-:W-:Y:S02]  /*71b0*/  ISETP.GE.AND P2, PT, R214, RZ, PT ;  /* 0x000000ffd600720c */ /* 0x000fe40003f46270 */
[----:B-1----:R-:W-:Y:S01]  /*71c0*/  IADD3 R31, R248, 0xd6, RZ ;  /* 0x000000d6f81f7810 */ /* 0x002fe20007ffe0ff */
[----:B------:R-:W-:-:S04]  /*71d0*/  @!P4 IMAD.IADD R55, R55, 0x1, -R7 ;  /* 0x000000013737c824 */ /* 0x000fc800078e0a07 */
[----:B------:R-:W-:Y:S02]  /*71e0*/  STL [R1+0x35ac], R31 ;  /* 0x0035ac1f01007387 */ /* 0x000fe40000100800 */
[----:B------:R-:W-:Y:S02]  /*71f0*/  @!P1 IADD3 R54, R54, -R7, RZ ;  /* 0x8000000736369210 */ /* 0x000fe40007ffe0ff */
        /* <DEDUP_REMOVED lines=10> */
[----:B------:R-:W-:Y:S01]  /*72a0*/  @!P3 IMAD.MOV R45, RZ, RZ, -R45 ;  /* 0x000000ffff2db224 */ /* 0x000fe200078e0a2d */
[----:B------:R-:W-:Y:S02]  /*72b0*/  @!P5 IADD3 R46, -R46, RZ, RZ ;  /* 0x000000ff2e2ed210 */ /* 0x000fe40007ffe1ff */
[C---:B------:R-:W-:Y:S02]  /*72c0*/  ISETP.GT.U32.AND P3, PT, R7.reuse, R50, PT ;  /* 0x000000320700720c */ /* 0x040fe40003f64070 */
[C---:B------:R-:W-:Y:S02]  /*72d0*/  ISETP.GT.U32.AND P5, PT, R7.reuse, R51, PT ;  /* 0x000000330700720c */ /* 0x040fe40003fa4070 */
[----:B------:R-:W-:-:S09]  /*72e0*/  ISETP.GT.U32.AND P6, PT, R7, R52, PT ;  /* 0x000000340700720c */ /* 0x000fd20003fc4070 */
[-C--:B------:R-:W-:Y:S02]  /*72f0*/  @!P3 IADD3 R50, R50, -R7.reuse, RZ ;  /* 0x800000073232b210 */ /* 0x080fe40007ffe0ff */
[----:B------:R-:W-:Y:S01]  /*7300*/  @!P5 IMAD.IADD R51, R51, 0x1, -R7 ;  /* 0x000000013333d824 */ /* 0x000fe200078e0a07 */
[----:B------:R-:W-:Y:S02]  /*7310*/  ISETP.GT.U32.AND P3, PT, R7, R56, PT ;  /* 0x000000380700720c */ /* 0x000fe40003f64070 */
[----:B------:R-:W-:-:S04]  /*7320*/  @!P6 IADD3 R52, R52, -R7, RZ ;  /* 0x800000073434e210 */ /* 0x000fc80007ffe0ff */
[----:B------:R-:W-:Y:S02]  /*7330*/  ISETP.GT.U32.AND P6, PT, R7, R52, PT ;  /* 0x000000340700720c */ /* 0x000fe40003fc4070 */
[----:B------:R-:W-:-:S05]  /*7340*/  ISETP.GE.AND P5, PT, R8, RZ, PT ;  /* 0x000000ff0800720c */ /* 0x000fca0003fa6270 */
[----:B------:R-:W-:Y:S01]  /*7350*/  @!P3 IMAD.IADD R56, R56, 0x1, -R7 ;  /* 0x000000013838b824 */ /* 0x000fe200078e0a07 */
[----:B------:R-:W-:-:S05]  /*7360*/  ISETP.GE.AND P3, PT, R215, RZ, PT ;  /* 0x000000ffd700720c */ /* 0x000fca0003f66270 */
[----:B------:R-:W-:Y:S02]  /*7370*/  @!P6 IMAD.IADD R52, R52, 0x1, -R7 ;  /* 0x000000013434e824 */ /* 0x000fe400078e0a07 */
[----:B------:R-:W-:Y:S01]  /*7380*/  @!P5 IMAD.MOV R48, RZ, RZ, -R48 ;  /* 0x000000ffff30d224 */ /* 0x000fe200078e0a30 */
[----:B------:R-:W-:-:S05]  /*7390*/  ISETP.GT.U32.AND P5, PT, R7, R53, PT ;  /* 0x000000350700720c */ /* 0x000fca0003fa4070 */
[----:B------:R-:W-:Y:S01]  /*73a0*/  @!P3 IMAD.MOV R52, RZ, RZ, -R52 ;  /* 0x000000ffff34b224 */ /* 0x000fe200078e0a34 */
[----:B------:R-:W-:-:S07]  /*73b0*/  ISETP.GT.U32.AND P3, PT, R7, R58, PT ;  /* 0x0000003a0700720c */ /* 0x000fce0003f64070 */
[----:B------:R-:W-:Y:S01]  /*73c0*/  @!P5 IMAD.IADD R53, R53, 0x1, -R7 ;  /* 0x000000013535d824 */ /* 0x000fe200078e0a07 */
[----:B------:R-:W-:Y:S02]  /*73d0*/  ISETP.GT.U32.AND P5, PT, R7, R59, PT ;  /* 0x0000003b0700720c */ /* 0x000fe40003fa4070 */
[----:B------:R-:W-:-:S03]  /*73e0*/  IADD3 R30, R248, 0xd7, RZ ;  /* 0x000000d7f81e7810 */ /* 0x000fc60007ffe0ff */
[----:B------:R-:W-:Y:S02]  /*73f0*/  @!P3 IMAD.IADD R58, R58, 0x1, -R7 ;  /* 0x000000013a3ab824 */ /* 0x000fe400078e0a07 */
[----:B------:R-:W-:Y:S01]  /*7400*/  STL [R1+0x35a4], R30 ;  /* 0x0035a41e01007387 */ /* 0x000fe20000100800 */
[----:B------:R-:W-:-:S05]  /*7410*/  @!P4 IADD3 R51, -R51, RZ, RZ ;  /* 0x000000ff3333c210 */ /* 0x000fca0007ffe1ff */
[----:B------:R-:W-:Y:S01]  /*7420*/  @!P5 IADD3 R59, R59, -R7, RZ ;  /* 0x800000073b3bd210 */ /* 0x000fe20007ffe0ff */
[----:B------:R-:W-:Y:S01]  /*7430*/  @!P2 IMAD.MOV R49, RZ, RZ, -R49 ;  /* 0x000000ffff31a224 */ /* 0x000fe200078e0a31 */
[----:B------:R-:W-:Y:S01]  /*7440*/  ISETP.GT.U32.AND P4, PT, R7, R56, PT ;  /* 0x000000380700720c */ /* 0x000fe20003f84070 */
[----:B------:R-:W3:-:S12]  /*7450*/  LDL R8, [R1+0x32dc] ;  /* 0x0032dc0001087983 */ /* 0x000ed80000100800 */
[----:B------:R-:W-:Y:S01]  /*7460*/  @!P4 IMAD.IADD R56, R56, 0x1, -R7 ;  /* 0x000000013838c824 */ /* 0x000fe200078e0a07 */
[----:B----4-:R-:W-:Y:S02]  /*7470*/  ISETP.GE.AND P4, PT, R2, RZ, PT ;  /* 0x000000ff0200720c */ /* 0x010fe40003f86270 */
        /* <DEDUP_REMOVED lines=13> */
[----:B------:R-:W-:Y:S02]  /*7550*/  ISETP.GT.U32.AND P3, PT, R7, R59, PT ;  /* 0x0000003b0700720c */ /* 0x000fe40003f64070 */
[----:B------:R-:W-:Y:S02]  /*7560*/  @!P1 IADD3 R55, R55, -R7, RZ ;  /* 0x8000000737379210 */ /* 0x000fe40007ffe0ff */
[C---:B------:R-:W-:Y:S02]  /*7570*/  ISETP.GT.U32.AND P2, PT, R7.reuse, R60, PT ;  /* 0x0000003c0700720c */ /* 0x040fe40003f44070 */
[----:B------:R-:W-:Y:S01]  /*7580*/  ISETP.GT.U32.AND P1, PT, R7, R61, PT ;  /* 0x0000003d0700720c */ /* 0x000fe20003f24070 */
[----:B------:R-:W-:Y:S01]  /*7590*/  @!P4 IMAD.IADD R58, R58, 0x1, -R7 ;  /* 0x000000013a3ac824 */ /* 0x000fe200078e0a07 */
[----:B------:R-:W-:Y:S02]  /*75a0*/  @!P6 IADD3 R57, R57, -R7, RZ ;  /* 0x800000073939e210 */ /* 0x000fe40007ffe0ff */
[----:B------:R-:W-:-:S03]  /*75b0*/  ISETP.GT.U32.AND P4, PT, R7, R64, PT ;  /* 0x000000400700720c */ /* 0x000fc60003f84070 */
[--C-:B------:R-:W-:Y:S01]  /*75c0*/  @!P3 IMAD.IADD R59, R59, 0x1, -R7.reuse ;  /* 0x000000013b3bb824 */ /* 0x100fe200078e0a07 */
[C---:B------:R-:W-:Y:S02]  /*75d0*/  ISETP.GT.U32.AND P3, PT, R7.reuse, R65, PT ;  /* 0x000000410700720c */ /* 0x040fe40003f64070 */
[----:B------:R-:W-:Y:S01]  /*75e0*/  ISETP.GT.U32.AND P6, PT, R7, R57, PT ;  /* 0x000000390700720c */ /* 0x000fe20003fc4070 */
[--C-:B------:R-:W-:Y:S01]  /*75f0*/  @!P2 IMAD.IADD R60, R60, 0x1, -R7.reuse ;  /* 0x000000013c3ca824 */ /* 0x100fe200078e0a07 */
[----:B------:R-:W-:Y:S01]  /*7600*/  ISETP.GE.AND P2, PT, R249, RZ, PT ;  /* 0x000000fff900720c */ /* 0x000fe20003f46270 */
[----:B------:R-:W-:Y:S01]  /*7610*/  @!P1 IMAD.IADD R61, R61, 0x1, -R7 ;  /* 0x000000013d3d9824 */ /* 0x000fe200078e0a07 */
[----:B------:R-:W-:Y:S02]  /*7620*/  ISETP.GE.AND P1, PT, R216, RZ, PT ;  /* 0x000000ffd800720c */ /* 0x000fe40003f26270 */
[----:B------:R-:W-:Y:S02]  /*7630*/  IADD3 R249, R248, 0xd8, RZ ;  /* 0x000000d8f8f97810 */ /* 0x000fe40007ffe0ff */
[----:B------:R-:W-:-:S03]  /*7640*/  @!P4 IADD3 R64, R64, -R7, RZ ;  /* 0x800000074040c210 */ /* 0x000fc60007ffe0ff */
[--C-:B------:R-:W-:Y:S01]  /*7650*/  @!P3 IMAD.IADD R65, R65, 0x1, -R7.reuse ;  /* 0x000000014141b824 */ /* 0x100fe200078e0a07 */
[----:B------:R-:W-:Y:S01]  /*7660*/  STL [R1+0x3598], R249 ;  /* 0x003598f901007387 */ /* 0x000fe20000100800 */
        /* <DEDUP_REMOVED lines=21> */
[C---:B------:R-:W-:Y:S02]  /*77c0*/  ISETP.GT.U32.AND P2, PT, R7.reuse, R63, PT ;  /* 0x0000003f0700720c */ /* 0x040fe40003f44070 */
[-C--:B------:R-:W-:Y:S02]  /*77d0*/  @!P5 IADD3 R60, R60, -R7.reuse, RZ ;  /* 0x800000073c3cd210 */ /* 0x080fe40007ffe0ff */
[C---:B------:R-:W-:Y:S01]  /*77e0*/  ISETP.GT.U32.AND P5, PT, R7.reuse, R66, PT ;  /* 0x000000420700720c */ /* 0x040fe20003fa4070 */
[----:B------:R-:W-:Y:S01]  /*77f0*/  @!P1 IMAD.IADD R64, R64, 0x1, -R7 ;  /* 0x0000000140409824 */ /* 0x000fe200078e0a07 */
[----:B------:R-:W-:Y:S02]  /*7800*/  @!P6 IADD3 R62, R62, -R7, RZ ;  /* 0x800000073e3ee210 */ /* 0x000fe40007ffe0ff */
[----:B------:R-:W-:-:S05]  /*7810*/  ISETP.GT.U32.AND P1, PT, R7, R70, PT ;  /* 0x000000460700720c */ /* 0x000fca0003f24070 */
[--C-:B------:R-:W-:Y:S01]  /*7820*/  @!P2 IMAD.IADD R63, R63, 0x1, -R7.reuse ;  /* 0x000000013f3fa824 */ /* 0x100fe200078e0a07 */
[C---:B------:R-:W-:Y:S02]  /*7830*/  ISETP.GT.U32.AND P2, PT, R7.reuse, R69, PT ;  /* 0x000000450700720c */ /* 0x040fe40003f44070 */
[----:B------:R-:W-:Y:S01]  /*7840*/  ISETP.GT.U32.AND P6, PT, R7, R62, PT ;  /* 0x0000003e0700720c */ /* 0x000fe20003fc4070 */
[--C-:B------:R-:W-:Y:S01]  /*7850*/  @!P5 IMAD.IADD R66, R66, 0x1, -R7.reuse ;  /* 0x000000014242d824 */ /* 0x100fe200078e0a07 */
[----:B------:R-:W-:Y:S02]  /*7860*/  IABS R210, R4 ;  /* 0x0000000400d27213 */ /* 0x000fe40000000000 */
[----:B------:R-:W-:Y:S02]  /*7870*/  ISETP.GE.AND P5, PT, R217, RZ, PT ;  /* 0x000000ffd900720c */ /* 0x000fe40003fa6270 */
[----:B------:R-:W-:Y:S01]  /*7880*/  IADD3 R4, R248, 0xd9, RZ ;  /* 0x000000d9f8047810 */ /* 0x000fe20007ffe0ff */
[----:B------:R-:W-:-:S04]  /*7890*/  @!P1 IMAD.IADD R70, R70, 0x1, -R7 ;  /* 0x0000000146469824 */ /* 0x000fc800078e0a07 */
[----:B------:R-:W-:Y:S01]  /*78a0*/  @!P2 IADD3 R69, R69, -R7, RZ ;  /* 0x800000074545a210 */ /* 0x000fe20007ffe0ff */
[----:B------:R1:W-:Y:S01]  /*78b0*/  STL [R1+0x358c], R4 ;  /* 0x00358c0401007387 */ /* 0x0003e20000100800 */
        /* <DEDUP_REMOVED lines=33> */
[----:B-1----:R-:W-:Y:S01]  /*7ad0*/  IADD3 R4, R248, 0xda, RZ ;  /* 0x000000daf8047810 */ /* 0x002fe20007ffe0ff */
        /* <DEDUP_REMOVED lines=35> */
[----:B------:R-:W-:Y:S01]  /*7d10*/  IADD3 R29, R248, 0xdb, RZ ;  /* 0x000000dbf81d7810 */ /* 0x000fe20007ffe0ff */
        /* <DEDUP_REMOVED lines=90> */
[----:B------:R-:W-:Y:S02]  /*82c0*/  @!P5 IADD3 R85, R85, -R7, RZ ;  /* 0x800000075555d210 */ /* 0x000fe40007ffe0ff */
[----:B------:R-:W-:Y:S01]  /*82d0*/  @!P2 IMAD.IADD R86, R86, 0x1, -R7 ;  /* 0x000000015656a824 */ /* 0x000fe200078e0a07 */
[----:B------:R-:W-:Y:S02]  /*82e0*/  ISETP.GT.U32.AND P5, PT, R7, R91, PT ;  /* 0x0000005b0700720c */ /* 0x000fe40003fa4070 */
[----:B------:R-:W-:Y:S02]  /*82f0*/  ISETP.GE.AND P2, PT, R8, RZ, PT ;  /* 0x000000ff0800720c */ /* 0x000fe40003f46270 */
[----:B------:R-:W-:-:S04]  /*8300*/  @!P6 IADD3 R87, R87, -R7, RZ ;  /* 0x800000075757e210 */ /* 0x000fc80007ffe0ff */
[----:B------:R-:W-:-:S05]  /*8310*/  ISETP.GT.U32.AND P6, PT, R7, R87, PT ;  /* 0x000000570700720c */ /* 0x000fca0003fc4070 */
[----:B------:R-:W-:Y:S01]  /*8320*/  @!P5 IMAD.IADD R91, R91, 0x1, -R7 ;  /* 0x000000015b5bd824 */ /* 0x000fe200078e0a07 */
[----:B------:R-:W-:Y:S01]  /*8330*/  ISETP.GE.AND P5, PT, R222, RZ, PT ;  /* 0x000000ffde00720c */ /* 0x000fe20003fa6270 */
[----:B------:R-:W-:Y:S01]  /*8340*/  @!P2 IMAD.MOV R83, RZ, RZ, -R83 ;  /* 0x000000ffff53a224 */ /* 0x000fe200078e0a53 */
[----:B------:R-:W-:-:S05]  /*8350*/  ISETP.GT.U32.AND P2, PT, R7, R88, PT ;  /* 0x000000580700720c */ /* 0x000fca0003f44070 */
[----:B------:R-:W-:-:S06]  /*8360*/  @!P6 IMAD.IADD R87, R87, 0x1, -R7 ;  /* 0x000000015757e824 */ /* 0x000fcc00078e0a07 */
[----:B------:R-:W-:Y:S01]  /*8370*/  @!P5 IMAD.MOV R87, RZ, RZ, -R87 ;  /* 0x000000ffff57d224 */ /* 0x000fe200078e0a57 */
[C---:B------:R-:W-:Y:S01]  /*8380*/  ISETP.GT.U32.AND P5, PT, R7.reuse, R93, PT ;  /* 0x0000005d0700720c */ /* 0x040fe20003fa4070 */
[----:B------:R-:W-:Y:S01]  /*8390*/  @!P2 IMAD.IADD R88, R88, 0x1, -R7 ;  /* 0x000000015858a824 */ /* 0x000fe200078e0a07 */
[----:B------:R-:W-:Y:S02]  /*83a0*/  ISETP.GT.U32.AND P2, PT, R7, R94, PT ;  /* 0x0000005e0700720c */ /* 0x000fe40003f44070 */
[----:B------:R-:W-:-:S05]  /*83b0*/  IADD3 R13, R248, 0xde, RZ ;  /* 0x000000def80d7810 */ /* 0x000fca0007ffe0ff */
[----:B------:R-:W-:Y:S04]  /*83c0*/  STL [R1+0x3538], R13 ;  /* 0x0035380d01007387 */ /* 0x000fe80000100800 */
[----:B------:R-:W-:Y:S02]  /*83d0*/  @!P5 IMAD.IADD R93, R93, 0x1, -R7 ;  /* 0x000000015d5dd824 */ /* 0x000fe400078e0a07 */
[----:B------:R-:W-:Y:S02]  /*83e0*/  @!P2 IADD3 R94, R94, -R7, RZ ;  /* 0x800000075e5ea210 */ /* 0x000fe40007ffe0ff */
[----:B------:R-:W-:Y:S02]  /*83f0*/  @!P3 IADD3 R86, -R86, RZ, RZ ;  /* 0x000000ff5656b210 */ /* 0x000fe40007ffe1ff */
        /* <DEDUP_REMOVED lines=9> */
[C---:B------:R-:W-:Y:S02]  /*8490*/  ISETP.GT.U32.AND P4, PT, R7.reuse, R90, PT ;  /* 0x0000005a0700720c */ /* 0x040fe40003f84070 */
[C---:B------:R-:W-:Y:S01]  /*84a0*/  ISETP.GT.U32.AND P6, PT, R7.reuse, R92, PT ;  /* 0x0000005c0700720c */ /* 0x040fe20003fc4070 */
[----:B------:R-:W-:Y:S01]  /*84b0*/  @!P1 IMAD.MOV R84, RZ, RZ, -R84 ;  /* 0x000000ffff549224 */ /* 0x000fe200078e0a54 */
[----:B------:R-:W-:-:S09]  /*84c0*/  ISETP.GT.U32.AND P1, PT, R7, R89, PT ;  /* 0x000000590700720c */ /* 0x000fd20003f24070 */
[-C--:B------:R-:W-:Y:S02]  /*84d0*/  @!P4 IADD3 R90, R90, -R7.reuse, RZ ;  /* 0x800000075a5ac210 */ /* 0x080fe40007ffe0ff */
[----:B------:R-:W-:Y:S02]  /*84e0*/  ISETP.GT.U32.AND P4, PT, R7, R96, PT ;  /* 0x000000600700720c */ /* 0x000fe40003f84070 */
[----:B------:R-:W-:Y:S01]  /*84f0*/  @!P6 IADD3 R92, R92, -R7, RZ ;  /* 0x800000075c5ce210 */ /* 0x000fe20007ffe0ff */
[----:B------:R-:W-:-:S03]  /*8500*/  @!P3 IMAD.MOV R88, RZ, RZ, -R88 ;  /* 0x000000ffff58b224 */ /* 0x000fc600078e0a58 */
[C---:B------:R-:W-:Y:S02]  /*8510*/  ISETP.GT.U32.AND P6, PT, R7.reuse, R92, PT ;  /* 0x0000005c0700720c */ /* 0x040fe40003fc4070 */
[----:B------:R-:W-:-:S05]  /*8520*/  ISETP.GT.U32.AND P3, PT, R7, R93, PT ;  /* 0x0000005d0700720c */ /* 0x000fca0003f64070 */
[--C-:B------:R-:W-:Y:S01]  /*8530*/  @!P4 IMAD.IADD R96, R96, 0x1, -R7.reuse ;  /* 0x000000016060c824 */ /* 0x100fe200078e0a07 */
[----:B------:R-:W-:Y:S01]  /*8540*/  ISETP.GE.AND P4, PT, R223, RZ, PT ;  /* 0x000000ffdf00720c */ /* 0x000fe20003f86270 */
[----:B------:R-:W-:Y:S01]  /*8550*/  @!P1 IMAD.IADD R89, R89, 0x1, -R7 ;  /* 0x0000000159599824 */ /* 0x000fe200078e0a07 */
[----:B------:R-:W-:-:S03]  /*8560*/  ISETP.GT.U32.AND P1, PT, R7, R95, PT ;  /* 0x0000005f0700720c */ /* 0x000fc60003f24070 */
[--C-:B------:R-:W-:Y:S02]  /*8570*/  @!P6 IMAD.IADD R92, R92, 0x1, -R7.reuse ;  /* 0x000000015c5ce824 */ /* 0x100fe400078e0a07 */
[----:B------:R-:W-:Y:S01]  /*8580*/  @!P3 IMAD.IADD R93, R93, 0x1, -R7 ;  /* 0x000000015d5db824 */ /* 0x000fe200078e0a07 */
[----:B------:R-:W-:-:S05]  /*8590*/  ISETP.GT.U32.AND P3, PT, R7, R99, PT ;  /* 0x000000630700720c */ /* 0x000fca0003f64070 */
[----:B------:R-:W-:Y:S01]  /*85a0*/  @!P4 IMAD.MOV R92, RZ, RZ, -R92 ;  /* 0x000000ffff5cc224 */ /* 0x000fe200078e0a5c */
[----:B------:R-:W-:Y:S01]  /*85b0*/  ISETP.GT.U32.AND P4, PT, R7, R98, PT ;  /* 0x000000620700720c */ /* 0x000fe20003f84070 */
[----:B------:R-:W-:Y:S01]  /*85c0*/  @!P1 IMAD.IADD R95, R95, 0x1, -R7 ;  /* 0x000000015f5f9824 */ /* 0x000fe200078e0a07 */
[----:B------:R-:W-:Y:S02]  /*85d0*/  ISETP.GE.AND P1, PT, R250, RZ, PT ;  /* 0x000000fffa00720c */ /* 0x000fe40003f26270 */
[----:B------:R-:W-:-:S03]  /*85e0*/  IADD3 R250, R248, 0xdf, RZ ;  /* 0x000000dff8fa7810 */ /* 0x000fc60007ffe0ff */
[----:B------:R-:W-:Y:S02]  /*85f0*/  @!P3 IADD3 R99, R99, -R7, RZ ;  /* 0x800000076363b210 */ /* 0x000fe40007ffe0ff */
[----:B------:R-:W-:Y:S04]  /*8600*/  STL [R1+0x3534], R250 ;  /* 0x003534fa01007387 */ /* 0x000fe80000100800 */
[----:B------:R-:W-:Y:S01]  /*8610*/  @!P4 IMAD.IADD R98, R98, 0x1, -R7 ;  /* 0x000000016262c824 */ /* 0x000fe200078e0a07 */
[----:B------:R-:W3:Y:S01]  /*8620*/  LDL R8, [R1+0x337c] ;  /* 0x00337c0001087983 */ /* 0x000ee20000100800 */
        /* <DEDUP_REMOVED lines=10> */
[C---:B------:R-:W-:Y:S01]  /*86d0*/  ISETP.GT.U32.AND P5, PT, R7.reuse, R94, PT ;  /* 0x0000005e0700720c */ /* 0x040fe20003fa4070 */
[----:B------:R-:W-:Y:S01]  /*86e0*/  @!P2 IMAD.MOV R90, RZ, RZ, -R90 ;  /* 0x000000ffff5aa224 */ /* 0x000fe200078e0a5a */
[C---:B------:R-:W-:Y:S01]  /*86f0*/  ISETP.GT.U32.AND P2, PT, R7.reuse, R95, PT ;  /* 0x0000005f0700720c */ /* 0x040fe20003f44070 */
[----:B------:R-:W-:Y:S01]  /*8700*/  @!P1 IMAD.MOV R93, RZ, RZ, -R93 ;  /* 0x000000ffff5d9224 */ /* 0x000fe200078e0a5d */
[C---:B------:R-:W-:Y:S02]  /*8710*/  ISETP.GT.U32.AND P1, PT, R7.reuse, R98, PT ;  /* 0x000000620700720c */ /* 0x040fe40003f24070 */
[----:B------:R-:W-:-:S07]  /*8720*/  ISETP.GT.U32.AND P6, PT, R7, R97, PT ;  /* 0x000000610700720c */ /* 0x000fce0003fc4070 */
[----:B------:R-:W-:Y:S01]  /*8730*/  @!P5 IMAD.IADD R94, R94, 0x1, -R7 ;  /* 0x000000015e5ed824 */ /* 0x000fe200078e0a07 */
[----:B------:R-:W-:-:S03]  /*8740*/  ISETP.GT.U32.AND P5, PT, R7, R100, PT ;  /* 0x000000640700720c */ /* 0x000fc60003fa4070 */
[----:B------:R-:W-:Y:S01]  /*8750*/  @!P4 IMAD.MOV R94, RZ, RZ, -R94 ;  /* 0x000000ffff5ec224 */ /* 0x000fe200078e0a5e */
[----:B------:R-:W-:Y:S02]  /*8760*/  ISETP.GT.U32.AND P4, PT, R7, R99, PT ;  /* 0x000000630700720c */ /* 0x000fe40003f84070 */
[----:B------:R-:W-:Y:S02]  /*8770*/  @!P2 IADD3 R95, R95, -R7, RZ ;  /* 0x800000075f5fa210 */ /* 0x000fe40007ffe0ff */
[----:B------:R-:W-:-:S05]  /*8780*/  ISETP.GT.U32.AND P2, PT, R7, R101, PT ;  /* 0x000000650700720c */ /* 0x000fca0003f44070 */
[--C-:B------:R-:W-:Y:S01]  /*8790*/  @!P5 IMAD.IADD R100, R100, 0x1, -R7.reuse ;  /* 0x000000016464d824 */ /* 0x100fe200078e0a07 */
[----:B------:R-:W-:Y:S01]  /*87a0*/  ISETP.GE.AND P5, PT, R251, RZ, PT ;  /* 0x000000fffb00720c */ /* 0x000fe20003fa6270 */
[--C-:B------:R-:W-:Y:S01]  /*87b0*/  @!P1 IMAD.IADD R98, R98, 0x1, -R7.reuse ;  /* 0x0000000162629824 */ /* 0x100fe200078e0a07 */
[----:B------:R-:W-:Y:S01]  /*87c0*/  @!P6 IADD3 R97, R97, -R7, RZ ;  /* 0x800000076161e210 */ /* 0x000fe20007ffe0ff */
[--C-:B------:R-:W-:Y:S01]  /*87d0*/  @!P4 IMAD.IADD R99, R99, 0x1, -R7.reuse ;  /* 0x000000016363c824 */ /* 0x100fe200078e0a07 */
[C---:B------:R-:W-:Y:S02]  /*87e0*/  ISETP.GT.U32.AND P1, PT, R7.reuse, R104, PT ;  /* 0x000000680700720c */ /* 0x040fe40003f24070 */
[----:B------:R-:W-:Y:S01]  /*87f0*/  ISETP.GT.U32.AND P4, PT, R7, R105, PT ;  /* 0x000000690700720c */ /* 0x000fe20003f84070 */
[----:B------:R-:W-:Y:S01]  /*8800*/  @!P2 IMAD.IADD R101, R101, 0x1, -R7 ;  /* 0x000000016565a824 */ /* 0x000fe200078e0a07 */
[----:B------:R-:W-:Y:S02]  /*8810*/  ISETP.GT.U32.AND P6, PT, R7, R97, PT ;  /* 0x000000610700720c */ /* 0x000fe40003fc4070 */
[----:B------:R-:W-:-:S02]  /*8820*/  ISETP.GE.AND P2, PT, R224, RZ, PT ;  /* 0x000000ffe000720c */ /* 0x000fc40003f46270 */
[----:B------:R-:W-:Y:S02]  /*8830*/  IADD3 R251, R248, 0xe0, RZ ;  /* 0x000000e0f8fb7810 */ /* 0x000fe40007ffe0ff */
[----:B------:R-:W-:Y:S02]  /*8840*/  @!P5 IADD3 R96, -R96, RZ, RZ ;  /* 0x000000ff6060d210 */ /* 0x000fe40007ffe1ff */
[----:B------:R-:W-:Y:S01]  /*8850*/  ISETP.GT.U32.AND P5, PT, R7, R101, PT ;  /* 0x000000650700720c */ /* 0x000fe20003fa4070 */
[----:B------:R-:W-:Y:S01]  /*8860*/  STL [R1+0x3520], R251 ;  /* 0x003520fb01007387 */ /* 0x000fe20000100800 */
[----:B------:R-:W-:Y:S01]  /*8870*/  @!P1 IADD3 R104, R104, -R7, RZ ;  /* 0x8000000768689210 */ /* 0x000fe20007ffe0ff */
[--C-:B------:R-:W-:Y:S02]  /*8880*/  @!P4 IMAD.IADD R105, R105, 0x1, -R7.reuse ;  /* 0x000000016969c824 */ /* 0x100fe400078e0a07 */
[----:B------:R-:W-:-:S04]  /*8890*/  @!P6 IMAD.IADD R97, R97, 0x1, -R7 ;  /* 0x000000016161e824 */ /* 0x000fc800078e0a07 */
[----:B------:R-:W-:Y:S01]  /*88a0*/  @!P2 IMAD.MOV R97, RZ, RZ, -R97 ;  /* 0x000000ffff61a224 */ /* 0x000fe200078e0a61 */
[----:B------:R-:W-:-:S03]  /*88b0*/  ISETP.GT.U32.AND P2, PT, R7, R103, PT ;  /* 0x000000670700720c */ /* 0x000fc60003f44070 */
[--C-:B------:R-:W-:Y:S01]  /*88c0*/  @!P5 IMAD.IADD R101, R101, 0x1, -R7.reuse ;  /* 0x000000016565d824 */ /* 0x100fe200078e0a07 */
[----:B------:R-:W-:Y:S02]  /*88d0*/  ISETP.GE.AND P5, PT, R8, RZ, PT ;  /* 0x000000ff0800720c */ /* 0x000fe40003fa6270 */
[----:B------:R-:W3:Y:S07]  /*88e0*/  LDL R8, [R1+0x3394] ;  /* 0x0033940001087983 */ /* 0x000eee0000100800 */
[----:B------:R-:W-:Y:S01]  /*88f0*/  @!P2 IMAD.IADD R103, R103, 0x1, -R7 ;  /* 0x000000016767a824 */ /* 0x000fe200078e0a07 */
[----:B----4-:R-:W-:-:S02]  /*8900*/  ISETP.GE.AND P2, PT, R2, RZ, PT ;  /* 0x000000ff0200720c */ /* 0x010fc40003f46270 */
        /* <DEDUP_REMOVED lines=12> */
[----:B------:R-:W-:Y:S02]  /*89d0*/  @!P3 IADD3 R100, R100, -R7, RZ ;  /* 0x800000076464b210 */ /* 0x000fe40007ffe0ff */
[----:B------:R-:W-:Y:S01]  /*89e0*/  ISETP.GT.U32.AND P3, PT, R7, R106, PT ;  /* 0x0000006a0700720c */ /* 0x000fe20003f64070 */
[--C-:B------:R-:W-:Y:S01]  /*89f0*/  @!P5 IMAD.IADD R103, R103, 0x1, -R7.reuse ;  /* 0x000000016767d824 */ /* 0x100fe200078e0a07 */
[C---:B------:R-:W-:Y:S01]  /*8a00*/  ISETP.GT.U32.AND P5, PT, R7.reuse, R109, PT ;  /* 0x0000006d0700720c */ /* 0x040fe20003fa4070 */
[----:B------:R-:W-:Y:S01]  /*8a10*/  @!P2 IMAD.IADD R104, R104, 0x1, -R7 ;  /* 0x000000016868a824 */ /* 0x000fe200078e0a07 */
[----:B------:R-:W-:Y:S02]  /*8a20*/  @!P6 IADD3 R102, R102, -R7, RZ ;  /* 0x800000076666e210 */ /* 0x000fe40007ffe0ff */
[C---:B------:R-:W-:Y:S02]  /*8a30*/  ISETP.GT.U32.AND P2, PT, R7.reuse, R110, PT ;  /* 0x0000006e0700720c */ /* 0x040fe40003f44070 */
[----:B------:R-:W-:-:S05]  /*8a40*/  ISETP.GT.U32.AND P6, PT, R7, R102, PT ;  /* 0x000000660700720c */ /* 0x000fca0003fc4070 */
[--C-:B------:R-:W-:Y:S01]  /*8a50*/  @!P3 IMAD.IADD R106, R106, 0x1, -R7.reuse ;  /* 0x000000016a6ab824 */ /* 0x100fe200078e0a07 */
[----:B------:R-:W-:Y:S02]  /*8a60*/  ISETP.GE.AND P3, PT, R225, RZ, PT ;  /* 0x000000ffe100720c */ /* 0x000fe40003f66270 */
[----:B------:R-:W-:Y:S02]  /*8a70*/  @!P4 IADD3 R101, -R101, RZ, RZ ;  /* 0x000000ff6565c210 */ /* 0x000fe40007ffe1ff */
[----:B------:R-:W-:Y:S02]  /*8a80*/  ISETP.GT.U32.AND P4, PT, R7, R106, PT ;  /* 0x0000006a0700720c */ /* 0x000fe40003f84070 */
[----:B------:R-:W-:Y:S01]  /*8a90*/  IADD3 R27, R248, 0xe1, RZ ;  /* 0x000000e1f81b7810 */ /* 0x000fe20007ffe0ff */
[----:B------:R-:W-:Y:S01]  /*8aa0*/  @!P2 IMAD.IADD R110, R110, 0x1, -R7 ;  /* 0x000000016e6ea824 */ /* 0x000fe200078e0a07 */
[----:B------:R-:W-:-:S03]  /*8ab0*/  @!P5 IADD3 R109, R109, -R7, RZ ;  /* 0x800000076d6dd210 */ /* 0x000fc60007ffe0ff */
[----:B------:R-:W-:Y:S01]  /*8ac0*/  STL [R1+0x351c], R27 ;  /* 0x00351c1b01007387 */ /* 0x000fe20000100800 */
[----:B------:R-:W-:-:S04]  /*8ad0*/  @!P6 IMAD.IADD R102, R102, 0x1, -R7 ;  /* 0x000000016666e824 */ /* 0x000fc800078e0a07 */
[----:B------:R-:W-:Y:S01]  /*8ae0*/  @!P3 IMAD.MOV R102, RZ, RZ, -R102 ;  /* 0x000000ffff66b224 */ /* 0x000fe200078e0a66 */
[----:B------:R-:W-:Y:S01]  /*8af0*/  ISETP.GT.U32.AND P3, PT, R7, R108, PT ;  /* 0x0000006c0700720c */ /* 0x000fe20003f64070 */
[--C-:B------:R-:W-:Y:S01]  /*8b00*/  @!P4 IMAD.IADD R106, R106, 0x1, -R7.reuse ;  /* 0x000000016a6ac824 */ /* 0x100fe200078e0a07 */
[----:B------:R-:W-:Y:S02]  /*8b10*/  ISETP.GE.AND P4, PT, R8, RZ, PT ;  /* 0x000000ff0800720c */ /* 0x000fe40003f86270 */
[----:B------:R-:W3:Y:S09]  /*8b20*/  LDL R8, [R1+0x33a8] ;  /* 0x0033a80001087983 */ /* 0x000ef20000100800 */
        /* <DEDUP_REMOVED lines=15> */
[C---:B------:R-:W-:Y:S01]  /*8c20*/  ISETP.GT.U32.AND P1, PT, R7.reuse, R111, PT ;  /* 0x0000006f0700720c */ /* 0x040fe20003f24070 */
[--C-:B------:R-:W-:Y:S01]  /*8c30*/  @!P4 IMAD.IADD R108, R108, 0x1, -R7.reuse ;  /* 0x000000016c6cc824 */ /* 0x100fe200078e0a07 */
[----:B------:R-:W-:Y:S01]  /*8c40*/  ISETP.GT.U32.AND P4, PT, R7, R114, PT ;  /* 0x000000720700720c */ /* 0x000fe20003f84070 */
[----:B------:R-:W-:Y:S01]  /*8c50*/  @!P3 IMAD.IADD R109, R109, 0x1, -R7 ;  /* 0x000000016d6db824 */ /* 0x000fe200078e0a07 */
[----:B------:R-:W-:Y:S02]  /*8c60*/  @!P6 IADD3 R107, R107, -R7, RZ ;  /* 0x800000076b6be210 */ /* 0x000fe40007ffe0ff */
[C---:B------:R-:W-:Y:S02]  /*8c70*/  ISETP.GT.U32.AND P3, PT, R7.reuse, R115, PT ;  /* 0x000000730700720c */ /* 0x040fe40003f64070 */
[----:B------:R-:W-:-:S05]  /*8c80*/  ISETP.GT.U32.AND P6, PT, R7, R107, PT ;  /* 0x0000006b0700720c */ /* 0x000fca0003fc4070 */
[--C-:B------:R-:W-:Y:S01]  /*8c90*/  @!P1 IMAD.IADD R111, R111, 0x1, -R7.reuse ;  /* 0x000000016f6f9824 */ /* 0x100fe200078e0a07 */
[----:B------:R-:W-:Y:S02]  /*8ca0*/  IABS R218, R4 ;  /* 0x0000000400da7213 */ /* 0x000fe40000000000 */
[----:B------:R-:W-:Y:S02]  /*8cb0*/  ISETP.GE.AND P1, PT, R226, RZ, PT ;  /* 0x000000ffe200720c */ /* 0x000fe40003f26270 */
[----:B------:R-:W-:Y:S02]  /*8cc0*/  @!P2 IADD3 R106, -R106, RZ, RZ ;  /* 0x000000ff6a6aa210 */ /* 0x000fe40007ffe1ff */
[----:B------:R-:W-:Y:S02]  /*8cd0*/  ISETP.GT.U32.AND P2, PT, R7, R111, PT ;  /* 0x0000006f0700720c */ /* 0x000fe40003f44070 */
[----:B-1----:R-:W-:Y:S01]  /*8ce0*/  IADD3 R4, R248, 0xe2, RZ ;  /* 0x000000e2f8047810 */ /* 0x002fe20007ffe0ff */
        /* <DEDUP_REMOVED lines=434> */
[----:B------:R1:W-:Y:S01]  /*a810*/  STL [R1+0x3458], R12 ;  /* 0x0034580c01007387 */ /* 0x0003e20000100800 */
[----:B------:R-:W-:-:S04]  /*a820*/  @!P6 IMAD.IADD R167, R167, 0x1, -R7 ;  /* 0x00000001a7a7e824 */ /* 0x000fc800078e0a07 */
[----:B------:R-:W-:Y:S01]  /*a830*/  @!P4 IMAD.MOV R167, RZ, RZ, -R167 ;  /* 0x000000ffffa7c224 */ /* 0x000fe200078e0aa7 */
[----:B------:R-:W-:Y:S01]  /*a840*/  ISETP.GT.U32.AND P4, PT, R7, R173, PT ;  /* 0x000000ad0700720c */ /* 0x000fe20003f84070 */
[--C-:B------:R-:W-:Y:S01]  /*a850*/  @!P1 IMAD.IADD R171, R171, 0x1, -R7.reuse ;  /* 0x00000001abab9824 */ /* 0x100fe200078e0a07 */
[----:B------:R-:W-:Y:S02]  /*a860*/  ISETP.GE.AND P1, PT, R8, RZ, PT ;  /* 0x000000ff0800720c */ /* 0x000fe40003f26270 */
[----:B------:R-:W3:Y:S09]  /*a870*/  LDL R8, [R1+0x3530] ;  /* 0x0035300001087983 */ /* 0x000ef20000100800 */
[----:B------:R-:W-:Y:S01]  /*a880*/  @!P4 IMAD.IADD R173, R173, 0x1, -R7 ;  /* 0x00000001adadc824 */ /* 0x000fe200078e0a07 */
[----:B------:R-:W-:-:S02]  /*a890*/  IADD3 R18, R248, 0xef, RZ ;  /* 0x000000eff8127810 */ /* 0x000fc40007ffe0ff */
[----:B------:R-:W-:Y:S02]  /*a8a0*/  IABS R238, R12 ;  /* 0x0000000c00ee7213 */ /* 0x000fe40000000000 */
[----:B----4-:R-:W-:Y:S02]  /*a8b0*/  ISETP.GE.AND P4, PT, R2, RZ, PT ;  /* 0x000000ff0200720c */ /* 0x010fe40003f86270 */
[----:B------:R-:W4:Y:S01]  /*a8c0*/  LDL R2, [R1+0x3524] ;  /* 0x0035240001027983 */ /* 0x000f220000100800 */
[----:B--2---:R-:W-:-:S03]  /*a8d0*/  ISETP.GE.AND P5, PT, R252, RZ, PT ;  /* 0x000000fffc00720c */ /* 0x004fc60003fa6270 */
[----:B------:R-:W2:Y:S01]  /*a8e0*/  LDL R252, [R1+0x353c] ;  /* 0x00353c0001fc7983 */ /* 0x000ea20000100800 */
[----:B---3--:R-:W-:-:S03]  /*a8f0*/  ISETP.GE.AND P3, PT, R0, RZ, PT ;  /* 0x000000ff0000720c */ /* 0x008fc60003f66270 */
[----:B------:R-:W3:Y:S04]  /*a900*/  LDL R0, [R1+0x352c] ;  /* 0x00352c0001007983 */ /* 0x000ee80000100800 */
[----:B------:R-:W-:Y:S04]  /*a910*/  STL [R1+0x3444], R18 ;  /* 0x0034441201007387 */ /* 0x000fe80000100800 */
[----:B-1----:R-:W3:Y:S01]  /*a920*/  LDL R12, [R1+0x3548] ;  /* 0x00354800010c7983 */ /* 0x002ee20000100800 */
[----:B------:R-:W-:Y:S01]  /*a930*/  @!P2 IMAD.MOV R165, RZ, RZ, -R165 ;  /* 0x000000ffffa5a224 */ /* 0x000fe200078e0aa5 */
[C---:B------:R-:W-:Y:S01]  /*a940*/  ISETP.GT.U32.AND P2, PT, R7.reuse, R170, PT ;  /* 0x000000aa0700720c */ /* 0x040fe20003f44070 */
[----:B------:R-:W-:Y:S01]  /*a950*/  @!P1 IMAD.MOV R168, RZ, RZ, -R168 ;  /* 0x000000ffffa89224 */ /* 0x000fe200078e0aa8 */
[C---:B------:R-:W-:Y:S01]  /*a960*/  ISETP.GT.U32.AND P1, PT, R7.reuse, R173, PT ;  /* 0x000000ad0700720c */ /* 0x040fe20003f24070 */
[----:B------:R-:W-:Y:S01]  /*a970*/  @!P4 IMAD.MOV R169, RZ, RZ, -R169 ;  /* 0x000000ffffa9c224 */ /* 0x000fe200078e0aa9 */
[----:B------:R-:W-:-:S02]  /*a980*/  ISETP.GT.U32.AND P4, PT, R7, R174, PT ;  /* 0x000000ae0700720c */ /* 0x000fc40003f84070 */
[----:B------:R-:W-:-:S07]  /*a990*/  ISETP.GT.U32.AND P6, PT, R7, R172, PT ;  /* 0x000000ac0700720c */ /* 0x000fce0003fc4070 */
[----:B------:R-:W-:Y:S02]  /*a9a0*/  @!P2 IADD3 R170, R170, -R7, RZ ;  /* 0x80000007aaaaa210 */ /* 0x000fe40007ffe0ff */
[----:B------:R-:W-:-:S03]  /*a9b0*/  ISETP.GT.U32.AND P2, PT, R7, R176, PT ;  /* 0x000000b00700720c */ /* 0x000fc60003f44070 */
[----:B------:R-:W-:Y:S01]  /*a9c0*/  @!P3 IMAD.MOV R170, RZ, RZ, -R170 ;  /* 0x000000ffffaab224 */ /* 0x000fe200078e0aaa */
[----:B------:R-:W-:Y:S01]  /*a9d0*/  ISETP.GT.U32.AND P3, PT, R7, R175, PT ;  /* 0x000000af0700720c */ /* 0x000fe20003f64070 */
[--C-:B------:R-:W-:Y:S01]  /*a9e0*/  @!P1 IMAD.IADD R173, R173, 0x1, -R7.reuse ;  /* 0x00000001adad9824 */ /* 0x100fe200078e0a07 */
[----:B------:R-:W-:Y:S01]  /*a9f0*/  @!P6 IADD3 R172, R172, -R7, RZ ;  /* 0x80000007acace210 */ /* 0x000fe20007ffe0ff */
[--C-:B------:R-:W-:Y:S01]  /*aa00*/  @!P4 IMAD.IADD R174, R174, 0x1, -R7.reuse ;  /* 0x00000001aeaec824 */ /* 0x100fe200078e0a07 */
[C---:B------:R-:W-:Y:S02]  /*aa10*/  ISETP.GT.U32.AND P1, PT, R7.reuse, R179, PT ;  /* 0x000000b30700720c */ /* 0x040fe40003f24070 */
[C---:B------:R-:W-:Y:S02]  /*aa20*/  ISETP.GT.U32.AND P4, PT, R7.reuse, R180, PT ;  /* 0x000000b40700720c */ /* 0x040fe40003f84070 */
[----:B------:R-:W-:Y:S01]  /*aa30*/  ISETP.GT.U32.AND P6, PT, R7, R172, PT ;  /* 0x000000ac0700720c */ /* 0x000fe20003fc4070 */
[----:B------:R-:W-:Y:S01]  /*aa40*/  @!P2 IMAD.IADD R176, R176, 0x1, -R7 ;  /* 0x00000001b0b0a824 */ /* 0x000fe200078e0a07 */
[----:B------:R-:W-:-:S02]  /*aa50*/  ISETP.GE.AND P2, PT, R239, RZ, PT ;  /* 0x000000ffef00720c */ /* 0x000fc40003f46270 */
[----:B------:R-:W-:Y:S02]  /*aa60*/  @!P5 IADD3 R171, -R171, RZ, RZ ;  /* 0x000000ffababd210 */ /* 0x000fe40007ffe1ff */
[----:B------:R-:W-:Y:S02]  /*aa70*/  ISETP.GT.U32.AND P5, PT, R7, R176, PT ;  /* 0x000000b00700720c */ /* 0x000fe40003fa4070 */
[----:B------:R-:W-:Y:S02]  /*aa80*/  @!P3 IADD3 R175, R175, -R7, RZ ;  /* 0x80000007afafb210 */ /* 0x000fe40007ffe0ff */
[----:B------:R-:W-:Y:S01]  /*aa90*/  ISETP.GT.U32.AND P3, PT, R7, R181, PT ;  /* 0x000000b50700720c */ /* 0x000fe20003f64070 */
[--C-:B------:R-:W-:Y:S01]  /*aaa0*/  @!P4 IMAD.IADD R180, R180, 0x1, -R7.reuse ;  /* 0x00000001b4b4c824 */ /* 0x100fe200078e0a07 */
[----:B------:R-:W-:Y:S01]  /*aab0*/  @!P1 IADD3 R179, R179, -R7, RZ ;  /* 0x80000007b3b39210 */ /* 0x000fe20007ffe0ff */
[----:B------:R-:W-:-:S04]  /*aac0*/  @!P6 IMAD.IADD R172, R172, 0x1, -R7 ;  /* 0x00000001acace824 */ /* 0x000fc800078e0a07 */
[----:B------:R-:W-:Y:S01]  /*aad0*/  @!P2 IMAD.MOV R172, RZ, RZ, -R172 ;  /* 0x000000ffffaca224 */ /* 0x000fe200078e0aac */
[----:B------:R-:W-:Y:S01]  /*aae0*/  ISETP.GT.U32.AND P2, PT, R7, R178, PT ;  /* 0x000000b20700720c */ /* 0x000fe20003f44070 */
[----:B------:R-:W-:Y:S01]  /*aaf0*/  @!P5 IMAD.IADD R176, R176, 0x1, -R7 ;  /* 0x00000001b0b0d824 */ /* 0x000fe200078e0a07 */
[----:B------:R-:W-:-:S03]  /*ab00*/  ISETP.GE.AND P5, PT, R8, RZ, PT ;  /* 0x000000ff0800720c */ /* 0x000fc60003fa6270 */
[--C-:B------:R-:W-:Y:S01]  /*ab10*/  @!P3 IMAD.IADD R181, R181, 0x1, -R7.reuse ;  /* 0x00000001b5b5b824 */ /* 0x100fe200078e0a07 */
[----:B------:R-:W3:Y:S07]  /*ab20*/  LDL R8, [R1+0x3544] ;  /* 0x0035440001087983 */ /* 0x000eee0000100800 */
[----:B------:R-:W-:Y:S01]  /*ab30*/  @!P2 IMAD.IADD R178, R178, 0x1, -R7 ;  /* 0x00000001b2b2a824 */ /* 0x000fe200078e0a07 */
[----:B----4-:R-:W-:Y:S02]  /*ab40*/  ISETP.GE.AND P2, PT, R2, RZ, PT ;  /* 0x000000ff0200720c */ /* 0x010fe40003f46270 */
[----:B------:R-:W-:-:S02]  /*ab50*/  IADD3 R2, R248, 0xf0, RZ ;  /* 0x000000f0f8027810 */ /* 0x000fc40007ffe0ff */
[----:B--2---:R-:W-:Y:S02]  /*ab60*/  ISETP.GE.AND P4, PT, R252, RZ, PT ;  /* 0x000000fffc00720c */ /* 0x004fe40003f86270 */
[----:B------:R-:W2:Y:S01]  /*ab70*/  LDL R252, [R1+0x3554] ;  /* 0x0035540001fc7983 */ /* 0x000ea20000100800 */
[----:B---3--:R-:W-:-:S03]  /*ab80*/  ISETP.GE.AND P1, PT, R0, RZ, PT ;  /* 0x000000ff0000720c */ /* 0x008fc60003f26270 */
[----:B------:R-:W3:Y:S07]  /*ab90*/  LDL R0, [R1+0x3550] ;  /* 0x0035500001007983 */ /* 0x000eee0000100800 */
[----:B------:R-:W-:Y:S02]  /*aba0*/  @!P4 IADD3 R176, -R176, RZ, RZ ;  /* 0x000000ffb0b0c210 */ /* 0x000fe40007ffe1ff */
[----:B------:R-:W-:Y:S01]  /*abb0*/  ISETP.GT.U32.AND P4, PT, R7, R181, PT ;  /* 0x000000b50700720c */ /* 0x000fe20003f84070 */
[----:B------:R-:W-:Y:S04]  /*abc0*/  STL [R1+0x343c], R2 ;  /* 0x00343c0201007387 */ /* 0x000fe80000100800 */
[----:B------:R-:W4:Y:S08]  /*abd0*/  LDL R16, [R1+0x355c] ;  /* 0x00355c0001107983 */ /* 0x000f300000100800 */
[----:B------:R-:W-:Y:S01]  /*abe0*/  @!P4 IMAD.IADD R181, R181, 0x1, -R7 ;  /* 0x00000001b5b5c824 */ /* 0x000fe200078e0a07 */
[----:B------:R-:W-:-:S02]  /*abf0*/  ISETP.GE.AND P4, PT, R12, RZ, PT ;  /* 0x000000ff0c00720c */ /* 0x000fc40003f86270 */
[----:B------:R-:W4:Y:S01]  /*ac00*/  LDL R12, [R1+0x3564] ;  /* 0x00356400010c7983 */ /* 0x000f220000100800 */
[C---:B------:R-:W-:Y:S01]  /*ac10*/  ISETP.GT.U32.AND P6, PT, R7.reuse, R177, PT ;  /* 0x000000b10700720c */ /* 0x040fe20003fc4070 */
[----:B------:R-:W-:Y:S01]  /*ac20*/  @!P5 IMAD.MOV R173, RZ, RZ, -R173 ;  /* 0x000000ffffadd224 */ /* 0x000fe200078e0aad */
[----:B------:R-:W-:Y:S01]  /*ac30*/  ISETP.GT.U32.AND P5, PT, R7, R178, PT ;  /* 0x000000b20700720c */ /* 0x000fe20003fa4070 */
[----:B------:R-:W-:-:S10]  /*ac40*/  @!P2 IMAD.MOV R174, RZ, RZ, -R174 ;  /* 0x000000ffffaea224 */ /* 0x000fd400078e0aae */
[----:B------:R-:W-:-:S04]  /*ac50*/  @!P6 IADD3 R177, R177, -R7, RZ ;  /* 0x80000007b1b1e210 */ /* 0x000fc80007ffe0ff */
[C---:B------:R-:W-:Y:S01]  /*ac60*/  ISETP.GT.U32.AND P6, PT, R7.reuse, R177, PT ;  /* 0x000000b10700720c */ /* 0x040fe20003fc4070 */
[----:B------:R-:W-:Y:S01]  /*ac70*/  @!P1 IMAD.MOV R175, RZ, RZ, -R175 ;  /* 0x000000ffffaf9224 */ /* 0x000fe200078e0aaf */
[C---:B------:R-:W-:Y:S02]  /*ac80*/  ISETP.GT.U32.AND P2, PT, R7.reuse, R179, PT ;  /* 0x000000b30700720c */ /* 0x040fe40003f44070 */
[----:B------:R-:W-:Y:S02]  /*ac90*/  ISETP.GT.U32.AND P1, PT, R7, R180, PT ;  /* 0x000000b40700720c */ /* 0x000fe40003f24070 */
[----:B------:R-:W-:Y:S01]  /*aca0*/  ISETP.GE.AND P3, PT, R240, RZ, PT ;  /* 0x000000fff000720c */ /* 0x000fe20003f66270 */
[----:B------:R-:W-:-:S06]  /*acb0*/  @!P5 IMAD.IADD R178, R178, 0x1, -R7 ;  /* 0x00000001b2b2d824 */ /* 0x000fcc00078e0a07 */
[--C-:B------:R-:W-:Y:S01]  /*acc0*/  @!P6 IMAD.IADD R177, R177, 0x1, -R7.reuse ;  /* 0x00000001b1b1e824 */ /* 0x100fe200078e0a07 */
[----:B------:R-:W-:Y:S01]  /*acd0*/  ISETP.GT.U32.AND P6, PT, R7, R182, PT ;  /* 0x000000b60700720c */ /* 0x000fe20003fc4070 */
[----:B------:R-:W-:Y:S01]  /*ace0*/  @!P2 IMAD.IADD R179, R179, 0x1, -R7 ;  /* 0x00000001b3b3a824 */ /* 0x000fe200078e0a07 */
[C---:B------:R-:W-:Y:S02]  /*acf0*/  ISETP.GT.U32.AND P5, PT, R7.reuse, R184, PT ;  /* 0x000000b80700720c */ /* 0x040fe40003fa4070 */
[C---:B------:R-:W-:Y:S02]  /*ad00*/  ISETP.GT.U32.AND P2, PT, R7.reuse, R185, PT ;  /* 0x000000b90700720c */ /* 0x040fe40003f44070 */
[----:B------:R-:W-:Y:S02]  /*ad10*/  @!P1 IADD3 R180, R180, -R7, RZ ;  /* 0x80000007b4b49210 */ /* 0x000fe40007ffe0ff */
[C---:B------:R-:W-:Y:S01]  /*ad20*/  ISETP.GT.U32.AND P1, PT, R7.reuse, R186, PT ;  /* 0x000000ba0700720c */ /* 0x040fe20003f24070 */
[----:B------:R-:W-:Y:S01]  /*ad30*/  @!P3 IMAD.MOV R177, RZ, RZ, -R177 ;  /* 0x000000ffffb1b224 */ /* 0x000fe200078e0ab1 */
[C---:B------:R-:W-:Y:S01]  /*ad40*/  ISETP.GT.U32.AND P3, PT, R7.reuse, R183, PT ;  /* 0x000000b70700720c */ /* 0x040fe20003f64070 */
[----:B------:R-:W-:-:S02]  /*ad50*/  IMAD R205, R7, R3, R205 ;  /* 0x0000000307cd7224 */ /* 0x000fc400078e02cd */
[-C--:B------:R-:W-:Y:S01]  /*ad60*/  @!P6 IADD3 R182, R182, -R7.reuse, RZ ;  /* 0x80000007b6b6e210 */ /* 0x080fe20007ffe0ff */
[----:B------:R-:W-:Y:S01]  /*ad70*/  IMAD.HI.U32 R3, R5, R206, RZ ;  /* 0x000000ce05037227 */ /* 0x000fe200078e00ff */
[----:B------:R-:W-:Y:S02]  /*ad80*/  @!P5 IADD3 R184, R184, -R7, RZ ;  /* 0x80000007b8b8d210 */ /* 0x000fe40007ffe0ff */
[----:B------:R-:W-:Y:S01]  /*ad90*/  ISETP.GT.U32.AND P6, PT, R7, R182, PT ;  /* 0x000000b60700720c */ /* 0x000fe20003fc4070 */
[----:B------:R-:W-:Y:S01]  /*ada0*/  @!P2 IMAD.IADD R185, R185, 0x1, -R7 ;  /* 0x00000001b9b9a824 */ /* 0x000fe200078e0a07 */
[----:B------:R-:W-:Y:S01]  /*adb0*/  IABS R207, R246 ;  /* 0x000000f600cf7213 */ /* 0x000fe20000000000 */
[----:B------:R-:W-:Y:S02]  /*adc0*/  IMAD.MOV R3, RZ, RZ, -R3 ;  /* 0x000000ffff037224 */ /* 0x000fe400078e0a03 */
[----:B------:R-:W-:Y:S01]  /*add0*/  @!P1 IMAD.IADD R186, R186, 0x1, -R7 ;  /* 0x00000001baba9824 */ /* 0x000fe200078e0a07 */
[----:B------:R-:W-:Y:S01]  /*ade0*/  ISETP.GE.AND P1, PT, R241, RZ, PT ;  /* 0x000000fff100720c */ /* 0x000fe20003f26270 */
[----:B------:R-:W-:-:S02]  /*adf0*/  IMAD R206, R7, R3, R206 ;  /* 0x0000000307ce7224 */ /* 0x000fc400078e02ce */
[----:B------:R-:W-:-:S04]  /*ae00*/  IMAD.HI.U32 R3, R5, R207, RZ ;  /* 0x000000cf05037227 */ /* 0x000fc800078e00ff */
[----:B------:R-:W-:Y:S01]  /*ae10*/  @!P3 IMAD.IADD R183, R183, 0x1, -R7 ;  /* 0x00000001b7b7b824 */ /* 0x000fe200078e0a07 */
[----:B------:R-:W-:Y:S01]  /*ae20*/  ISETP.GE.AND P3, PT, R8, RZ, PT ;  /* 0x000000ff0800720c */ /* 0x000fe20003f66270 */
[----:B------:R-:W-:Y:S01]  /*ae30*/  IMAD.MOV R3, RZ, RZ, -R3 ;  /* 0x000000ffff037224 */ /* 0x000fe200078e0a03 */
[----:B------:R-:W4:Y:S01]  /*ae40*/  LDL R8, [R1+0x3568] ;  /* 0x0035680001087983 */ /* 0x000f220000100800 */
[----:B------:R-:W-:Y:S02]  /*ae50*/  @!P6 IMAD.IADD R182, R182, 0x1, -R7 ;  /* 0x00000001b6b6e824 */ /* 0x000fe400078e0a07 */
[----:B------:R-:W-:Y:S02]  /*ae60*/  IMAD R207, R7, R3, R207 ;  /* 0x0000000307cf7224 */ /* 0x000fe400078e02cf */
[----:B------:R-:W-:-:S04]  /*ae70*/  IMAD.HI.U32 R3, R5, R208, RZ ;  /* 0x000000d005037227 */ /* 0x000fc800078e00ff */
[----:B------:R-:W-:Y:S01]  /*ae80*/  @!P1 IMAD.MOV R182, RZ, RZ, -R182 ;  /* 0x000000ffffb69224 */ /* 0x000fe200078e0ab6 */
[----:B------:R-:W-:Y:S01]  /*ae90*/  ISETP.GT.U32.AND P1, PT, R7, R188, PT ;  /* 0x000000bc0700720c */ /* 0x000fe20003f24070 */
[----:B------:R-:W-:-:S04]  /*aea0*/  IMAD.MOV R3, RZ, RZ, -R3 ;  /* 0x000000ffff037224 */ /* 0x000fc800078e0a03 */
[----:B------:R-:W-:Y:S02]  /*aeb0*/  IMAD R208, R7, R3, R208 ;  /* 0x0000000307d07224 */ /* 0x000fe400078e02d0 */
[----:B------:R-:W-:-:S04]  /*aec0*/  IMAD.HI.U32 R3, R5, R209, RZ ;  /* 0x000000d105037227 */ /* 0x000fc800078e00ff */
[----:B------:R-:W-:Y:S02]  /*aed0*/  IMAD.MOV R3, RZ, RZ, -R3 ;  /* 0x000000ffff037224 */ /* 0x000fe400078e0a03 */
[----:B------:R-:W-:Y:S02]  /*aee0*/  @!P1 IMAD.IADD R188, R188, 0x1, -R7 ;  /* 0x00000001bcbc9824 */ /* 0x000fe400078e0a07 */
[----:B------:R-:W-:Y:S02]  /*aef0*/  IMAD R209, R7, R3, R209 ;  /* 0x0000000307d17224 */ /* 0x000fe400078e02d1 */
[----:B------:R-:W-:Y:S01]  /*af00*/  IMAD.HI.U32 R3, R5, R210, RZ ;  /* 0x000000d205037227 */ /* 0x000fe200078e00ff */
[----:B------:R-:W-:-:S03]  /*af10*/  IABS R211, R15 ;  /* 0x0000000f00d37213 */ /* 0x000fc60000000000 */
[----:B------:R-:W-:-:S04]  /*af20*/  IMAD.MOV R3, RZ, RZ, -R3 ;  /* 0x000000ffff037224 */ /* 0x000fc800078e0a03 */
        /* <DEDUP_REMOVED lines=21> */
[----:B------:R-:W-:-:S04]  /*b080*/  IMAD.HI.U32 R3, R5, R216, RZ ;  /* 0x000000d805037227 */ /* 0x000fc800078e00ff */
[----:B------:R-:W-:-:S04]  /*b090*/  IMAD.MOV R3, RZ, RZ, -R3 ;  /* 0x000000ffff037224 */ /* 0x000fc800078e0a03 */
[----:B------:R-:W-:Y:S02]  /*b0a0*/  IMAD R216, R7, R3, R216 ;  /* 0x0000000307d87224 */ /* 0x000fe400078e02d8 */
[----:B------:R-:W-:-:S04]  /*b0b0*/  IMAD.HI.U32 R3, R5, R217, RZ ;  /* 0x000000d905037227 */ /* 0x000fc800078e00ff */
[----:B------:R-:W-:Y:S01]  /*b0c0*/  IMAD.MOV R3, RZ, RZ, -R3 ;  /* 0x000000ffff037224 */ /* 0x000fe200078e0a03 */
[----:B--2---:R-:W-:Y:S02]  /*b0d0*/  ISETP.GE.AND P2, PT, R252, RZ, PT ;  /* 0x000000fffc00720c */ /* 0x004fe40003f46270 */
[----:B---3--:R-:W-:Y:S02]  /*b0e0*/  ISETP.GE.AND P5, PT, R0, RZ, PT ;  /* 0x000000ff0000720c */ /* 0x008fe40003fa6270 */
[----:B------:R-:W2:Y:S09]  /*b0f0*/  LDL R0, [R1+0x3570] ;  /* 0x0035700001007983 */ /* 0x000eb20000100800 */
[----:B------:R-:W-:-:S02]  /*b100*/  @!P2 IADD3 R181, -R181, RZ, RZ ;  /* 0x000000ffb5b5a210 */ /* 0x000fc40007ffe1ff */
[----:B------:R-:W-:Y:S02]  /*b110*/  ISETP.GT.U32.AND P2, PT, R7, R186, PT ;  /* 0x000000ba0700720c */ /* 0x000fe40003f44070 */
[----:B------:R-:W-:-:S05]  /*b120*/  IADD3 R252, R248, 0xf1, RZ ;  /* 0x000000f1f8fc7810 */ /* 0x000fca0007ffe0ff */
[----:B------:R-:W-:Y:S04]  /*b130*/  STL [R1+0x342c], R252 ;  /* 0x00342cfc01007387 */ /* 0x000fe80000100800 */
[----:B------:R-:W3:Y:S02]  /*b140*/  LDL R17, [R1+0x3588] ;  /* 0x0035880001117983 */ /* 0x000ee40000100800 */
[----:B------:R-:W-:Y:S01]  /*b150*/  @!P2 IMAD.IADD R186, R186, 0x1, -R7 ;  /* 0x00000001babaa824 */ /* 0x000fe200078e0a07 */
[----:B----4-:R-:W-:Y:S02]  /*b160*/  ISETP.GE.AND P2, PT, R16, RZ, PT ;  /* 0x000000ff1000720c */ /* 0x010fe40003f46270 */
[----:B------:R-:W-:Y:S01]  /*b170*/  ISETP.GE.AND P1, PT, R12, RZ, PT ;  /* 0x000000ff0c00720c */ /* 0x000fe20003f26270 */
[----:B------:R-:W4:Y:S04]  /*b180*/  LDL R16, [R1+0x357c] ;  /* 0x00357c0001107983 */ /* 0x000f280000100800 */
[----:B------:R-:W3:Y:S01]  /*b190*/  LDL R12, [R1+0x3580] ;  /* 0x00358000010c7983 */ /* 0x000ee20000100800 */
[----:B------:R-:W-:-:S02]  /*b1a0*/  IMAD R217, R7, R3, R217 ;  /* 0x0000000307d97224 */ /* 0x000fc400078e02d9 */
        /* <DEDUP_REMOVED lines=74> */
[----:B------:R-:W-:Y:S02]  /*b650*/  IMAD.MOV R3, RZ, RZ, -R3 ;  /* 0x000000ffff037224 */ /* 0x000fe400078e0a03 */
[----:B------:R-:W-:Y:S01]  /*b660*/  @!P3 IMAD.MOV R179, RZ, RZ, -R179 ;  /* 0x000000ffffb3b224 */ /* 0x000fe200078e0ab3 */
[C---:B------:R-:W-:Y:S01]  /*b670*/  ISETP.GT.U32.AND P3, PT, R7.reuse, R184, PT ;  /* 0x000000b80700720c */ /* 0x040fe20003f64070 */
[----:B------:R-:W-:Y:S01]  /*b680*/  @!P5 IMAD.MOV R180, RZ, RZ, -R180 ;  /* 0x000000ffffb4d224 */ /* 0x000fe200078e0ab4 */
[C---:B------:R-:W-:Y:S01]  /*b690*/  ISETP.GT.U32.AND P5, PT, R7.reuse, R185, PT ;  /* 0x000000b90700720c */ /* 0x040fe20003fa4070 */
[----:B------:R-:W-:Y:S02]  /*b6a0*/  IMAD R236, R7, R3, R236 ;  /* 0x0000000307ec7224 */ /* 0x000fe400078e02ec */
[----:B------:R-:W-:Y:S01]  /*b6b0*/  IMAD.HI.U32 R3, R5, R237, RZ ;  /* 0x000000ed05037227 */ /* 0x000fe200078e00ff */
[----:B------:R-:W-:-:S03]  /*b6c0*/  ISETP.GT.U32.AND P6, PT, R7, R187, PT ;  /* 0x000000bb0700720c */ /* 0x000fc60003fc4070 */
[----:B------:R-:W-:Y:S02]  /*b6d0*/  IMAD.MOV R3, RZ, RZ, -R3 ;  /* 0x000000ffff037224 */ /* 0x000fe400078e0a03 */
[----:B------:R-:W-:Y:S01]  /*b6e0*/  @!P4 IMAD.MOV R178, RZ, RZ, -R178 ;  /* 0x000000ffffb2c224 */ /* 0x000fe200078e0ab2 */
[C---:B------:R-:W-:Y:S01]  /*b6f0*/  ISETP.GT.U32.AND P4, PT, R7.reuse, R183, PT ;  /* 0x000000b70700720c */ /* 0x040fe20003f84070 */
[----:B------:R-:W-:Y:S02]  /*b700*/  IMAD R237, R7, R3, R237 ;  /* 0x0000000307ed7224 */ /* 0x000fe400078e02ed */
[----:B------:R-:W-:Y:S01]  /*b710*/  IMAD.HI.U32 R3, R5, R238, RZ ;  /* 0x000000ee05037227 */ /* 0x000fe200078e00ff */
[----:B------:R-:W-:Y:S02]  /*b720*/  @!P5 IADD3 R185, R185, -R7, RZ ;  /* 0x80000007b9b9d210 */ /* 0x000fe40007ffe0ff */
[C---:B------:R-:W-:Y:S01]  /*b730*/  ISETP.GT.U32.AND P5, PT, R7.reuse, R191, PT ;  /* 0x000000bf0700720c */ /* 0x040fe20003fa4070 */
[----:B------:R-:W-:Y:S01]  /*b740*/  @!P3 IMAD.IADD R184, R184, 0x1, -R7 ;  /* 0x00000001b8b8b824 */ /* 0x000fe200078e0a07 */
[----:B------:R-:W-:Y:S01]  /*b750*/  ISETP.GT.U32.AND P3, PT, R7, R190, PT ;  /* 0x000000be0700720c */ /* 0x000fe20003f64070 */
[----:B------:R-:W-:Y:S01]  /*b760*/  IMAD.MOV R3, RZ, RZ, -R3 ;  /* 0x000000ffff037224 */ /* 0x000fe200078e0a03 */
[----:B------:R-:W-:-:S02]  /*b770*/  IABS R239, R18 ;  /* 0x0000001200ef7213 */ /* 0x000fc40000000000 */
[----:B------:R-:W-:Y:S01]  /*b780*/  @!P6 IADD3 R187, R187, -R7, RZ ;  /* 0x80000007bbbbe210 */ /* 0x000fe20007ffe0ff */
[----:B------:R-:W-:Y:S02]  /*b790*/  IMAD R238, R7, R3, R238 ;  /* 0x0000000307ee7224 */ /* 0x000fe400078e02ee */
[----:B------:R-:W-:Y:S01]  /*b7a0*/  IMAD.HI.U32 R3, R5, R239, RZ ;  /* 0x000000ef05037227 */ /* 0x000fe200078e00ff */
[----:B------:R-:W-:-:S03]  /*b7b0*/  IABS R240, R2 ;  /* 0x0000000200f07213 */ /* 0x000fc60000000000 */
[----:B------:R-:W-:Y:S01]  /*b7c0*/  @!P4 IMAD.IADD R183, R183, 0x1, -R7 ;  /* 0x00000001b7b7c824 */ /* 0x000fe200078e0a07 */
[C---:B------:R-:W-:Y:S01]  /*b7d0*/  ISETP.GT.U32.AND P4, PT, R7.reuse, R189, PT ;  /* 0x000000bd0700720c */ /* 0x040fe20003f84070 */
[----:B------:R-:W-:Y:S01]  /*b7e0*/  IMAD.MOV R3, RZ, RZ, -R3 ;  /* 0x000000ffff037224 */ /* 0x000fe200078e0a03 */
[----:B------:R-:W-:Y:S01]  /*b7f0*/  ISETP.GT.U32.AND P6, PT, R7, R187, PT ;  /* 0x000000bb0700720c */ /* 0x000fe20003fc4070 */
[--C-:B------:R-:W-:Y:S02]  /*b800*/  @!P3 IMAD.IADD R190, R190, 0x1, -R7.reuse ;  /* 0x00000001bebeb824 */ /* 0x100fe400078e0a07 */
[----:B------:R-:W-:Y:S01]  /*b810*/  @!P5 IMAD.IADD R191, R191, 0x1, -R7 ;  /* 0x00000001bfbfd824 */ /* 0x000fe200078e0a07 */
[----:B------:R-:W-:Y:S01]  /*b820*/  ISETP.GE.AND P5, PT, R242, RZ, PT ;  /* 0x000000fff200720c */ /* 0x000fe20003fa6270 */
[C---:B------:R-:W-:Y:S02]  /*b830*/  IMAD R239, R7.reuse, R3, R239 ;  /* 0x0000000307ef7224 */ /* 0x040fe400078e02ef */
[----:B------:R-:W-:Y:S01]  /*b840*/  @!P2 IMAD.MOV R183, RZ, RZ, -R183 ;  /* 0x000000ffffb7a224 */ /* 0x000fe200078e0ab7 */
[----:B------:R-:W-:Y:S01]  /*b850*/  ISETP.GT.U32.AND P2, PT, R7, R188, PT ;  /* 0x000000bc0700720c */ /* 0x000fe20003f44070 */
[----:B------:R-:W-:Y:S01]  /*b860*/  IMAD.HI.U32 R3, R5, R240, RZ ;  /* 0x000000f005037227 */ /* 0x000fe200078e00ff */
[----:B------:R-:W-:-:S03]  /*b870*/  IABS R241, R252 ;  /* 0x000000fc00f17213 */ /* 0x000fc60000000000 */
[----:B------:R-:W-:Y:S01]  /*b880*/  IMAD.MOV R3, RZ, RZ, -R3 ;  /* 0x000000ffff037224 */ /* 0x000fe200078e0a03 */
[----:B------:R-:W-:Y:S01]  /*b890*/  @!P4 IADD3 R189, R189, -R7, RZ ;  /* 0x80000007bdbdc210 */ /* 0x000fe20007ffe0ff */
[----:B------:R-:W-:Y:S01]  /*b8a0*/  @!P6 IMAD.IADD R187, R187, 0x1, -R7 ;  /* 0x00000001bbbbe824 */ /* 0x000fe200078e0a07 */
[----:B------:R-:W-:Y:S01]  /*b8b0*/  ISETP.GE.AND P4, PT, R8, RZ, PT ;  /* 0x000000ff0800720c */ /* 0x000fe20003f86270 */
[----:B------:R-:W-:Y:S01]  /*b8c0*/  IMAD R240, R7, R3, R240 ;  /* 0x0000000307f07224 */ /* 0x000fe200078e02f0 */
[----:B------:R-:W-:Y:S01]  /*b8d0*/  IADD3 R8, R248, 0xf2, RZ ;  /* 0x000000f2f8087810 */ /* 0x000fe20007ffe0ff */
[----:B------:R-:W-:-:S03]  /*b8e0*/  IMAD.HI.U32 R3, R5, R241, RZ ;  /* 0x000000f105037227 */ /* 0x000fc600078e00ff */
[----:B------:R-:W-:Y:S01]  /*b8f0*/  IABS R242, R8 ;  /* 0x0000000800f27213 */ /* 0x000fe20000000000 */
[----:B------:R-:W-:Y:S01]  /*b900*/  @!P5 IMAD.MOV R187, RZ, RZ, -R187 ;  /* 0x000000ffffbbd224 */ /* 0x000fe200078e0abb */
[C---:B------:R-:W-:Y:S01]  /*b910*/  ISETP.GT.U32.AND P5, PT, R7.reuse, R193, PT ;  /* 0x000000c10700720c */ /* 0x040fe20003fa4070 */
[----:B------:R-:W-:Y:S02]  /*b920*/  IMAD.MOV R3, RZ, RZ, -R3 ;  /* 0x000000ffff037224 */ /* 0x000fe400078e0a03 */
[----:B------:R-:W-:Y:S01]  /*b930*/  @!P2 IMAD.IADD R188, R188, 0x1, -R7 ;  /* 0x00000001bcbca824 */ /* 0x000fe200078e0a07 */
[C---:B------:R-:W-:Y:S01]  /*b940*/  ISETP.GT.U32.AND P2, PT, R7.reuse, R194, PT ;  /* 0x000000c20700720c */ /* 0x040fe20003f44070 */
[----:B------:R-:W-:Y:S01]  /*b950*/  IMAD R241, R7, R3, R241 ;  /* 0x0000000307f17224 */ /* 0x000fe200078e02f1 */
[----:B--2---:R-:W-:Y:S02]  /*b960*/  ISETP.GE.AND P3, PT, R0, RZ, PT ;  /* 0x000000ff0000720c */ /* 0x004fe40003f66270 */
[----:B------:R-:W2:Y:S01]  /*b970*/  LDL R0, [R1+0x3584] ;  /* 0x0035840001007983 */ /* 0x000ea20000100800 */
[----:B------:R-:W-:-:S10]  /*b980*/  IMAD.HI.U32 R3, R5, R242, RZ ;  /* 0x000000f205037227 */ /* 0x000fd400078e00ff */
[----:B------:R-:W-:Y:S02]  /*b990*/  @!P3 IADD3 R186, -R186, RZ, RZ ;  /* 0x000000ffbabab210 */ /* 0x000fe40007ffe1ff */
[----:B------:R-:W-:Y:S01]  /*b9a0*/  ISETP.GT.U32.AND P3, PT, R7, R191, PT ;  /* 0x000000bf0700720c */ /* 0x000fe20003f64070 */
[----:B------:R-:W-:Y:S01]  /*b9b0*/  IMAD.MOV R3, RZ, RZ, -R3 ;  /* 0x000000ffff037224 */ /* 0x000fe200078e0a03 */
[----:B------:R-:W-:Y:S01]  /*b9c0*/  STL [R1+0x3418], R8 ;  /* 0x0034180801007387 */ /* 0x000fe20000100800 */
[----:B------:R-:W-:Y:S01]  /*b9d0*/  @!P5 IMAD.IADD R193, R193, 0x1, -R7 ;  /* 0x00000001c1c1d824 */ /* 0x000fe200078e0a07 */
[----:B------:R-:W-:Y:S01]  /*b9e0*/  @!P2 IADD3 R194, R194, -R7, RZ ;  /* 0x80000007c2c2a210 */ /* 0x000fe20007ffe0ff */
[----:B------:R-:W-:Y:S02]  /*b9f0*/  IMAD R242, R7, R3, R242 ;  /* 0x0000000307f27224 */ /* 0x000fe400078e02f2 */
[----:B------:R-:W2:Y:S01]  /*ba00*/  LDL R3, [R1+0x35a0] ;  /* 0x0035a00001037983 */ /* 0x000ea20000100800 */
[----:B----4-:R-:W-:-:S03]  /*ba10*/  ISETP.GE.AND P5, PT, R16, RZ, PT ;  /* 0x000000ff1000720c */ /* 0x010fc60003fa6270 */
[----:B------:R-:W4:Y:S02]  /*ba20*/  LDL R16, [R1+0x359c] ;  /* 0x00359c0001107983 */ /* 0x000f240000100800 */
[----:B------:R-:W-:Y:S01]  /*ba30*/  @!P3 IMAD.IADD R191, R191, 0x1, -R7 ;  /* 0x00000001bfbfb824 */ /* 0x000fe200078e0a07 */
[----:B---3--:R-:W-:Y:S02]  /*ba40*/  ISETP.GE.AND P3, PT, R17, RZ, PT ;  /* 0x000000ff1100720c */ /* 0x008fe40003f66270 */
[----:B------:R-:W-:Y:S01]  /*ba50*/  ISETP.GE.AND P2, PT, R12, RZ, PT ;  /* 0x000000ff0c00720c */ /* 0x000fe20003f46270 */
[----:B------:R-:W3:Y:S04]  /*ba60*/  LDL R17, [R1+0x3590] ;  /* 0x0035900001117983 */ /* 0x000ee80000100800 */
[----:B------:R-:W3:Y:S01]  /*ba70*/  LDL R12, [R1+0x35b0] ;  /* 0x0035b000010c7983 */ /* 0x000ee20000100800 */
[----:B------:R-:W-:Y:S01]  /*ba80*/  @!P1 IMAD.MOV R184, RZ, RZ, -R184 ;  /* 0x000000ffffb89224 */ /* 0x000fe200078e0ab8 */
[C---:B------:R-:W-:Y:S01]  /*ba90*/  ISETP.GT.U32.AND P1, PT, R7.reuse, R189, PT ;  /* 0x000000bd0700720c */ /* 0x040fe20003f24070 */
[----:B------:R-:W-:Y:S01]  /*baa0*/  @!P4 IMAD.MOV R185, RZ, RZ, -R185 ;  /* 0x000000ffffb9c224 */ /* 0x000fe200078e0ab9 */
[----:B------:R-:W-:-:S02]  /*bab0*/  ISETP.GT.U32.AND P4, PT, R7, R190, PT ;  /* 0x000000be0700720c */ /* 0x000fc40003f84070 */
[----:B------:R-:W-:-:S09]  /*bac0*/  ISETP.GT.U32.AND P6, PT, R7, R192, PT ;  /* 0x000000c00700720c */ /* 0x000fd20003fc4070 */
[----:B------:R-:W-:Y:S01]  /*bad0*/  @!P1 IMAD.IADD R189, R189, 0x1, -R7 ;  /* 0x00000001bdbd9824 */ /* 0x000fe200078e0a07 */
[C---:B------:R-:W-:Y:S02]  /*bae0*/  ISETP.GT.U32.AND P1, PT, R7.reuse, R195, PT ;  /* 0x000000c30700720c */ /* 0x040fe40003f24070 */
[-C--:B------:R-:W-:Y:S02]  /*baf0*/  @!P4 IADD3 R190, R190, -R7.reuse, RZ ;  /* 0x80000007bebec210 */ /* 0x080fe40007ffe0ff */
[----:B------:R-:W-:Y:S02]  /*bb00*/  ISETP.GT.U32.AND P4, PT, R7, R196, PT ;  /* 0x000000c40700720c */ /* 0x000fe40003f84070 */
[----:B------:R-:W-:-:S04]  /*bb10*/  @!P6 IADD3 R192, R192, -R7, RZ ;  /* 0x80000007c0c0e210 */ /* 0x000fc80007ffe0ff */
[C---:B------:R-:W-:Y:S01]  /*bb20*/  ISETP.GT.U32.AND P6, PT, R7.reuse, R192, PT ;  /* 0x000000c00700720c */ /* 0x040fe20003fc4070 */
[----:B------:R-:W-:Y:S01]  /*bb30*/  @!P3 IMAD.MOV R188, RZ, RZ, -R188 ;  /* 0x000000ffffbcb224 */ /* 0x000fe200078e0abc */
[----:B------:R-:W-:Y:S01]  /*bb40*/  ISETP.GT.U32.AND P3, PT, R7, R193, PT ;  /* 0x000000c10700720c */ /* 0x000fe20003f64070 */
[----:B------:R-:W-:Y:S02]  /*bb50*/  @!P1 IMAD.IADD R195, R195, 0x1, -R7 ;  /* 0x00000001c3c39824 */ /* 0x000fe400078e0a07 */
[----:B------:R-:W-:Y:S02]  /*bb60*/  @!P5 IMAD.MOV R189, RZ, RZ, -R189 ;  /* 0x000000ffffbdd224 */ /* 0x000fe400078e0abd */
[----:B------:R-:W-:Y:S01]  /*bb70*/  @!P4 IMAD.IADD R196, R196, 0x1, -R7 ;  /* 0x00000001c4c4c824 */ /* 0x000fe200078e0a07 */
[----:B------:R-:W-:Y:S02]  /*bb80*/  ISETP.GE.AND P4, PT, R243, RZ, PT ;  /* 0x000000fff300720c */ /* 0x000fe40003f86270 */
[----:B------:R-:W-:-:S03]  /*bb90*/  ISETP.GT.U32.AND P5, PT, R7, R194, PT ;  /* 0x000000c20700720c */ /* 0x000fc60003fa4070 */
[--C-:B------:R-:W-:Y:S01]  /*bba0*/  @!P6 IMAD.IADD R192, R192, 0x1, -R7.reuse ;  /* 0x00000001c0c0e824 */ /* 0x100fe200078e0a07 */
[C---:B------:R-:W-:Y:S01]  /*bbb0*/  ISETP.GT.U32.AND P6, PT, R7.reuse, R197, PT ;  /* 0x000000c50700720c */ /* 0x040fe20003fc4070 */
[----:B------:R-:W-:Y:S01]  /*bbc0*/  @!P2 IMAD.MOV R190, RZ, RZ, -R190 ;  /* 0x000000ffffbea224 */ /* 0x000fe200078e0abe */
[----:B------:R-:W-:Y:S01]  /*bbd0*/  ISETP.GT.U32.AND P2, PT, R7, R195, PT ;  /* 0x000000c30700720c */ /* 0x000fe20003f44070 */
[----:B------:R-:W-:Y:S01]  /*bbe0*/  @!P3 IMAD.IADD R193, R193, 0x1, -R7 ;  /* 0x00000001c1c1b824 */ /* 0x000fe200078e0a07 */
[----:B------:R-:W-:-:S03]  /*bbf0*/  ISETP.GT.U32.AND P3, PT, R7, R199, PT ;  /* 0x000000c70700720c */ /* 0x000fc60003f64070 */
[----:B------:R-:W-:Y:S01]  /*bc00*/  @!P4 IMAD.MOV R192, RZ, RZ, -R192 ;  /* 0x000000ffffc0c224 */ /* 0x000fe200078e0ac0 */
[C---:B------:R-:W-:Y:S01]  /*bc10*/  ISETP.GT.U32.AND P4, PT, R7.reuse, R198, PT ;  /* 0x000000c60700720c */ /* 0x040fe20003f84070 */
[----:B------:R-:W-:Y:S01]  /*bc20*/  @!P5 IMAD.IADD R194, R194, 0x1, -R7 ;  /* 0x00000001c2c2d824 */ /* 0x000fe200078e0a07 */
[----:B------:R-:W-:-:S03]  /*bc30*/  ISETP.GT.U32.AND P5, PT, R7, R200, PT ;  /* 0x000000c80700720c */ /* 0x000fc60003fa4070 */
[-C--:B------:R-:W-:Y:S02]  /*bc40*/  @!P6 IADD3 R197, R197, -R7.reuse, RZ ;  /* 0x80000007c5c5e210 */ /* 0x080fe40007ffe0ff */
[----:B------:R-:W-:Y:S02]  /*bc50*/  @!P2 IADD3 R195, R195, -R7, RZ ;  /* 0x80000007c3c3a210 */ /* 0x000fe40007ffe0ff */
[C---:B------:R-:W-:Y:S02]  /*bc60*/  ISETP.GT.U32.AND P6, PT, R7.reuse, R197, PT ;  /* 0x000000c50700720c */ /* 0x040fe40003fc4070 */
[----:B------:R-:W-:Y:S02]  /*bc70*/  ISETP.GT.U32.AND P2, PT, R7, R201, PT ;  /* 0x000000c90700720c */ /* 0x000fe40003f44070 */
[--C-:B------:R-:W-:Y:S01]  /*bc80*/  @!P4 IMAD.IADD R198, R198, 0x1, -R7.reuse ;  /* 0x00000001c6c6c824 */ /* 0x100fe200078e0a07 */
[----:B------:R-:W-:Y:S01]  /*bc90*/  @!P3 IADD3 R199, R199, -R7, RZ ;  /* 0x80000007c7c7b210 */ /* 0x000fe20007ffe0ff */
[----:B------:R-:W-:-:S07]  /*bca0*/  @!P5 IMAD.IADD R200, R200, 0x1, -R7 ;  /* 0x00000001c8c8d824 */ /* 0x000fce00078e0a07 */
[--C-:B------:R-:W-:Y:S01]  /*bcb0*/  @!P6 IMAD.IADD R197, R197, 0x1, -R7.reuse ;  /* 0x00000001c5c5e824 */ /* 0x100fe200078e0a07 */
[----:B------:R-:W-:Y:S01]  /*bcc0*/  ISETP.GT.U32.AND P6, PT, R7, R202, PT ;  /* 0x000000ca0700720c */ /* 0x000fe20003fc4070 */
[----:B------:R-:W-:Y:S01]  /*bcd0*/  @!P2 IMAD.IADD R201, R201, 0x1, -R7 ;  /* 0x00000001c9c9a824 */ /* 0x000fe200078e0a07 */
[----:B------:R-:W-:-:S11]  /*bce0*/  ISETP.GE.AND P2, PT, R244, RZ, PT ;  /* 0x000000fff400720c */ /* 0x000fd60003f46270 */
[----:B------:R-:W-:Y:S02]  /*bcf0*/  @!P6 IADD3 R202, R202, -R7, RZ ;  /* 0x80000007cacae210 */ /* 0x000fe40007ffe0ff */
[----:B------:R-:W-:Y:S01]  /*bd00*/  @!P2 IMAD.MOV R197, RZ, RZ, -R197 ;  /* 0x000000ffffc5a224 */ /* 0x000fe200078e0ac5 */
[C---:B------:R-:W-:Y:S02]  /*bd10*/  ISETP.GT.U32.AND P2, PT, R7.reuse, R203, PT ;  /* 0x000000cb0700720c */ /* 0x040fe40003f44070 */
[----:B------:R-:W-:Y:S02]  /*bd20*/  ISETP.GT.U32.AND P6, PT, R7, R202, PT ;  /* 0x000000ca0700720c */ /* 0x000fe40003fc4070 */
[----:B--2---:R-:W-:-:S13]  /*bd30*/  ISETP.GE.AND P1, PT, R0, RZ, PT ;  /* 0x000000ff0000720c */ /* 0x004fda0003f26270 */
[----:B------:R-:W-:Y:S02]  /*bd40*/  @!P1 IADD3 R191, -R191, RZ, RZ ;  /* 0x000000ffbfbf9210 */ /* 0x000fe40007ffe1ff */
[----:B------:R-:W-:Y:S02]  /*bd50*/  ISETP.GT.U32.AND P1, PT, R7, R196, PT ;  /* 0x000000c40700720c */ /* 0x000fe40003f24070 */
[----:B----4-:R-:W-:-:S11]  /*bd60*/  ISETP.GE.AND P3, PT, R16, RZ, PT ;  /* 0x000000ff1000720c */ /* 0x010fd60003f66270 */
[----:B------:R-:W-:Y:S01]  /*bd70*/  @!P1 IMAD.IADD R196, R196, 0x1, -R7 ;  /* 0x00000001c4c49824 */ /* 0x000fe200078e0a07 */
[----:B------:R-:W-:Y:S02]  /*bd80*/  ISETP.GE.AND P1, PT, R3, RZ, PT ;  /* 0x000000ff0300720c */ /* 0x000fe40003f26270 */
[----:B---3--:R-:W-:Y:S02]  /*bd90*/  ISETP.GE.AND P4, PT, R17, RZ, PT ;  /* 0x000000ff1100720c */ /* 0x008fe40003f86270 */
[----:B------:R-:W-:Y:S02]  /*bda0*/  ISETP.GE.AND P5, PT, R12, RZ, PT ;  /* 0x000000ff0c00720c */ /* 0x000fe40003fa6270 */
[----:B------:R-:W-:Y:S01]  /*bdb0*/  IADD3 R0, R248, 0xf3, RZ ;  /* 0x000000f3f8007810 */ /* 0x000fe20007ffe0ff */
[----:B------:R-:W-:Y:S01]  /*bdc0*/  @!P3 IMAD.MOV R195, RZ, RZ, -R195 ;  /* 0x000000ffffc3b224 */ /* 0x000fe200078e0ac3 */
[----:B------:R-:W-:Y:S02]  /*bdd0*/  ISETP.GT.U32.AND P3, PT, R7, R200, PT ;  /* 0x000000c80700720c */ /* 0x000fe40003f64070 */
[----:B------:R-:W-:-:S03]  /*bde0*/  IABS R243, R0 ;  /* 0x0000000000f37213 */ /* 0x000fc60000000000 */
[----:B------:R-:W-:Y:S01]  /*bdf0*/  @!P1 IMAD.MOV R193, RZ, RZ, -R193 ;  /* 0x000000ffffc19224 */ /* 0x000fe200078e0ac1 */
[C---:B------:R-:W-:Y:S01]  /*be00*/  ISETP.GT.U32.AND P1, PT, R7.reuse, R198, PT ;  /* 0x000000c60700720c */ /* 0x040fe20003f24070 */
[----:B------:R-:W-:Y:S01]  /*be10*/  @!P4 IMAD.MOV R194, RZ, RZ, -R194 ;  /* 0x000000ffffc2c224 */ /* 0x000fe200078e0ac2 */
[C---:B------:R-:W-:Y:S02]  /*be20*/  ISETP.GT.U32.AND P4, PT, R7.reuse, R199, PT ;  /* 0x000000c70700720c */ /* 0x040fe40003f84070 */
[----:B------:R-:W-:Y:S02]  /*be30*/  @!P5 IADD3 R196, -R196, RZ, RZ ;  /* 0x000000ffc4c4d210 */ /* 0x000fe40007ffe1ff */
[----:B------:R-:W-:Y:S01]  /*be40*/  ISETP.GT.U32.AND P5, PT, R7, R201, PT ;  /* 0x000000c90700720c */ /* 0x000fe20003fa4070 */
[----:B------:R-:W-:Y:S01]  /*be50*/  IMAD.HI.U32 R3, R5, R243, RZ ;  /* 0x000000f305037227 */ /* 0x000fe200078e00ff */
[----:B------:R-:W-:-:S03]  /*be60*/  IADD3 R17, R248, 0xf4, RZ ;  /* 0x000000f4f8117810 */ /* 0x000fc60007ffe0ff */
[----:B------:R-:W-:Y:S01]  /*be70*/  IMAD.MOV R3, RZ, RZ, -R3 ;  /* 0x000000ffff037224 */ /* 0x000fe200078e0a03 */
[----:B------:R1:W-:Y:S01]  /*be80*/  STL [R1+0x340c], R0 ;  /* 0x00340c0001007387 */ /* 0x0003e20000100800 */
[----:B------:R-:W-:Y:S01]  /*be90*/  @!P1 IMAD.IADD R198, R198, 0x1, -R7 ;  /* 0x00000001c6c69824 */ /* 0x000fe200078e0a07 */
[----:B------:R-:W-:Y:S01]  /*bea0*/  @!P3 IADD3 R200, R200, -R7, RZ ;  /* 0x80000007c8c8b210 */ /* 0x000fe20007ffe0ff */
[----:B------:R-:W-:Y:S01]  /*beb0*/  IMAD R243, R7, R3, R243 ;  /* 0x0000000307f37224 */ /* 0x000fe200078e02f3 */
[----:B------:R-:W2:Y:S01]  /*bec0*/  LDL R16, [R1+0x35c8] ;  /* 0x0035c80001107983 */ /* 0x000ea20000100800 */
[--C-:B------:R-:W-:Y:S01]  /*bed0*/  @!P4 IMAD.IADD R199, R199, 0x1, -R7.reuse ;  /* 0x00000001c7c7c824 */ /* 0x100fe200078e0a07 */
[----:B------:R-:W-:Y:S01]  /*bee0*/  ISETP.GT.U32.AND P1, PT, R7, R204, PT ;  /* 0x000000cc0700720c */ /* 0x000fe20003f24070 */
[----:B------:R-:W-:Y:S01]  /*bef0*/  @!P5 IMAD.IADD R201, R201, 0x1, -R7 ;  /* 0x00000001c9c9d824 */ /* 0x000fe200078e0a07 */
[----:B------:R-:W3:Y:S01]  /*bf00*/  LDL R12, [R1+0x35b4] ;  /* 0x0035b400010c7983 */ /* 0x000ee20000100800 */
[----:B------:R-:W-:-:S02]  /*bf10*/  ISETP.GT.U32.AND P4, PT, R7, R205, PT ;  /* 0x000000cd0700720c */ /* 0x000fc40003f84070 */
[----:B------:R-:W-:Y:S01]  /*bf20*/  ISETP.GT.U32.AND P3, PT, R7, R206, PT ;  /* 0x000000ce0700720c */ /* 0x000fe20003f64070 */
[----:B------:R-:W4:Y:S04]  /*bf30*/  LDL R3, [R1+0x35cc] ;  /* 0x0035cc0001037983 */ /* 0x000f280000100800 */
[----:B------:R-:W-:Y:S04]  /*bf40*/  STL [R1+0x3404], R17 ;  /* 0x0034041101007387 */ /* 0x000fe80000100800 */
[----:B------:R-:W2:Y:S01]  /*bf50*/  LDL R7, [R1+0x35e8] ;  /* 0x0035e80001077983 */ /* 0x000ea20000100800 */
[----:B------:R-:W-:-:S02]  /*bf60*/  IABS R244, R17 ;  /* 0x0000001100f47213 */ /* 0x000fc40000000000 */
[----:B--2---:R-:W-:Y:S02]  /*bf70*/  ISETP.GE.AND P5, PT, R7, RZ, PT ;  /* 0x000000ff0700720c */ /* 0x004fe40003fa6270 */
[----:B------:R-:W-:-:S04]  /*bf80*/  IABS R7, c[0x0][0x17c] ;  /* 0x00005f0000077a13 */ /* 0x000fc80000000000 */
[----:B------:R-:W-:Y:S01]  /*bf90*/  @!P1 IADD3 R204, R204, -R7, RZ ;  /* 0x80000007cccc9210 */ /* 0x000fe20007ffe0ff */
[--C-:B------:R-:W-:Y:S01]  /*bfa0*/  @!P2 IMAD.IADD R203, R203, 0x1, -R7.reuse ;  /* 0x00000001cbcba824 */ /* 0x100fe200078e0a07 */
[----:B----4-:R-:W-:Y:S01]  /*bfb0*/  ISETP.GE.AND P2, PT, R3, RZ, PT ;  /* 0x000000ff0300720c */ /* 0x010fe20003f46270 */
[--C-:B------:R-:W-:Y:S01]  /*bfc0*/  @!P4 IMAD.IADD R205, R205, 0x1, -R7.reuse ;  /* 0x00000001cdcdc824 */ /* 0x100fe200078e0a07 */
[----:B------:R-:W-:Y:S02]  /*bfd0*/  ISETP.GE.AND P1, PT, R16, RZ, PT ;  /* 0x000000ff1000720c */ /* 0x000fe40003f26270 */
[----:B---3--:R-:W-:Y:S01]  /*bfe0*/  ISETP.GE.AND P4, PT, R12, RZ, PT ;  /* 0x000000ff0c00720c */ /* 0x008fe20003f86270 */
[--C-:B------:R-:W-:Y:S01]  /*bff0*/  @!P6 IMAD.IADD R202, R202, 0x1, -R7.reuse ;  /* 0x00000001cacae824 */ /* 0x100fe200078e0a07 */
[----:B------:R-:W-:Y:S01]  /*c000*/  ISETP.GT.U32.AND P6, PT, R7, R207, PT ;  /* 0x000000cf0700720c */ /* 0x000fe20003fc4070 */
[----:B------:R-:W-:Y:S01]  /*c010*/  @!P3 IMAD.IADD R206, R206, 0x1, -R7 ;  /* 0x00000001ceceb824 */ /* 0x000fe200078e0a07 */
[----:B------:R-:W-:Y:S01]  /*c020*/  ISETP.GE.AND P3, PT, R245, RZ, PT ;  /* 0x000000fff500720c */ /* 0x000fe20003f66270 */
[----:B------:R-:W-:Y:S01]  /*c030*/  @!P5 IMAD.MOV R198, RZ, RZ, -R198 ;  /* 0x000000ffffc6d224 */ /* 0x000fe200078e0ac6 */
[----:B------:R-:W-:Y:S01]  /*c040*/  ISETP.GT.U32.AND P5, PT, R7, R203, PT ;  /* 0x000000cb0700720c */ /* 0x000fe20003fa4070 */
[----:B------:R-:W-:-:S04]  /*c050*/  IMAD.HI.U32 R3, R5, R244, RZ ;  /* 0x000000f405037227 */ /* 0x000fc800078e00ff */
[----:B------:R-:W-:Y:S01]  /*c060*/  @!P2 IMAD.MOV R199, RZ, RZ, -R199 ;  /* 0x000000ffffc7a224 */ /* 0x000fe200078e0ac7 */
[C---:B------:R-:W-:Y:S01]  /*c070*/  ISETP.GT.U32.AND P2, PT, R7.reuse, R204, PT ;  /* 0x000000cc0700720c */ /* 0x040fe20003f44070 */
[----:B------:R-:W-:Y:S01]  /*c080*/  @!P1 IMAD.MOV R200, RZ, RZ, -R200 ;  /* 0x000000ffffc89224 */ /* 0x000fe200078e0ac8 */
[----:B------:R-:W-:Y:S01]  /*c090*/  ISETP.GT.U32.AND P1, PT, R7, R205, PT ;  /* 0x000000cd0700720c */ /* 0x000fe20003f24070 */
[----:B------:R-:W2:Y:S01]  /*c0a0*/  LDL R12, [R1+0x35d8] ;  /* 0x0035d800010c7983 */ /* 0x000ea20000100800 */
[----:B------:R-:W-:Y:S02]  /*c0b0*/  @!P4 IADD3 R201, -R201, RZ, RZ ;  /* 0x000000ffc9c9c210 */ /* 0x000fe40007ffe1ff */
[----:B------:R-:W-:Y:S01]  /*c0c0*/  ISETP.GT.U32.AND P4, PT, R7, R206, PT ;  /* 0x000000ce0700720c */ /* 0x000fe20003f84070 */
[----:B------:R-:W-:Y:S01]  /*c0d0*/  IMAD.MOV R3, RZ, RZ, -R3 ;  /* 0x000000ffff037224 */ /* 0x000fe200078e0a03 */
[----:B------:R-:W-:Y:S02]  /*c0e0*/  IADD3 R16, R248, 0xf5, RZ ;  /* 0x000000f5f8107810 */ /* 0x000fe40007ffe0ff */
[----:B------:R-:W-:Y:S01]  /*c0f0*/  @!P6 IADD3 R207, R207, -R7, RZ ;  /* 0x80000007cfcfe210 */ /* 0x000fe20007ffe0ff */
[----:B------:R-:W-:-:S02]  /*c100*/  IMAD R244, R7, R3, R244 ;  /* 0x0000000307f47224 */ /* 0x000fc400078e02f4 */
[----:B------:R-:W3:Y:S01]  /*c110*/  LDL R3, [R1+0x35e0] ;  /* 0x0035e00001037983 */ /* 0x000ee20000100800 */
[----:B------:R-:W-:Y:S01]  /*c120*/  @!P3 IMAD.MOV R202, RZ, RZ, -R202 ;  /* 0x000000ffffcab224 */ /* 0x000fe200078e0aca */
[----:B------:R-:W-:Y:S01]  /*c130*/  @!P1 IADD3 R205, R205, -R7, RZ ;  /* 0x80000007cdcd9210 */ /* 0x000fe20007ffe0ff */
[--C-:B------:R-:W-:Y:S01]  /*c140*/  @!P5 IMAD.IADD R203, R203, 0x1, -R7.reuse ;  /* 0x00000001cbcbd824 */ /* 0x100fe200078e0a07 */
[C---:B------:R-:W-:Y:S01]  /*c150*/  ISETP.GT.U32.AND P6, PT, R7.reuse, R207, PT ;  /* 0x000000cf0700720c */ /* 0x040fe20003fc4070 */
[--C-:B------:R-:W-:Y:S01]  /*c160*/  @!P2 IMAD.IADD R204, R204, 0x1, -R7.reuse ;  /* 0x00000001cccca824 */ /* 0x100fe200078e0a07 */
[C---:B------:R-:W-:Y:S01]  /*c170*/  ISETP.GT.U32.AND P3, PT, R7.reuse, R208, PT ;  /* 0x000000d00700720c */ /* 0x040fe20003f64070 */
[----:B------:R-:W-:Y:S01]  /*c180*/  STL [R1+0x33fc], R16 ;  /* 0x0033fc1001007387 */ /* 0x000fe20000100800 */
[C---:B------:R-:W-:Y:S01]  /*c190*/  ISETP.GT.U32.AND P5, PT, R7.reuse, R209, PT ;  /* 0x000000d10700720c */ /* 0x040fe20003fa4070 */
[----:B------:R-:W-:Y:S01]  /*c1a0*/  @!P4 IMAD.IADD R206, R206, 0x1, -R7 ;  /* 0x00000001cecec824 */ /* 0x000fe200078e0a07 */
[----:B------:R-:W-:-:S02]  /*c1b0*/  ISETP.GT.U32.AND P2, PT, R7, R210, PT ;  /* 0x000000d20700720c */ /* 0x000fc40003f44070 */
[----:B------:R-:W-:Y:S02]  /*c1c0*/  ISETP.GT.U32.AND P1, PT, R7, R211, PT ;  /* 0x000000d30700720c */ /* 0x000fe40003f24070 */
[----:B------:R-:W4:Y:S02]  /*c1d0*/  LDL R7, [R1+0x35e4] ;  /* 0x0035e40001077983 */ /* 0x000f240000100800 */
[----:B----4-:R-:W-:Y:S02]  /*c1e0*/  ISETP.GE.AND P4, PT, R7, RZ, PT ;  /* 0x000000ff0700720c */ /* 0x010fe40003f86270 */
[----:B------:R-:W-:-:S05]  /*c1f0*/  IABS R7, c[0x0][0x17c] ;  /* 0x00005f0000077a13 */ /* 0x000fca0000000000 */
[--C-:B------:R-:W-:Y:S01]  /*c200*/  @!P6 IMAD.IADD R207, R207, 0x1, -R7.reuse ;  /* 0x00000001cfcfe824 */ /* 0x100fe200078e0a07 */
[----:B------:R-:W-:Y:S01]  /*c210*/  ISETP.GT.U32.AND P6, PT, R7, R212, PT ;  /* 0x000000d40700720c */ /* 0x000fe20003fc4070 */
[----:B------:R-:W-:Y:S02]  /*c220*/  @!P3 IMAD.IADD R208, R208, 0x1, -R7 ;  /* 0x00000001d0d0b824 */ /* 0x000fe400078e0a07 */
[----:B------:R-:W4:Y:S01]  /*c230*/  LDL R7, [R1+0x35f0] ;  /* 0x0035f00001077983 */ /* 0x000f220000100800 */
[----:B------:R-:W-:Y:S01]  /*c240*/  IABS R245, R16 ;  /* 0x0000001000f57213 */ /* 0x000fe20000000000 */
[----:B------:R-:W-:Y:S01]  /*c250*/  @!P4 IMAD.MOV R203, RZ, RZ, -R203 ;  /* 0x000000ffffcbc224 */ /* 0x000fe200078e0acb */
[----:B----4-:R-:W-:Y:S02]  /*c260*/  ISETP.GE.AND P3, PT, R7, RZ, PT ;  /* 0x000000ff0700720c */ /* 0x010fe40003f66270 */
[----:B------:R-:W-:-:S05]  /*c270*/  IABS R7, c[0x0][0x17c] ;  /* 0x00005f0000077a13 */ /* 0x000fca0000000000 */
[--C-:B------:R-:W-:Y:S01]  /*c280*/  @!P2 IMAD.IADD R210, R210, 0x1, -R7.reuse ;  /* 0x00000001d2d2a824 */ /* 0x100fe200078e0a07 */
[----:B--2---:R-:W-:Y:S01]  /*c290*/  ISETP.GE.AND P2, PT, R12, RZ, PT ;  /* 0x000000ff0c00720c */ /* 0x004fe20003f46270 */
[----:B------:R-:W-:Y:S01]  /*c2a0*/  @!P1 IMAD.IADD R211, R211, 0x1, -R7 ;  /* 0x00000001d3d39824 */ /* 0x000fe200078e0a07 */
[-C--:B------:R-:W-:Y:S02]  /*c2b0*/  @!P5 IADD3 R209, R209, -R7.reuse, RZ ;  /* 0x80000007d1d1d210 */ /* 0x080fe40007ffe0ff */
[----:B------:R-:W-:Y:S01]  /*c2c0*/  @!P6 IADD3 R212, R212, -R7, RZ ;  /* 0x80000007d4d4e210 */ /* 0x000fe20007ffe0ff */
[----:B------:R-:W-:Y:S01]  /*c2d0*/  @!P3 IMAD.MOV R204, RZ, RZ, -R204 ;  /* 0x000000ffffccb224 */ /* 0x000fe200078e0acc */
[----:B---3--:R-:W-:Y:S02]  /*c2e0*/  ISETP.GE.AND P5, PT, R3, RZ, PT ;  /* 0x000000ff0300720c */ /* 0x008fe40003fa6270 */
[----:B------:R-:W-:Y:S02]  /*c2f0*/  ISETP.GE.AND P1, PT, R246, RZ, PT ;  /* 0x000000fff600720c */ /* 0x000fe40003f26270 */
[----:B------:R-:W-:-:S02]  /*c300*/  ISETP.GT.U32.AND P4, PT, R7, R208, PT ;  /* 0x000000d00700720c */ /* 0x000fc40003f84070 */
[C---:B------:R-:W-:Y:S02]  /*c310*/  ISETP.GT.U32.AND P3, PT, R7.reuse, R209, PT ;  /* 0x000000d10700720c */ /* 0x040fe40003f64070 */
[C---:B------:R-:W-:Y:S02]  /*c320*/  ISETP.GT.U32.AND P6, PT, R7.reuse, R210, PT ;  /* 0x000000d20700720c */ /* 0x040fe40003fc4070 */
[----:B------:R-:W-:Y:S02]  /*c330*/  @!P2 IADD3 R206, -R206, RZ, RZ ;  /* 0x000000ffcecea210 */ /* 0x000fe40007ffe1ff */
[----:B------:R-:W-:Y:S01]  /*c340*/  ISETP.GT.U32.AND P2, PT, R7, R211, PT ;  /* 0x000000d30700720c */ /* 0x000fe20003f44070 */
[----:B------:R-:W-:Y:S01]  /*c350*/  IMAD.HI.U32 R3, R5, R245, RZ ;  /* 0x000000f505037227 */ /* 0x000fe200078e00ff */
[----:B------:R-:W-:-:S03]  /*c360*/  IADD3 R12, R248, 0xf6, RZ ;  /* 0x000000f6f80c7810 */ /* 0x000fc60007ffe0ff */
[----:B------:R-:W-:Y:S02]  /*c370*/  IMAD.MOV R3, RZ, RZ, -R3 ;  /* 0x000000ffff037224 */ /* 0x000fe400078e0a03 */
[----:B------:R-:W-:Y:S02]  /*c380*/  @!P5 IMAD.MOV R205, RZ, RZ, -R205 ;  /* 0x000000ffffcdd224 */ /* 0x000fe400078e0acd */
[C---:B------:R-:W-:Y:S01]  /*c390*/  IMAD R245, R7.reuse, R3, R245 ;  /* 0x0000000307f57224 */ /* 0x040fe200078e02f5 */
[----:B------:R-:W-:Y:S01]  /*c3a0*/  @!P6 IADD3 R210, R210, -R7, RZ ;  /* 0x80000007d2d2e210 */ /* 0x000fe20007ffe0ff */
[----:B------:R-:W2:Y:S01]  /*c3b0*/  LDL R3, [R1+0x35c4] ;  /* 0x0035c40001037983 */ /* 0x000ea20000100800 */
[----:B------:R-:W-:Y:S01]  /*c3c0*/  @!P1 IMAD.MOV R207, RZ, RZ, -R207 ;  /* 0x000000ffffcf9224 */ /* 0x000fe200078e0acf */
[C---:B------:R-:W-:Y:S01]  /*c3d0*/  ISETP.GT.U32.AND P5, PT, R7.reuse, R212, PT ;  /* 0x000000d40700720c */ /* 0x040fe20003fa4070 */
[--C-:B------:R-:W-:Y:S01]  /*c3e0*/  @!P4 IMAD.IADD R208, R208, 0x1, -R7.reuse ;  /* 0x00000001d0d0c824 */ /* 0x100fe200078e0a07 */
[----:B------:R-:W-:Y:S01]  /*c3f0*/  ISETP.GT.U32.AND P1, PT, R7, R213, PT ;  /* 0x000000d50700720c */ /* 0x000fe20003f24070 */
[--C-:B------:R-:W-:Y:S01]  /*c400*/  @!P3 IMAD.IADD R209, R209, 0x1, -R7.reuse ;  /* 0x00000001d1d1b824 */ /* 0x100fe200078e0a07 */
[----:B------:R-:W-:Y:S01]  /*c410*/  STL [R1+0x33f0], R12 ;  /* 0x0033f00c01007387 */ /* 0x000fe20000100800 */
[----:B------:R-:W-:Y:S01]  /*c420*/  ISETP.GT.U32.AND P4, PT, R7, R214, PT ;  /* 0x000000d60700720c */ /* 0x000fe20003f84070 */
[----:B------:R-:W-:Y:S01]  /*c430*/  @!P2 IMAD.IADD R211, R211, 0x1, -R7 ;  /* 0x00000001d3d3a824 */ /* 0x000fe200078e0a07 */
[----:B------:R-:W-:-:S02]  /*c440*/  ISETP.GT.U32.AND P3, PT, R7, R215, PT ;  /* 0x000000d70700720c */ /* 0x000fc40003f64070 */
[----:B------:R-:W-:Y:S02]  /*c450*/  ISETP.GT.U32.AND P6, PT, R7, R216, PT ;  /* 0x000000d80700720c */ /* 0x000fe40003fc4070 */
[----:B------:R-:W3:Y:S02]  /*c460*/  LDL R7, [R1+0x35ec] ;  /* 0x0035ec0001077983 */ /* 0x000ee40000100800 */
[----:B---3--:R-:W-:Y:S02]  /*c470*/  ISETP.GE.AND P2, PT, R7, RZ, PT ;  /* 0x000000ff0700720c */ /* 0x008fe40003f46270 */
[----:B------:R-:W-:-:S05]  /*c480*/  IABS R7, c[0x0][0x17c] ;  /* 0x00005f0000077a13 */ /* 0x000fca0000000000 */
[--C-:B------:R-:W-:Y:S01]  /*c490*/  @!P5 IMAD.IADD R212, R212, 0x1, -R7.reuse ;  /* 0x00000001d4d4d824 */ /* 0x100fe200078e0a07 */
[----:B------:R-:W-:Y:S01]  /*c4a0*/  ISETP.GT.U32.AND P5, PT, R7, R217, PT ;  /* 0x000000d90700720c */ /* 0x000fe20003fa4070 */
[----:B------:R-:W-:Y:S02]  /*c4b0*/  @!P1 IMAD.IADD R213, R213, 0x1, -R7 ;  /* 0x00000001d5d59824 */ /* 0x000fe400078e0a07 */
[----:B------:R-:W3:Y:S02]  /*c4c0*/  LDL R7, [R1+0x35d0] ;  /* 0x0035d00001077983 */ /* 0x000ee40000100800 */
[----:B------:R-:W-:Y:S01]  /*c4d0*/  @!P2 IMAD.MOV R208, RZ, RZ, -R208 ;  /* 0x000000ffffd0a224 */ /* 0x000fe200078e0ad0 */
[----:B------:R-:W-:Y:S02]  /*c4e0*/  IABS R246, R12 ;  /* 0x0000000c00f67213 */ /* 0x000fe40000000000 */
[----:B---3--:R-:W-:Y:S02]  /*c4f0*/  ISETP.GE.AND P1, PT, R7, RZ, PT ;  /* 0x000000ff0700720c */ /* 0x008fe40003f26270 */
[----:B------:R-:W-:-:S05]  /*c500*/  IABS R7, c[0x0][0x17c] ;  /* 0x00005f0000077a13 */ /* 0x000fca0000000000 */
[--C-:B------:R-:W-:Y:S01]  /*c510*/  @!P3 IMAD.IADD R215, R215, 0x1, -R7.reuse ;  /* 0x00000001d7d7b824 */ /* 0x100fe200078e0a07 */
[----:B------:R-:W-:Y:S01]  /*c520*/  ISETP.GE.AND P3, PT, R15, RZ, PT ;  /* 0x000000ff0f00720c */ /* 0x000fe20003f66270 */
[----:B------:R-:W-:Y:S01]  /*c530*/  @!P6 IMAD.IADD R216, R216, 0x1, -R7 ;  /* 0x00000001d8d8e824 */ /* 0x000fe200078e0a07 */
[----:B------:R-:W-:Y:S02]  /*c540*/  @!P4 IADD3 R214, R214, -R7, RZ ;  /* 0x80000007d6d6c210 */ /* 0x000fe40007ffe0ff */
[----:B------:R-:W-:Y:S01]  /*c550*/  ISETP.GT.U32.AND P2, PT, R7, R213, PT ;  /* 0x000000d50700720c */ /* 0x000fe20003f44070 */
[----:B------:R-:W-:Y:S01]  /*c560*/  @!P1 IMAD.MOV R209, RZ, RZ, -R209 ;  /* 0x000000ffffd19224 */ /* 0x000fe200078e0ad1 */
[----:B------:R-:W-:Y:S02]  /*c570*/  ISETP.GE.AND P6, PT, R9, RZ, PT ;  /* 0x000000ff0900720c */ /* 0x000fe40003fc6270 */
[----:B--2---:R-:W-:Y:S02]  /*c580*/  ISETP.GE.AND P4, PT, R3, RZ, PT ;  /* 0x000000ff0300720c */ /* 0x004fe40003f86270 */
[----:B------:R-:W-:-:S03]  /*c590*/  ISETP.GT.U32.AND P1, PT, R7, R214, PT ;  /* 0x000000d60700720c */ /* 0x000fc60003f24070 */
[----:B------:R-:W-:Y:S02]  /*c5a0*/  @!P3 IADD3 R211, -R211, RZ, RZ ;  /* 0x000000ffd3d3b210 */ /* 0x000fe40007ffe1ff */
[----:B------:R-:W-:Y:S02]  /*c5b0*/  ISETP.GT.U32.AND P3, PT, R7, R216, PT ;  /* 0x000000d80700720c */ /* 0x000fe40003f64070 */
[----:B------:R-:W-:Y:S01]  /*c5c0*/  @!P5 IADD3 R217, R217, -R7, RZ ;  /* 0x80000007d9d9d210 */ /* 0x000fe20007ffe0ff */
[--C-:B------:R-:W-:Y:S01]  /*c5d0*/  @!P2 IMAD.IADD R213, R213, 0x1, -R7.reuse ;  /* 0x00000001d5d5a824 */ /* 0x100fe200078e0a07 */
[C---:B------:R-:W-:Y:S01]  /*c5e0*/  ISETP.GT.U32.AND P2, PT, R7.reuse, R219, PT ;  /* 0x000000db0700720c */ /* 0x040fe20003f44070 */
[----:B------:R-:W-:Y:S01]  /*c5f0*/  @!P6 IMAD.MOV R212, RZ, RZ, -R212 ;  /* 0x000000ffffd4e224 */ /* 0x000fe200078e0ad4 */
[C---:B------:R-:W-:Y:S01]  /*c600*/  ISETP.GT.U32.AND P5, PT, R7.reuse, R217, PT ;  /* 0x000000d90700720c */ /* 0x040fe20003fa4070 */
[----:B------:R-:W-:Y:S01]  /*c610*/  @!P4 IMAD.MOV R210, RZ, RZ, -R210 ;  /* 0x000000ffffd2c224 */ /* 0x000fe200078e0ad2 */
[C---:B------:R-:W-:Y:S01]  /*c620*/  ISETP.GT.U32.AND P6, PT, R7.reuse, R218, PT ;  /* 0x000000da0700720c */ /* 0x040fe20003fc4070 */
[----:B------:R-:W-:Y:S01]  /*c630*/  @!P1 IMAD.IADD R214, R214, 0x1, -R7 ;  /* 0x00000001d6d69824 */ /* 0x000fe200078e0a07 */
[----:B------:R-:W-:-:S02]  /*c640*/  ISETP.GT.U32.AND P4, PT, R7, R215, PT ;  /* 0x000000d70700720c */ /* 0x000fc40003f84070 */
[C---:B------:R-:W-:Y:S01]  /*c650*/  ISETP.GT.U32.AND P1, PT, R7.reuse, R220, PT ;  /* 0x000000dc0700720c */ /* 0x040fe20003f24070 */
[----:B------:R-:W-:Y:S01]  /*c660*/  @!P3 IMAD.IADD R216, R216, 0x1, -R7 ;  /* 0x00000001d8d8b824 */ /* 0x000fe200078e0a07 */
[----:B------:R-:W-:Y:S01]  /*c670*/  ISETP.GT.U32.AND P3, PT, R7, R221, PT ;  /* 0x000000dd0700720c */ /* 0x000fe20003f64070 */
[----:B------:R-:W-:Y:S01]  /*c680*/  IMAD.HI.U32 R3, R5, R246, RZ ;  /* 0x000000f605037227 */ /* 0x000fe200078e00ff */
[C---:B------:R-:W-:Y:S02]  /*c690*/  IADD3 R9, R248.reuse, 0xf7, RZ ;  /* 0x000000f7f8097810 */ /* 0x040fe40007ffe0ff */
[----:B------:R-:W-:Y:S01]  /*c6a0*/  IADD3 R15, R248, 0xf8, RZ ;  /* 0x000000f8f80f7810 */ /* 0x000fe20007ffe0ff */
[----:B------:R-:W-:Y:S01]  /*c6b0*/  IMAD.MOV R3, RZ, RZ, -R3 ;  /* 0x000000ffff037224 */ /* 0x000fe200078e0a03 */
[----:B------:R-:W-:Y:S01]  /*c6c0*/  @!P2 IADD3 R219, R219, -R7, RZ ;  /* 0x80000007dbdba210 */ /* 0x000fe20007ffe0ff */
[----:B------:R-:W-:Y:S01]  /*c6d0*/  STL [R1+0x33ec], R9 ;  /* 0x0033ec0901007387 */ /* 0x000fe20000100800 */
[--C-:B------:R-:W-:Y:S01]  /*c6e0*/  @!P5 IMAD.IADD R217, R217, 0x1, -R7.reuse ;  /* 0x00000001d9d9d824 */ /* 0x100fe200078e0a07 */
[----:B------:R-:W-:Y:S01]  /*c6f0*/  ISETP.GE.AND P5, PT, R31, RZ, PT ;  /* 0x000000ff1f00720c */ /* 0x000fe20003fa6270 */
[--C-:B------:R-:W-:Y:S01]  /*c700*/  @!P6 IMAD.IADD R218, R218, 0x1, -R7.reuse ;  /* 0x00000001dadae824 */ /* 0x100fe200078e0a07 */
[----:B------:R-:W-:Y:S01]  /*c710*/  STL [R1+0x33e8], R15 ;  /* 0x0033e80f01007387 */ /* 0x000fe20000100800 */
[----:B------:R-:W-:Y:S01]  /*c720*/  ISETP.GE.AND P2, PT, R30, RZ, PT ;  /* 0x000000ff1e00720c */ /* 0x000fe20003f46270 */
[----:B------:R-:W-:Y:S01]  /*c730*/  IMAD R246, R7, R3, R246 ;  /* 0x0000000307f67224 */ /* 0x000fe200078e02f6 */
[----:B------:R-:W-:Y:S01]  /*c740*/  @!P4 IADD3 R215, R215, -R7, RZ ;  /* 0x80000007d7d7c210 */ /* 0x000fe20007ffe0ff */
[----:B------:R-:W2:Y:S01]  /*c750*/  LDL.LU R31, [R1+0x3704] ;  /* 0x00370400011f7983 */ /* 0x000ea20000300800 */
[----:B------:R-:W-:Y:S01]  /*c760*/  ISETP.GT.U32.AND P6, PT, R7, R222, PT ;  /* 0x000000de0700720c */ /* 0x000fe20003fc4070 */
[----:B------:R-:W-:-:S02]  /*c770*/  @!P1 IMAD.IADD R220, R220, 0x1, -R7 ;  /* 0x00000001dcdc9824 */ /* 0x000fc400078e0a07 */
[----:B------:R-:W3:Y:S01]  /*c780*/  LDL.LU R30, [R1+0x3700] ;  /* 0x00370000011e7983 */ /* 0x000ee20000300800 */
[----:B------:R-:W-:-:S03]  /*c790*/  @!P3 IMAD.IADD R221, R221, 0x1, -R7 ;  /* 0x00000001ddddb824 */ /* 0x000fc600078e0a07 */
[----:B------:R-:W4:Y:S01]  /*c7a0*/  LDL R7, [R1+0x358c] ;  /* 0x00358c0001077983 */ /* 0x000f220000100800 */
[----:B------:R-:W-:Y:S02]  /*c7b0*/  ISETP.GE.AND P4, PT, R247, RZ, PT ;  /* 0x000000fff700720c */ /* 0x000fe40003f86270 */
[----:B------:R-:W-:Y:S01]  /*c7c0*/  ISETP.GE.AND P1, PT, R249, RZ, PT ;  /* 0x000000fff900720c */ /* 0x000fe20003f26270 */
[----:B------:R-:W-:Y:S01]  /*c7d0*/  @!P5 IMAD.MOV R214, RZ, RZ, -R214 ;  /* 0x000000ffffd6d224 */ /* 0x000fe200078e0ad6 */
[----:B------:R-:W-:Y:S01]  /*c7e0*/  IABS R247, R9 ;  /* 0x0000000900f77213 */ /* 0x000fe20000000000 */
[----:B------:R-:W-:-:S08]  /*c7f0*/  @!P2 IMAD.MOV R215, RZ, RZ, -R215 ;  /* 0x000000ffffd7a224 */ /* 0x000fd000078e0ad7 */
[----:B------:R-:W-:Y:S02]  /*c800*/  @!P4 IMAD.MOV R213, RZ, RZ, -R213 ;  /* 0x000000ffffd5c224 */ /* 0x000fe400078e0ad5 */
[----:B------:R-:W-:Y:S01]  /*c810*/  @!P1 IADD3 R216, -R216, RZ, RZ ;  /* 0x000000ffd8d89210 */ /* 0x000fe20007ffe1ff */
[----:B------:R-:W-:-:S04]  /*c820*/  IMAD.HI.U32 R3, R5, R247, RZ ;  /* 0x000000f705037227 */ /* 0x000fc800078e00ff */
[----:B------:R-:W-:Y:S01]  /*c830*/  IMAD.MOV R3, RZ, RZ, -R3 ;  /* 0x000000ffff037224 */ /* 0x000fe200078e0a03 */
[----:B----4-:R-:W-:Y:S02]  /*c840*/  ISETP.GE.AND P3, PT, R7, RZ, PT ;  /* 0x000000ff0700720c */ /* 0x010fe40003f66270 */
[----:B------:R-:W-:-:S04]  /*c850*/  IABS R7, c[0x0][0x17c] ;  /* 0x00005f0000077a13 */ /* 0x000fc80000000000 */
[----:B------:R-:W-:Y:S02]  /*c860*/  @!P6 IADD3 R222, R222, -R7, RZ ;  /* 0x80000007dedee210 */ /* 0x000fe40007ffe0ff */
[C---:B------:R-:W-:Y:S02]  /*c870*/  ISETP.GT.U32.AND P4, PT, R7.reuse, R218, PT ;  /* 0x000000da0700720c */ /* 0x040fe40003f84070 */
[C---:B------:R-:W-:Y:S02]  /*c880*/  ISETP.GT.U32.AND P5, PT, R7.reuse, R219, PT ;  /* 0x000000db0700720c */ /* 0x040fe40003fa4070 */
[C---:B------:R-:W-:Y:S02]  /*c890*/  ISETP.GT.U32.AND P6, PT, R7.reuse, R220, PT ;  /* 0x000000dc0700720c */ /* 0x040fe40003fc4070 */
[C---:B------:R-:W-:Y:S02]  /*c8a0*/  ISETP.GT.U32.AND P1, PT, R7.reuse, R221, PT ;  /* 0x000000dd0700720c */ /* 0x040fe40003f24070 */
[C---:B------:R-:W-:Y:S01]  /*c8b0*/  ISETP.GT.U32.AND P2, PT, R7.reuse, R222, PT ;  /* 0x000000de0700720c */ /* 0x040fe20003f44070 */
[----:B------:R-:W-:Y:S01]  /*c8c0*/  @!P3 IMAD.MOV R217, RZ, RZ, -R217 ;  /* 0x000000ffffd9b224 */ /* 0x000fe200078e0ad9 */
[C---:B------:R-:W-:Y:S01]  /*c8d0*/  ISETP.GT.U32.AND P3, PT, R7.reuse, R223, PT ;  /* 0x000000df0700720c */ /* 0x040fe20003f64070 */
[----:B------:R-:W-:-:S02]  /*c8e0*/  IMAD R247, R7, R3, R247 ;  /* 0x0000000307f77224 */ /* 0x000fc400078e02f7 */
[--C-:B------:R-:W-:Y:S01]  /*c8f0*/  @!P4 IMAD.IADD R218, R218, 0x1, -R7.reuse ;  /* 0x00000001dadac824 */ /* 0x100fe200078e0a07 */
[----:B------:R-:W-:Y:S01]  /*c900*/  ISETP.GT.U32.AND P4, PT, R7, R224, PT ;  /* 0x000000e00700720c */ /* 0x000fe20003f84070 */
[--C-:B------:R-:W-:Y:S01]  /*c910*/  @!P5 IMAD.IADD R219, R219, 0x1, -R7.reuse ;  /* 0x00000001dbdbd824 */ /* 0x100fe200078e0a07 */
[----:B------:R-:W-:Y:S02]  /*c920*/  ISETP.GT.U32.AND P5, PT, R7, R225, PT ;  /* 0x000000e10700720c */ /* 0x000fe40003fa4070 */
[----:B------:R-:W-:Y:S01]  /*c930*/  @!P6 IADD3 R220, R220, -R7, RZ ;  /* 0x80000007dcdce210 */ /* 0x000fe20007ffe0ff */
[--C-:B------:R-:W-:Y:S01]  /*c940*/  @!P1 IMAD.IADD R221, R221, 0x1, -R7.reuse ;  /* 0x00000001dddd9824 */ /* 0x100fe200078e0a07 */
[C---:B------:R-:W-:Y:S01]  /*c950*/  ISETP.GT.U32.AND P6, PT, R7.reuse, R226, PT ;  /* 0x000000e20700720c */ /* 0x040fe20003fc4070 */
[----:B------:R-:W-:Y:S01]  /*c960*/  @!P2 IMAD.IADD R222, R222, 0x1, -R7 ;  /* 0x00000001dedea824 */ /* 0x000fe200078e0a07 */
[----:B------:R-:W-:Y:S02]  /*c970*/  ISETP.GT.U32.AND P1, PT, R7, R227, PT ;  /* 0x000000e30700720c */ /* 0x000fe40003f24070 */
[----:B------:R-:W4:Y:S01]  /*c980*/  LDL R7, [R1+0x3578] ;  /* 0x0035780001077983 */ /* 0x000f220000100800 */
[----:B------:R-:W-:-:S05]  /*c990*/  IABS R249, R15 ;  /* 0x0000000f00f97213 */ /* 0x000fca0000000000 */
[----:B------:R-:W-:-:S04]  /*c9a0*/  IMAD.HI.U32 R3, R5, R249, RZ ;  /* 0x000000f905037227 */ /* 0x000fc800078e00ff */
[----:B------:R-:W-:Y:S01]  /*c9b0*/  IMAD.MOV R3, RZ, RZ, -R3 ;  /* 0x000000ffff037224 */ /* 0x000fe200078e0a03 */
[----:B----4-:R-:W-:Y:S02]  /*c9c0*/  ISETP.GE.AND P2, PT, R7, RZ, PT ;  /* 0x000000ff0700720c */ /* 0x010fe40003f46270 */
[----:B------:R-:W-:-:S04]  /*c9d0*/  IABS R7, c[0x0][0x17c] ;  /* 0x00005f0000077a13 */ /* 0x000fc80000000000 */
[-C--:B------:R-:W-:Y:S02]  /*c9e0*/  @!P3 IADD3 R223, R223, -R7.reuse, RZ ;  /* 0x80000007dfdfb210 */ /* 0x080fe40007ffe0ff */
[----:B------:R-:W-:Y:S01]  /*c9f0*/  ISETP.GE.AND P3, PT, R29, RZ, PT ;  /* 0x000000ff1d00720c */ /* 0x000fe20003f66270 */
[--C-:B------:R-:W-:Y:S01]  /*ca00*/  @!P4 IMAD.IADD R224, R224, 0x1, -R7.reuse ;  /* 0x00000001e0e0c824 */ /* 0x100fe200078e0a07 */
[----:B------:R-:W-:Y:S01]  /*ca10*/  ISETP.GE.AND P4, PT, R28, RZ, PT ;  /* 0x000000ff1c00720c */ /* 0x000fe20003f86270 */
[--C-:B------:R-:W-:Y:S01]  /*ca20*/  @!P5 IMAD.IADD R225, R225, 0x1, -R7.reuse ;  /* 0x00000001e1e1d824 */ /* 0x100fe200078e0a07 */
[----:B------:R-:W-:Y:S01]  /*ca30*/  ISETP.GE.AND P5, PT, R14, RZ, PT ;  /* 0x000000ff0e00720c */ /* 0x000fe20003fa6270 */
[----:B------:R-:W-:Y:S01]  /*ca40*/  @!P2 IMAD.MOV R218, RZ, RZ, -R218 ;  /* 0x000000ffffdaa224 */ /* 0x000fe200078e0ada */
[----:B------:R-:W-:Y:S01]  /*ca50*/  ISETP.GT.U32.AND P2, PT, R7, R224, PT ;  /* 0x000000e00700720c */ /* 0x000fe20003f44070 */
[----:B------:R-:W-:Y:S01]  /*ca60*/  @!P6 IMAD.IADD R226, R226, 0x1, -R7 ;  /* 0x00000001e2e2e824 */ /* 0x000fe200078e0a07 */
[----:B------:R-:W-:Y:S01]  /*ca70*/  @!P1 IADD3 R227, R227, -R7, RZ ;  /* 0x80000007e3e39210 */ /* 0x000fe20007ffe0ff */
[C---:B------:R-:W-:Y:S01]  /*ca80*/  IMAD R249, R7.reuse, R3, R249 ;  /* 0x0000000307f97224 */ /* 0x040fe200078e02f9 */
[----:B------:R-:W4:Y:S03]  /*ca90*/  LDL.LU R29, [R1+0x36fc] ;  /* 0x0036fc00011d7983 */ /* 0x000f260000300800 */
[----:B------:R-:W-:Y:S01]  /*caa0*/  @!P3 IMAD.MOV R219, RZ, RZ, -R219 ;  /* 0x000000ffffdbb224 */ /* 0x000fe200078e0adb */
[----:B------:R-:W-:Y:S01]  /*cab0*/  ISETP.GT.U32.AND P3, PT, R7, R225, PT ;  /* 0x000000e10700720c */ /* 0x000fe20003f64070 */
[----:B------:R-:W-:Y:S01]  /*cac0*/  @!P4 IMAD.MOV R220, RZ, RZ, -R220 ;  /* 0x000000ffffdcc224 */ /* 0x000fe200078e0adc */
[----:B------:R-:W-:Y:S01]  /*cad0*/  ISETP.GE.AND P6, PT, R13, RZ, PT ;  /* 0x000000ff0d00720c */ /* 0x000fe20003fc6270 */
[----:B------:R-:W2:Y:S01]  /*cae0*/  LDL.LU R28, [R1+0x36f8] ;  /* 0x0036f800011c7983 */ /* 0x000ea20000300800 */
[----:B------:R-:W-:Y:S01]  /*caf0*/  ISETP.GT.U32.AND P4, PT, R7, R226, PT ;  /* 0x000000e20700720c */ /* 0x000fe20003f84070 */
[----:B------:R-:W-:Y:S01]  /*cb00*/  @!P2 IMAD.IADD R224, R224, 0x1, -R7 ;  /* 0x00000001e0e0a824 */ /* 0x000fe200078e0a07 */
[----:B------:R-:W-:-:S02]  /*cb10*/  @!P5 IADD3 R221, -R221, RZ, RZ ;  /* 0x000000ffddddd210 */ /* 0x000fc40007ffe1ff */
[C---:B------:R-:W-:Y:S02]  /*cb20*/  ISETP.GT.U32.AND P1, PT, R7.reuse, R223, PT ;  /* 0x000000df0700720c */ /* 0x040fe40003f24070 */
[C---:B------:R-:W-:Y:S02]  /*cb30*/  ISETP.GT.U32.AND P5, PT, R7.reuse, R227, PT ;  /* 0x000000e30700720c */ /* 0x040fe40003fa4070 */
[----:B------:R-:W-:Y:S02]  /*cb40*/  ISETP.GT.U32.AND P2, PT, R7, R229, PT ;  /* 0x000000e50700720c */ /* 0x000fe40003f44070 */
[----:B------:R-:W-:Y:S02]  /*cb50*/  @!P3 IADD3 R225, R225, -R7, RZ ;  /* 0x80000007e1e1b210 */ /* 0x000fe40007ffe0ff */
[C---:B------:R-:W-:Y:S01]  /*cb60*/  ISETP.GT.U32.AND P3, PT, R7.reuse, R230, PT ;  /* 0x000000e60700720c */ /* 0x040fe20003f64070 */
[----:B------:R-:W-:Y:S01]  /*cb70*/  @!P6 IMAD.MOV R222, RZ, RZ, -R222 ;  /* 0x000000ffffdee224 */ /* 0x000fe200078e0ade */
[C---:B------:R-:W-:Y:S01]  /*cb80*/  ISETP.GT.U32.AND P6, PT, R7.reuse, R228, PT ;  /* 0x000000e40700720c */ /* 0x040fe20003fc4070 */
[--C-:B------:R-:W-:Y:S01]  /*cb90*/  @!P4 IMAD.IADD R226, R226, 0x1, -R7.reuse ;  /* 0x00000001e2e2c824 */ /* 0x100fe200078e0a07 */
[----:B------:R-:W-:Y:S01]  /*cba0*/  ISETP.GT.U32.AND P4, PT, R7, R231, PT ;  /* 0x000000e70700720c */ /* 0x000fe20003f84070 */
[--C-:B------:R-:W-:Y:S01]  /*cbb0*/  @!P1 IMAD.IADD R223, R223, 0x1, -R7.reuse ;  /* 0x00000001dfdf9824 */ /* 0x100fe200078e0a07 */
[----:B------:R-:W-:Y:S01]  /*cbc0*/  ISETP.GE.AND P1, PT, R250, RZ, PT ;  /* 0x000000fffa00720c */ /* 0x000fe20003f26270 */
[----:B------:R-:W-:Y:S01]  /*cbd0*/  @!P5 IMAD.IADD R227, R227, 0x1, -R7 ;  /* 0x00000001e3e3d824 */ /* 0x000fe200078e0a07 */
[----:B------:R-:W-:-:S02]  /*cbe0*/  ISETP.GE.AND P5, PT, R251, RZ, PT ;  /* 0x000000fffb00720c */ /* 0x000fc40003fa6270 */
[----:B------:R-:W-:Y:S02]  /*cbf0*/  @!P2 IADD3 R229, R229, -R7, RZ ;  /* 0x80000007e5e5a210 */ /* 0x000fe40007ffe0ff */
[----:B------:R-:W-:Y:S01]  /*cc00*/  ISETP.GE.AND P2, PT, R27, RZ, PT ;  /* 0x000000ff1b00720c */ /* 0x000fe20003f46270 */
[--C-:B------:R-:W-:Y:S01]  /*cc10*/  @!P3 IMAD.IADD R230, R230, 0x1, -R7.reuse ;  /* 0x00000001e6e6b824 */ /* 0x100fe200078e0a07 */
[----:B------:R-:W-:Y:S01]  /*cc20*/  ISETP.GE.AND P3, PT, R4, RZ, PT ;  /* 0x000000ff0400720c */ /* 0x000fe20003f66270 */
[--C-:B------:R-:W-:Y:S01]  /*cc30*/  @!P6 IMAD.IADD R228, R228, 0x1, -R7.reuse ;  /* 0x00000001e4e4e824 */ /* 0x100fe200078e0a07 */
[----:B------:R-:W-:Y:S01]  /*cc40*/  ISETP.GT.U32.AND P6, PT, R7, R232, PT ;  /* 0x000000e80700720c */ /* 0x000fe20003fc4070 */
[----:B------:R-:W-:Y:S01]  /*cc50*/  @!P4 IMAD.IADD R231, R231, 0x1, -R7 ;  /* 0x00000001e7e7c824 */ /* 0x000fe200078e0a07 */
[----:B------:R-:W-:Y:S01]  /*cc60*/  ISETP.GE.AND P4, PT, R11, RZ, PT ;  /* 0x000000ff0b00720c */ /* 0x000fe20003f86270 */
[----:B------:R-:W-:Y:S01]  /*cc70*/  @!P1 IMAD.MOV R223, RZ, RZ, -R223 ;  /* 0x000000ffffdf9224 */ /* 0x000fe200078e0adf */
[C---:B------:R-:W-:Y:S01]  /*cc80*/  ISETP.GT.U32.AND P1, PT, R7.reuse, R228, PT ;  /* 0x000000e40700720c */ /* 0x040fe20003f24070 */
[----:B------:R-:W-:Y:S01]  /*cc90*/  @!P5 IMAD.MOV R224, RZ, RZ, -R224 ;  /* 0x000000ffffe0d224 */ /* 0x000fe200078e0ae0 */
[----:B------:R-:W-:-:S03]  /*cca0*/  ISETP.GT.U32.AND P5, PT, R7, R229, PT ;  /* 0x000000e50700720c */ /* 0x000fc60003fa4070 */
[----:B------:R-:W-:Y:S02]  /*ccb0*/  @!P2 IADD3 R225, -R225, RZ, RZ ;  /* 0x000000ffe1e1a210 */ /* 0x000fe40007ffe1ff */
[C---:B------:R-:W-:Y:S01]  /*ccc0*/  ISETP.GT.U32.AND P2, PT, R7.reuse, R230, PT ;  /* 0x000000e60700720c */ /* 0x040fe20003f44070 */
[----:B------:R-:W-:Y:S01]  /*ccd0*/  @!P3 IMAD.MOV R226, RZ, RZ, -R226 ;  /* 0x000000ffffe2b224 */ /* 0x000fe200078e0ae2 */
[C---:B------:R-:W-:Y:S01]  /*cce0*/  ISETP.GT.U32.AND P3, PT, R7.reuse, R231, PT ;  /* 0x000000e70700720c */ /* 0x040fe20003f64070 */
[----:B------:R-:W-:Y:S02]  /*ccf0*/  @!P6 IMAD.IADD R232, R232, 0x1, -R7 ;  /* 0x00000001e8e8e824 */ /* 0x000fe400078e0a07 */
[----:B------:R-:W-:Y:S01]  /*cd00*/  @!P4 IMAD.MOV R227, RZ, RZ, -R227 ;  /* 0x000000ffffe3c224 */ /* 0x000fe200078e0ae3 */
[C---:B------:R-:W-:Y:S02]  /*cd10*/  ISETP.GT.U32.AND P4, PT, R7.reuse, R233, PT ;  /* 0x000000e90700720c */ /* 0x040fe40003f84070 */
[----:B------:R-:W-:Y:S01]  /*cd20*/  ISETP.GT.U32.AND P6, PT, R7, R232, PT ;  /* 0x000000e80700720c */ /* 0x000fe20003fc4070 */
[----:B------:R-:W-:Y:S01]  /*cd30*/  @!P1 IMAD.IADD R228, R228, 0x1, -R7 ;  /* 0x00000001e4e49824 */ /* 0x000fe200078e0a07 */
[----:B------:R-:W-:-:S02]  /*cd40*/  @!P5 IADD3 R229, R229, -R7, RZ ;  /* 0x80000007e5e5d210 */ /* 0x000fc40007ffe0ff */
[C---:B------:R-:W-:Y:S01]  /*cd50*/  ISETP.GT.U32.AND P1, PT, R7.reuse, R234, PT ;  /* 0x000000ea0700720c */ /* 0x040fe20003f24070 */
[--C-:B------:R-:W-:Y:S01]  /*cd60*/  @!P2 IMAD.IADD R230, R230, 0x1, -R7.reuse ;  /* 0x00000001e6e6a824 */ /* 0x100fe200078e0a07 */
[----:B------:R-:W-:Y:S01]  /*cd70*/  ISETP.GT.U32.AND P5, PT, R7, R235, PT ;  /* 0x000000eb0700720c */ /* 0x000fe20003fa4070 */
[--C-:B------:R-:W-:Y:S01]  /*cd80*/  @!P3 IMAD.IADD R231, R231, 0x1, -R7.reuse ;  /* 0x00000001e7e7b824 */ /* 0x100fe200078e0a07 */
[----:B------:R-:W-:Y:S02]  /*cd90*/  ISETP.GT.U32.AND P2, PT, R7, R236, PT ;  /* 0x000000ec0700720c */ /* 0x000fe40003f44070 */
[----:B------:R-:W-:Y:S02]  /*cda0*/  ISETP.GE.AND P3, PT, R26, RZ, PT ;  /* 0x000000ff1a00720c */ /* 0x000fe40003f66270 */
[----:B------:R-:W-:Y:S01]  /*cdb0*/  @!P4 IADD3 R233, R233, -R7, RZ ;  /* 0x80000007e9e9c210 */ /* 0x000fe20007ffe0ff */
[----:B------:R-:W-:Y:S01]  /*cdc0*/  @!P6 IMAD.IADD R232, R232, 0x1, -R7 ;  /* 0x00000001e8e8e824 */ /* 0x000fe200078e0a07 */
[----:B------:R-:W-:-:S02]  /*cdd0*/  ISETP.GT.U32.AND P6, PT, R7, R237, PT ;  /* 0x000000ed0700720c */ /* 0x000fc40003fc4070 */
[----:B------:R-:W-:Y:S01]  /*cde0*/  ISETP.GE.AND P4, PT, R25, RZ, PT ;  /* 0x000000ff1900720c */ /* 0x000fe20003f86270 */
[--C-:B------:R-:W-:Y:S01]  /*cdf0*/  @!P1 IMAD.IADD R234, R234, 0x1, -R7.reuse ;  /* 0x00000001eaea9824 */ /* 0x100fe200078e0a07 */
[----:B------:R-:W-:Y:S01]  /*ce00*/  ISETP.GE.AND P1, PT, R24, RZ, PT ;  /* 0x000000ff1800720c */ /* 0x000fe20003f26270 */
[--C-:B------:R-:W-:Y:S01]  /*ce10*/  @!P5 IMAD.IADD R235, R235, 0x1, -R7.reuse ;  /* 0x00000001ebebd824 */ /* 0x100fe200078e0a07 */
[----:B------:R-:W-:Y:S01]  /*ce20*/  ISETP.GE.AND P5, PT, R23, RZ, PT ;  /* 0x000000ff1700720c */ /* 0x000fe20003fa6270 */
[----:B------:R-:W-:Y:S01]  /*ce30*/  @!P2 IMAD.IADD R236, R236, 0x1, -R7 ;  /* 0x00000001ececa824 */ /* 0x000fe200078e0a07 */
[----:B------:R-:W-:Y:S01]  /*ce40*/  ISETP.GE.AND P2, PT, R10, RZ, PT ;  /* 0x000000ff0a00720c */ /* 0x000fe20003f46270 */
[----:B------:R-:W-:Y:S01]  /*ce50*/  @!P3 IMAD.MOV R228, RZ, RZ, -R228 ;  /* 0x000000ffffe4b224 */ /* 0x000fe200078e0ae4 */
[----:B------:R-:W-:-:S03]  /*ce60*/  ISETP.GT.U32.AND P3, PT, R7, R233, PT ;  /* 0x000000e90700720c */ /* 0x000fc60003f64070 */
[----:B------:R-:W-:Y:S02]  /*ce70*/  @!P6 IADD3 R237, R237, -R7, RZ ;  /* 0x80000007edede210 */ /* 0x000fe40007ffe0ff */
[----:B------:R-:W-:Y:S01]  /*ce80*/  @!P4 IMAD.MOV R229, RZ, RZ, -R229 ;  /* 0x000000ffffe5c224 */ /* 0x000fe200078e0ae5 */
[C---:B------:R-:W-:Y:S01]  /*ce90*/  ISETP.GT.U32.AND P4, PT, R7.reuse, R234, PT ;  /* 0x000000ea0700720c */ /* 0x040fe20003f84070 */
[----:B------:R-:W-:Y:S01]  /*cea0*/  @!P1 IMAD.MOV R230, RZ, RZ, -R230 ;  /* 0x000000ffffe69224 */ /* 0x000fe200078e0ae6 */
[----:B------:R-:W-:Y:S02]  /*ceb0*/  ISETP.GT.U32.AND P1, PT, R7, R235, PT ;  /* 0x000000eb0700720c */ /* 0x000fe40003f24070 */
[----:B------:R-:W-:Y:S01]  /*cec0*/  @!P5 IADD3 R231, -R231, RZ, RZ ;  /* 0x000000ffe7e7d210 */ /* 0x000fe20007ffe1ff */
[----:B------:R-:W-:Y:S01]  /*ced0*/  @!P2 IMAD.MOV R232, RZ, RZ, -R232 ;  /* 0x000000ffffe8a224 */ /* 0x000fe200078e0ae8 */
[----:B------:R-:W-:Y:S01]  /*cee0*/  ISETP.GT.U32.AND P5, PT, R7, R237, PT ;  /* 0x000000ed0700720c */ /* 0x000fe20003fa4070 */
[----:B------:R-:W-:Y:S01]  /*cef0*/  @!P3 IMAD.IADD R233, R233, 0x1, -R7 ;  /* 0x00000001e9e9b824 */ /* 0x000fe200078e0a07 */
[----:B------:R-:W-:-:S02]  /*cf00*/  ISETP.GT.U32.AND P2, PT, R7, R238, PT ;  /* 0x000000ee0700720c */ /* 0x000fc40003f44070 */
[C---:B------:R-:W-:Y:S02]  /*cf10*/  ISETP.GT.U32.AND P3, PT, R7.reuse, R239, PT ;  /* 0x000000ef0700720c */ /* 0x040fe40003f64070 */
[----:B------:R-:W-:Y:S02]  /*cf20*/  IADD3 R14, R248, 0xf9, RZ ;  /* 0x000000f9f80e7810 */ /* 0x000fe40007ffe0ff */
[-C--:B------:R-:W-:Y:S02]  /*cf30*/  @!P4 IADD3 R234, R234, -R7.reuse, RZ ;  /* 0x80000007eaeac210 */ /* 0x080fe40007ffe0ff */
[C---:B------:R-:W-:Y:S02]  /*cf40*/  ISETP.GT.U32.AND P6, PT, R7.reuse, R236, PT ;  /* 0x000000ec0700720c */ /* 0x040fe40003fc4070 */
[----:B------:R-:W-:Y:S01]  /*cf50*/  ISETP.GT.U32.AND P4, PT, R7, R240, PT ;  /* 0x000000f00700720c */ /* 0x000fe20003f84070 */
[--C-:B------:R-:W-:Y:S01]  /*cf60*/  @!P1 IMAD.IADD R235, R235, 0x1, -R7.reuse ;  /* 0x00000001ebeb9824 */ /* 0x100fe200078e0a07 */
[----:B------:R-:W-:Y:S01]  /*cf70*/  IADD3 R13, R248, 0xfa, RZ ;  /* 0x000000faf80d7810 */ /* 0x000fe20007ffe0ff */
[--C-:B------:R-:W-:Y:S01]  /*cf80*/  @!P5 IMAD.IADD R237, R237, 0x1, -R7.reuse ;  /* 0x00000001ededd824 */ /* 0x100fe200078e0a07 */
[----:B------:R-:W-:Y:S01]  /*cf90*/  @!P2 IADD3 R238, R238, -R7, RZ ;  /* 0x80000007eeeea210 */ /* 0x000fe20007ffe0ff */
[----:B------:R-:W-:Y:S01]  /*cfa0*/  @!P3 IMAD.IADD R239, R239, 0x1, -R7 ;  /* 0x00000001efefb824 */ /* 0x000fe200078e0a07 */
[----:B------:R-:W-:-:S02]  /*cfb0*/  ISETP.GT.U32.AND P1, PT, R7, R241, PT ;  /* 0x000000f10700720c */ /* 0x000fc40003f24070 */
[----:B------:R-:W-:Y:S02]  /*cfc0*/  ISETP.GE.AND P5, PT, R22, RZ, PT ;  /* 0x000000ff1600720c */ /* 0x000fe40003fa6270 */
[----:B------:R-:W-:Y:S02]  /*cfd0*/  ISETP.GE.AND P2, PT, R21, RZ, PT ;  /* 0x000000ff1500720c */ /* 0x000fe40003f46270 */
[----:B------:R-:W-:Y:S02]  /*cfe0*/  IABS R250, R14 ;  /* 0x0000000e00fa7213 */ /* 0x000fe40000000000 */
[----:B------:R-:W-:Y:S02]  /*cff0*/  ISETP.GE.AND P3, PT, R20, RZ, PT ;  /* 0x000000ff1400720c */ /* 0x000fe40003f66270 */
[----:B------:R-:W-:Y:S01]  /*d000*/  IABS R251, R13 ;  /* 0x0000000d00fb7213 */ /* 0x000fe20000000000 */
[----:B------:R-:W-:Y:S01]  /*d010*/  IMAD.HI.U32 R3, R5, R250, RZ ;  /* 0x000000fa05037227 */ /* 0x000fe200078e00ff */
[----:B------:R-:W-:-:S03]  /*d020*/  IADD3 R11, R248, 0xfb, RZ ;  /* 0x000000fbf80b7810 */ /* 0x000fc60007ffe0ff */
[----:B------:R-:W-:-:S04]  /*d030*/  IMAD.HI.U32 R4, R5, R251, RZ ;  /* 0x000000fb05047227 */ /* 0x000fc800078e00ff */
[----:B------:R-:W-:Y:S02]  /*d040*/  IMAD.MOV R3, RZ, RZ, -R3 ;  /* 0x000000ffff037224 */ /* 0x000fe400078e0a03 */
[--C-:B------:R-:W-:Y:S01]  /*d050*/  @!P6 IMAD.IADD R236, R236, 0x1, -R7.reuse ;  /* 0x00000001ecece824 */ /* 0x100fe200078e0a07 */
[----:B------:R-:W-:Y:S01]  /*d060*/  ISETP.GT.U32.AND P6, PT, R7, R242, PT ;  /* 0x000000f20700720c */ /* 0x000fe20003fc4070 */
[--C-:B------:R-:W-:Y:S01]  /*d070*/  @!P4 IMAD.IADD R240, R240, 0x1, -R7.reuse ;  /* 0x00000001f0f0c824 */ /* 0x100fe200078e0a07 */
[----:B------:R-:W-:Y:S01]  /*d080*/  IADD3 R4, -R4, RZ, RZ ;  /* 0x000000ff04047210 */ /* 0x000fe20007ffe1ff */
[----:B------:R-:W-:Y:S01]  /*d090*/  @!P1 IMAD.IADD R241, R241, 0x1, -R7 ;  /* 0x00000001f1f19824 */ /* 0x000fe200078e0a07 */
[----:B------:R-:W-:Y:S01]  /*d0a0*/  ISETP.GE.AND P4, PT, R19, RZ, PT ;  /* 0x000000ff1300720c */ /* 0x000fe20003f86270 */
[----:B------:R-:W-:Y:S01]  /*d0b0*/  @!P5 IMAD.MOV R233, RZ, RZ, -R233 ;  /* 0x000000ffffe9d224 */ /* 0x000fe200078e0ae9 */
[----:B------:R-:W-:Y:S01]  /*d0c0*/  ISETP.GE.AND P1, PT, R6, RZ, PT ;  /* 0x000000ff0600720c */ /* 0x000fe20003f26270 */
[----:B------:R-:W-:Y:S01]  /*d0d0*/  @!P2 IMAD.MOV R234, RZ, RZ, -R234 ;  /* 0x000000ffffeaa224 */ /* 0x000fe200078e0aea */
[C---:B------:R-:W-:Y:S01]  /*d0e0*/  ISETP.GT.U32.AND P5, PT, R7.reuse, R238, PT ;  /* 0x000000ee0700720c */ /* 0x040fe20003fa4070 */
[C---:B------:R-:W-:Y:S01]  /*d0f0*/  IMAD R250, R7.reuse, R3, R250 ;  /* 0x0000000307fa7224 */ /* 0x040fe200078e02fa */
[C---:B------:R-:W-:Y:S01]  /*d100*/  ISETP.GT.U32.AND P2, PT, R7.reuse, R239, PT ;  /* 0x000000ef0700720c */ /* 0x040fe20003f44070 */
[----:B------:R-:W-:Y:S01]  /*d110*/  @!P3 IMAD.MOV R235, RZ, RZ, -R235 ;  /* 0x000000ffffebb224 */ /* 0x000fe200078e0aeb */
[----:B------:R-:W-:Y:S01]  /*d120*/  IABS R3, R11 ;  /* 0x0000000b00037213 */ /* 0x000fe20000000000 */
[----:B------:R-:W-:Y:S01]  /*d130*/  STL [R1+0x33dc], R14 ;  /* 0x0033dc0e01007387 */ /* 0x000fe20000100800 */
[C---:B------:R-:W-:Y:S01]  /*d140*/  ISETP.GT.U32.AND P3, PT, R7.reuse, R240, PT ;  /* 0x000000f00700720c */ /* 0x040fe20003f64070 */
[----:B------:R-:W-:-:S02]  /*d150*/  IMAD R251, R7, R4, R251 ;  /* 0x0000000407fb7224 */ /* 0x000fc400078e02fb */
[----:B------:R-:W-:Y:S01]  /*d160*/  STL [R1+0x33d8], R13 ;  /* 0x0033d80d01007387 */ /* 0x000fe20000100800 */
[----:B------:R-:W-:Y:S01]  /*d170*/  IADD3 R10, R248, 0xfc, RZ ;  /* 0x000000fcf80a7810 */ /* 0x000fe20007ffe0ff */
[----:B------:R-:W-:Y:S02]  /*d180*/  IMAD.HI.U32 R4, R5, R3, RZ ;  /* 0x0000000305047227 */ /* 0x000fe400078e00ff */
[----:B------:R-:W2:Y:S04]  /*d190*/  LDL.LU R27, [R1+0x36f4] ;  /* 0x0036f400011b7983 */ /* 0x000ea80000300800 */
[----:B------:R-:W-:Y:S04]  /*d1a0*/  STL [R1+0x33c8], R11 ;  /* 0x0033c80b01007387 */ /* 0x000fe80000100800 */
[----:B------:R-:W2:Y:S01]  /*d1b0*/  LDL.LU R26, [R1+0x36f0] ;  /* 0x0036f000011a7983 */ /* 0x000ea20000300800 */
[----:B------:R-:W-:-:S03]  /*d1c0*/  IMAD.MOV R4, RZ, RZ, -R4 ;  /* 0x000000ffff047224 */ /* 0x000fc600078e0a04 */
[----:B------:R-:W2:Y:S01]  /*d1d0*/  LDL.LU R25, [R1+0x36ec] ;  /* 0x0036ec0001197983 */ /* 0x000ea20000300800 */
[----:B------:R-:W-:-:S03]  /*d1e0*/  @!P6 IADD3 R242, R242, -R7, RZ ;  /* 0x80000007f2f2e210 */ /* 0x000fc60007ffe0ff */
[----:B------:R-:W2:Y:S04]  /*d1f0*/  LDL.LU R24, [R1+0x36e8] ;  /* 0x0036e80001187983 */ /* 0x000ea80000300800 */
[----:B------:R-:W2:Y:S01]  /*d200*/  LDL.LU R23, [R1+0x36e4] ;  /* 0x0036e40001177983 */ /* 0x000ea20000300800 */
[----:B------:R-:W-:-:S03]  /*d210*/  @!P4 IADD3 R236, -R236, RZ, RZ ;  /* 0x000000ffececc210 */ /* 0x000fc60007ffe1ff */
[----:B------:R-:W-:Y:S01]  /*d220*/  STL [R1+0x33c4], R10 ;  /* 0x0033c40a01007387 */ /* 0x000fe20000100800 */
[----:B------:R-:W-:Y:S01]  /*d230*/  @!P1 IMAD.MOV R237, RZ, RZ, -R237 ;  /* 0x000000ffffed9224 */ /* 0x000fe200078e0aed */
[----:B------:R-:W-:Y:S02]  /*d240*/  @!P2 IADD3 R239, R239, -R7, RZ ;  /* 0x80000007efefa210 */ /* 0x000fe40007ffe0ff */
[----:B------:R-:W2:Y:S01]  /*d250*/  LDL.LU R22, [R1+0x36e0] ;  /* 0x0036e00001167983 */ /* 0x000ea20000300800 */
[----:B------:R-:W-:Y:S01]  /*d260*/  @!P5 IMAD.IADD R238, R238, 0x1, -R7 ;  /* 0x00000001eeeed824 */ /* 0x000fe200078e0a07 */
[C---:B------:R-:W-:Y:S02]  /*d270*/  ISETP.GT.U32.AND P6, PT, R7.reuse, R241, PT ;  /* 0x000000f10700720c */ /* 0x040fe40003fc4070 */
[----:B------:R-:W2:Y:S01]  /*d280*/  LDL.LU R21, [R1+0x36dc] ;  /* 0x0036dc0001157983 */ /* 0x000ea20000300800 */
[C---:B------:R-:W-:Y:S01]  /*d290*/  IMAD R3, R7.reuse, R4, R3 ;  /* 0x0000000407037224 */ /* 0x040fe200078e0203 */
[C---:B------:R-:W-:Y:S01]  /*d2a0*/  ISETP.GT.U32.AND P4, PT, R7.reuse, R242, PT ;  /* 0x000000f20700720c */ /* 0x040fe20003f84070 */
[----:B------:R-:W-:Y:S01]  /*d2b0*/  @!P3 IMAD.IADD R240, R240, 0x1, -R7 ;  /* 0x00000001f0f0b824 */ /* 0x000fe200078e0a07 */
[----:B------:R-:W2:Y:S01]  /*d2c0*/  LDL.LU R20, [R1+0x36d8] ;  /* 0x0036d80001147983 */ /* 0x000ea20000300800 */
[----:B------:R-:W-:-:S02]  /*d2d0*/  ISETP.GT.U32.AND P1, PT, R7, R243, PT ;  /* 0x000000f30700720c */ /* 0x000fc40003f24070 */
[C---:B------:R-:W-:Y:S01]  /*d2e0*/  ISETP.GT.U32.AND P5, PT, R7.reuse, R244, PT ;  /* 0x000000f40700720c */ /* 0x040fe20003fa4070 */
[----:B------:R-:W2:Y:S01]  /*d2f0*/  LDL.LU R19, [R1+0x36d4] ;  /* 0x0036d40001137983 */ /* 0x000ea20000300800 */
[----:B------:R-:W-:-:S03]  /*d300*/  ISETP.GT.U32.AND P2, PT, R7, R245, PT ;  /* 0x000000f50700720c */ /* 0x000fc60003f44070 */
[----:B------:R-:W2:Y:S01]  /*d310*/  LDL R7, [R1+0x3458] ;  /* 0x0034580001077983 */ /* 0x000ea20000100800 */
[----:B------:R-:W-:-:S05]  /*d320*/  IABS R4, R10 ;  /* 0x0000000a00047213 */ /* 0x000fca0000000000 */
[----:B------:R-:W-:-:S04]  /*d330*/  IMAD.HI.U32 R6, R5, R4, RZ ;  /* 0x0000000405067227 */ /* 0x000fc800078e00ff */
[----:B------:R-:W-:Y:S01]  /*d340*/  IMAD.MOV R6, RZ, RZ, -R6 ;  /* 0x000000ffff067224 */ /* 0x000fe200078e0a06 */
[----:B--2---:R-:W-:Y:S02]  /*d350*/  ISETP.GE.AND P3, PT, R7, RZ, PT ;  /* 0x000000ff0700720c */ /* 0x004fe40003f66270 */
[----:B------:R-:W-:-:S05]  /*d360*/  IABS R7, c[0x0][0x17c] ;  /* 0x00005f0000077a13 */ /* 0x000fca0000000000 */
[--C-:B------:R-:W-:Y:S01]  /*d370*/  @!P5 IMAD.IADD R244, R244, 0x1, -R7.reuse ;  /* 0x00000001f4f4d824 */ /* 0x100fe200078e0a07 */
[----:B------:R-:W-:Y:S01]  /*d380*/  ISETP.GE.AND P5, PT, R8, RZ, PT ;  /* 0x000000ff0800720c */ /* 0x000fe20003fa6270 */
[--C-:B------:R-:W-:Y:S01]  /*d390*/  @!P4 IMAD.IADD R242, R242, 0x1, -R7.reuse ;  /* 0x00000001f2f2c824 */ /* 0x100fe200078e0a07 */
[----:B------:R-:W-:Y:S02]  /*d3a0*/  ISETP.GE.AND P4, PT, R2, RZ, PT ;  /* 0x000000ff0200720c */ /* 0x000fe40003f86270 */
[----:B------:R-:W-:Y:S02]  /*d3b0*/  @!P1 IADD3 R243, R243, -R7, RZ ;  /* 0x80000007f3f39210 */ /* 0x000fe40007ffe0ff */
[----:B------:R-:W-:Y:S01]  /*d3c0*/  ISETP.GE.AND P1, PT, R252, RZ, PT ;  /* 0x000000fffc00720c */ /* 0x000fe20003f26270 */
[--C-:B------:R-:W-:Y:S02]  /*d3d0*/  @!P2 IMAD.IADD R245, R245, 0x1, -R7.reuse ;  /* 0x00000001f5f5a824 */ /* 0x100fe400078e0a07 */
[----:B------:R-:W-:-:S04]  /*d3e0*/  @!P6 IMAD.IADD R241, R241, 0x1, -R7 ;  /* 0x00000001f1f1e824 */ /* 0x000fc800078e0a07 */
[----:B------:R-:W-:Y:S01]  /*d3f0*/  @!P5 IMAD.MOV R242, RZ, RZ, -R242 ;  /* 0x000000fffff2d224 */ /* 0x000fe200078e0af2 */
[C---:B------:R-:W-:Y:S01]  /*d400*/  ISETP.GT.U32.AND P5, PT, R7.reuse, R247, PT ;  /* 0x000000f70700720c */ /* 0x040fe20003fa4070 */
[----:B------:R-:W-:Y:S01]  /*d410*/  @!P4 IMAD.MOV R240, RZ, RZ, -R240 ;  /* 0x000000fffff0c224 */ /* 0x000fe200078e0af0 */
[----:B------:R-:W-:-:S03]  /*d420*/  ISETP.GT.U32.AND P4, PT, R7, R245, PT ;  /* 0x000000f50700720c */ /* 0x000fc60003f84070 */
[----:B------:R-:W-:Y:S01]  /*d430*/  @!P1 IMAD.MOV R241, RZ, RZ, -R241 ;  /* 0x000000fffff19224 */ /* 0x000fe200078e0af1 */
[----:B------:R-:W-:Y:S02]  /*d440*/  ISETP.GE.AND P1, PT, R0, RZ, PT ;  /* 0x000000ff0000720c */ /* 0x000fe40003f26270 */
[----:B------:R-:W-:Y:S02]  /*d450*/  ISETP.GE.AND P6, PT, R18, RZ, PT ;  /* 0x000000ff1200720c */ /* 0x000fe40003fc6270 */
[C---:B-1----:R-:W-:Y:S01]  /*d460*/  IADD3 R0, R248.reuse, 0xfd, RZ ;  /* 0x000000fdf8007810 */ /* 0x042fe20007ffe0ff */
[----:B------:R-:W2:Y:S01]  /*d470*/  LDL.LU R18, [R1+0x36d0] ;  /* 0x0036d00001127983 */ /* 0x000ea20000300800 */
[----:B------:R-:W-:-:S03]  /*d480*/  IADD3 R8, R248, 0xfe, RZ ;  /* 0x000000fef8087810 */ /* 0x000fc60007ffe0ff */
[----:B------:R-:W2:Y:S01]  /*d490*/  LDL.LU R2, [R1+0x36cc] ;  /* 0x0036cc0001027983 */ /* 0x000ea20000300800 */
[----:B------:R-:W-:-:S03]  /*d4a0*/  @!P5 IMAD.IADD R247, R247, 0x1, -R7 ;  /* 0x00000001f7f7d824 */ /* 0x000fc600078e0a07 */
[----:B------:R-:W2:Y:S01]  /*d4b0*/  LDL.LU R252, [R1+0x36c8] ;  /* 0x0036c80001fc7983 */ /* 0x000ea20000300800 */
[----:B------:R-:W-:-:S03]  /*d4c0*/  ISETP.GT.U32.AND P5, PT, R7, R250, PT ;  /* 0x000000fa0700720c */ /* 0x000fc60003fa4070 */
[----:B------:R-:W2:Y:S04]  /*d4d0*/  LDL.LU R248, [R1+0x36c4] ;  /* 0x0036c40001f87983 */ /* 0x000ea80000300800 */
[----:B------:R-:W-:Y:S01]  /*d4e0*/  STL [R1+0x33bc], R0 ;  /* 0x0033bc0001007387 */ /* 0x000fe20000100800 */
[----:B------:R-:W-:-:S03]  /*d4f0*/  IMAD R4, R7, R6, R4 ;  /* 0x0000000607047224 */ /* 0x000fc600078e0204 */
[----:B------:R1:W-:Y:S01]  /*d500*/  STL [R1+0x33b8], R8 ;  /* 0x0033b80801007387 */ /* 0x0003e20000100800 */
[----:B------:R-:W-:Y:S01]  /*d510*/  @!P4 IMAD.IADD R245, R245, 0x1, -R7 ;  /* 0x00000001f5f5c824 */ /* 0x000fe200078e0a07 */
[----:B------:R-:W-:Y:S02]  /*d520*/  ISETP.GE.AND P4, PT, R16, RZ, PT ;  /* 0x000000ff1000720c */ /* 0x000fe40003f86270 */
[----:B------:R-:W-:Y:S02]  /*d530*/  IABS R6, R0 ;  /* 0x0000000000067213 */ /* 0x000fe40000000000 */
[----:B-1----:R-:W-:-:S04]  /*d540*/  IABS R8, R8 ;  /* 0x0000000800087213 */ /* 0x002fc80000000000 */
[----:B------:R-:W-:Y:S01]  /*d550*/  MOV R16, R8 ;  /* 0x0000000800107202 */ /* 0x000fe20000000f00 */
[----:B------:R-:W-:-:S04]  /*d560*/  IMAD.HI.U32 R8, R5, R6, RZ ;  /* 0x0000000605087227 */ /* 0x000fc800078e00ff */
[----:B------:R-:W-:-:S04]  /*d570*/  IMAD.HI.U32 R5, R5, R16, RZ ;  /* 0x0000001005057227 */ /* 0x000fc800078e00ff */
[----:B------:R-:W-:Y:S01]  /*d580*/  @!P5 IMAD.IADD R250, R250, 0x1, -R7 ;  /* 0x00000001fafad824 */ /* 0x000fe200078e0a07 */
[----:B------:R-:W-:Y:S01]  /*d590*/  ISETP.GE.AND P5, PT, R9, RZ, PT ;  /* 0x000000ff0900720c */ /* 0x000fe20003fa6270 */
[----:B------:R-:W-:Y:S02]  /*d5a0*/  IMAD.MOV R9, RZ, RZ, -R5 ;  /* 0x000000ffff097224 */ /* 0x000fe400078e0a05 */
[----:B------:R-:W2:Y:S01]  /*d5b0*/  LDL R5, [R1+0x176c] ;  /* 0x00176c0001057983 */ /* 0x000ea20000100800 */
[----:B------:R-:W-:Y:S02]  /*d5c0*/  @!P6 IADD3 R239, -R239, RZ, RZ ;  /* 0x000000ffefefe210 */ /* 0x000fe40007ffe1ff */
[C---:B------:R-:W-:Y:S02]  /*d5d0*/  ISETP.GT.U32.AND P2, PT, R7.reuse, R243, PT ;  /* 0x000000f30700720c */ /* 0x040fe40003f44070 */
[----:B------:R-:W-:-:S11]  /*d5e0*/  ISETP.GT.U32.AND P6, PT, R7, R246, PT ;  /* 0x000000f60700720c */ /* 0x000fd60003fc4070 */
[----:B------:R-:W-:Y:S02]  /*d5f0*/  @!P2 IADD3 R243, R243, -R7, RZ ;  /* 0x80000007f3f3a210 */ /* 0x000fe40007ffe0ff */
[----:B------:R-:W-:Y:S01]  /*d600*/  @!P6 IMAD.IADD R246, R246, 0x1, -R7 ;  /* 0x00000001f6f6e824 */ /* 0x000fe200078e0a07 */
[----:B------:R-:W-:Y:S02]  /*d610*/  ISETP.GE.AND P2, PT, R17, RZ, PT ;  /* 0x000000ff1100720c */ /* 0x000fe40003f46270 */
[----:B------:R-:W-:Y:S02]  /*d620*/  IADD3 R17, -R8, RZ, RZ ;  /* 0x000000ff08117210 */ /* 0x000fe40007ffe1ff */
[----:B------:R-:W-:Y:S01]  /*d630*/  @!P1 IADD3 R243, -R243, RZ, RZ ;  /* 0x000000fff3f39210 */ /* 0x000fe20007ffe1ff */
[----:B------:R-:W3:Y:S01]  /*d640*/  LDL R8, [R1+0x1798] ;  /* 0x0017980001087983 */ /* 0x000ee20000100800 */
[----:B------:R-:W-:Y:S02]  /*d650*/  ISETP.GT.U32.AND P1, PT, R7, R246, PT ;  /* 0x000000f60700720c */ /* 0x000fe40003f24070 */
[----:B------:R-:W-:-:S02]  /*d660*/  ISETP.GE.AND P6, PT, R12, RZ, PT ;  /* 0x000000ff0c00720c */ /* 0x000fc40003fc6270 */
[----:B------:R-:W3:Y:S09]  /*d670*/  LDL R12, [R1+0x1794] ;  /* 0x00179400010c7983 */ /* 0x000ef20000100800 */
[----:B------:R-:W-:-:S04]  /*d680*/  @!P1 IMAD.IADD R246, R246, 0x1, -R7 ;  /* 0x00000001f6f69824 */ /* 0x000fc800078e0a07 */
[----:B------:R-:W-:Y:S02]  /*d690*/  @!P6 IMAD.MOV R246, RZ, RZ, -R246 ;  /* 0x000000fffff6e224 */ /* 0x000fe400078e0af6 */
[----:B------:R-:W-:Y:S01]  /*d6a0*/  @!P3 IMAD.MOV R238, RZ, RZ, -R238 ;  /* 0x000000ffffeeb224 */ /* 0x000fe200078e0aee */
[----:B------:R-:W-:-:S13]  /*d6b0*/  ISETP.GT.U32.AND P3, PT, R7, R244, PT ;  /* 0x000000f40700720c */ /* 0x000fda0003f64070 */
[----:B------:R-:W-:Y:S01]  /*d6c0*/  @!P3 IMAD.IADD R244, R244, 0x1, -R7 ;  /* 0x00000001f4f4b824 */ /* 0x000fe200078e0a07 */
[----:B------:R-:W-:-:S03]  /*d6d0*/  ISETP.GT.U32.AND P3, PT, R7, R249, PT ;  /* 0x000000f90700720c */ /* 0x000fc60003f64070 */
[----:B------:R-:W-:Y:S01]  /*d6e0*/  @!P2 IMAD.MOV R244, RZ, RZ, -R244 ;  /* 0x000000fffff4a224 */ /* 0x000fe200078e0af4 */
[----:B--2---:R-:W-:Y:S01]  /*d6f0*/  ISETP.GE.AND P6, PT, R5, RZ, PT ;  /* 0x000000ff0500720c */ /* 0x004fe20003fc6270 */
[C---:B------:R-:W-:Y:S02]  /*d700*/  IMAD R5, R7.reuse, R17, R6 ;  /* 0x0000001107057224 */ /* 0x040fe400078e0206 */
[----:B------:R-:W-:Y:S02]  /*d710*/  IMAD R6, R7, R9, R16 ;  /* 0x0000000907067224 */ /* 0x000fe400078e0210 */
[----:B------:R-:W2:Y:S04]  /*d720*/  LDL R9, [R1+0x179c] ;  /* 0x00179c0001097983 */ /* 0x000ea80000100800 */
[----:B------:R-:W-:-:S05]  /*d730*/  @!P3 IMAD.IADD R249, R249, 0x1, -R7 ;  /* 0x00000001f9f9b824 */ /* 0x000fca00078e0a07 */
[C---:B------:R-:W-:Y:S02]  /*d740*/  ISETP.GT.U32.AND P2, PT, R7.reuse, R249, PT ;  /* 0x000000f90700720c */ /* 0x040fe40003f44070 */
[C---:B------:R-:W-:Y:S02]  /*d750*/  ISETP.GT.U32.AND P1, PT, R7.reuse, R251, PT ;  /* 0x000000fb0700720c */ /* 0x040fe40003f24070 */
[C---:B------:R-:W-:Y:S01]  /*d760*/  ISETP.GT.U32.AND P3, PT, R7.reuse, R247, PT ;  /* 0x000000f70700720c */ /* 0x040fe20003f64070 */
[----:B------:R-:W-:Y:S01]  /*d770*/  @!P4 IMAD.MOV R245, RZ, RZ, -R245 ;  /* 0x000000fffff5c224 */ /* 0x000fe200078e0af5 */
[----:B------:R-:W-:-:S07]  /*d780*/  ISETP.GT.U32.AND P4, PT, R7, R250, PT ;  /* 0x000000fa0700720c */ /* 0x000fce0003f84070 */
[--C-:B------:R-:W-:Y:S01]  /*d790*/  @!P2 IMAD.IADD R249, R249, 0x1, -R7.reuse ;  /* 0x00000001f9f9a824 */ /* 0x100fe200078e0a07 */
[----:B------:R-:W-:Y:S02]  /*d7a0*/  ISETP.GT.U32.AND P2, PT, R7, R4, PT ;  /* 0x000000040700720c */ /* 0x000fe40003f44070 */
[----:B------:R-:W-:Y:S01]  /*d7b0*/  @!P1 IADD3 R251, R251, -R7, RZ ;  /* 0x80000007fbfb9210 */ /* 0x000fe20007ffe0ff */
[--C-:B------:R-:W-:Y:S01]  /*d7c0*/  @!P3 IMAD.IADD R247, R247, 0x1, -R7.reuse ;  /* 0x00000001f7f7b824 */ /* 0x100fe200078e0a07 */
[C---:B------:R-:W-:Y:S02]  /*d7d0*/  ISETP.GT.U32.AND P3, PT, R7.reuse, R3, PT ;  /* 0x000000030700720c */ /* 0x040fe40003f64070 */
[----:B------:R-:W-:Y:S01]  /*d7e0*/  ISETP.GT.U32.AND P1, PT, R7, R251, PT ;  /* 0x000000fb0700720c */ /* 0x000fe20003f24070 */
[----:B------:R-:W-:-:S06]  /*d7f0*/  @!P4 IMAD.IADD R250, R250, 0x1, -R7 ;  /* 0x00000001fafac824 */ /* 0x000fcc00078e0a07 */
[----:B------:R-:W-:Y:S02]  /*d800*/  @!P2 IADD3 R4, R4, -R7, RZ ;  /* 0x800000070404a210 */ /* 0x000fe40007ffe0ff */
[----:B------:R-:W-:Y:S02]  /*d810*/  ISETP.GE.AND P2, PT, R13, RZ, PT ;  /* 0x000000ff0d00720c */ /* 0x000fe40003f46270 */
[----:B------:R-:W-:Y:S01]  /*d820*/  ISETP.GE.AND P4, PT, R15, RZ, PT ;  /* 0x000000ff0f00720c */ /* 0x000fe20003f86270 */
[--C-:B------:R-:W-:Y:S01]  /*d830*/  @!P3 IMAD.IADD R3, R3, 0x1, -R7.reuse ;  /* 0x000000010303b824 */ /* 0x100fe200078e0a07 */
[----:B------:R-:W-:Y:S01]  /*d840*/  ISETP.GE.AND P3, PT, R14, RZ, PT ;  /* 0x000000ff0e00720c */ /* 0x000fe20003f66270 */
[----:B------:R-:W-:Y:S01]  /*d850*/  @!P1 IMAD.IADD R251, R251, 0x1, -R7 ;  /* 0x00000001fbfb9824 */ /* 0x000fe200078e0a07 */
[----:B------:R-:W-:Y:S01]  /*d860*/  ISETP.GT.U32.AND P1, PT, R7, R5, PT ;  /* 0x000000050700720c */ /* 0x000fe20003f24070 */
[----:B------:R-:W-:-:S06]  /*d870*/  IMAD.MOV.U32 R17, RZ, RZ, c[0x0][0x180] ;  /* 0x00006000ff117624 */ /* 0x000fcc00078e00ff */
[----:B------:R-:W-:Y:S01]  /*d880*/  @!P2 IMAD.MOV R251, RZ, RZ, -R251 ;  /* 0x000000fffffba224 */ /* 0x000fe200078e0afb */
[----:B---3--:R-:W-:Y:S01]  /*d890*/  ISETP.GE.AND P2, PT, R8, RZ, PT ;  /* 0x000000ff0800720c */ /* 0x008fe20003f46270 */
[----:B------:R-:W-:Y:S01]  /*d8a0*/  @!P6 IMAD.MOV R248, RZ, RZ, -R248 ;  /* 0x000000fffff8e224 */ /* 0x000fe200078e0af8 */
[----:B------:R-:W-:Y:S01]  /*d8b0*/  @!P4 IADD3 R249, -R249, RZ, RZ ;  /* 0x000000fff9f9c210 */ /* 0x000fe20007ffe1ff */
[----:B------:R-:W-:Y:S01]  /*d8c0*/  @!P5 IMAD.MOV R247, RZ, RZ, -R247 ;  /* 0x000000fffff7d224 */ /* 0x000fe200078e0af7 */
[C---:B------:R-:W-:Y:S02]  /*d8d0*/  ISETP.GT.U32.AND P4, PT, R7.reuse, R6, PT ;  /* 0x000000060700720c */ /* 0x040fe40003f84070 */
[C---:B------:R-:W-:Y:S01]  /*d8e0*/  ISETP.GT.U32.AND P6, PT, R7.reuse, R3, PT ;  /* 0x000000030700720c */ /* 0x040fe20003fc4070 */
[----:B------:R-:W-:Y:S01]  /*d8f0*/  @!P3 IMAD.MOV R250, RZ, RZ, -R250 ;  /* 0x000000fffffab224 */ /* 0x000fe200078e0afa */
[----:B------:R-:W-:Y:S02]  /*d900*/  ISETP.GT.U32.AND P5, PT, R7, R4, PT ;  /* 0x000000040700720c */ /* 0x000fe40003fa4070 */
[----:B------:R-:W-:-:S02]  /*d910*/  ISETP.GE.AND P3, PT, R12, RZ, PT ;  /* 0x000000ff0c00720c */ /* 0x000fc40003f66270 */
[----:B------:R-:W-:Y:S01]  /*d920*/  IADD3 R8, R17, -0x5, RZ ;  /* 0xfffffffb11087810 */ /* 0x000fe20007ffe0ff */
[----:B------:R-:W-:-:S03]  /*d930*/  @!P2 IMAD.MOV R2, RZ, RZ, -R2 ;  /* 0x000000ffff02a224 */ /* 0x000fc600078e0a02 */
[----:B------:R-:W-:Y:S02]  /*d940*/  ISETP.GE.U32.AND P2, PT, R8, 0x7fffff7c, PT ;  /* 0x7fffff7c0800780c */ /* 0x000fe40003f46070 */
[----:B------:R-:W3:Y:S01]  /*d950*/  LDL.LU R8, [R1+0x24] ;  /* 0x0000240001087983 */ /* 0x000ee20000300800 */
[----:B------:R-:W-:-:S03]  /*d960*/  @!P1 IMAD.IADD R5, R5, 0x1, -R7 ;  /* 0x0000000105059824 */ /* 0x000fc600078e0a07 */
[----:B------:R-:W3:Y:S01]  /*d970*/  LDL.LU R16, [R1+0x1c] ;  /* 0x00001c0001107983 */ /* 0x000ee20000300800 */
[--C-:B------:R-:W-:Y:S01]  /*d980*/  @!P4 IMAD.IADD R6, R6, 0x1, -R7.reuse ;  /* 0x000000010606c824 */ /* 0x100fe200078e0a07 */
[----:B------:R-:W-:Y:S02]  /*d990*/  @!P6 IADD3 R3, R3, -R7, RZ ;  /* 0x800000070303e210 */ /* 0x000fe40007ffe0ff */
[----:B------:R-:W3:Y:S01]  /*d9a0*/  LDL.LU R15, [R1+0x18] ;  /* 0x00001800010f7983 */ /* 0x000ee20000300800 */
[----:B------:R-:W-:Y:S01]  /*d9b0*/  ISETP.GE.AND P6, PT, R11, RZ, PT ;  /* 0x000000ff0b00720c */ /* 0x000fe20003fc6270 */
[----:B------:R-:W-:Y:S02]  /*d9c0*/  @!P5 IMAD.IADD R4, R4, 0x1, -R7 ;  /* 0x000000010404d824 */ /* 0x000fe400078e0a07 */
[----:B------:R-:W3:Y:S01]  /*d9d0*/  LDL.LU R14, [R1+0x14] ;  /* 0x00001400010e7983 */ /* 0x000ee20000300800 */
[----:B------:R-:W-:-:S03]  /*d9e0*/  ISETP.GE.AND P5, PT, R10, RZ, PT ;  /* 0x000000ff0a00720c */ /* 0x000fc60003fa6270 */
[----:B------:R-:W3:Y:S01]  /*d9f0*/  LDL.LU R13, [R1+0x10] ;  /* 0x00001000010d7983 */ /* 0x000ee20000300800 */
[----:B------:R-:W-:-:S03]  /*da00*/  @!P3 IADD3 R252, -R252, RZ, RZ ;  /* 0x000000fffcfcb210 */ /* 0x000fc60007ffe1ff */
[----:B------:R-:W3:Y:S01]  /*da10*/  LDL.LU R12, [R1+0xc] ;  /* 0x00000c00010c7983 */ /* 0x000ee20000300800 */
[----:B------:R-:W-:-:S03]  /*da20*/  ISETP.GT.U32.AND P3, PT, R7, R5, PT ;  /* 0x000000050700720c */ /* 0x000fc60003f64070 */
[----:B------:R-:W3:Y:S01]  /*da30*/  LDL.LU R11, [R1+0x8] ;  /* 0x00000800010b7983 */ /* 0x000ee20000300800 */
[----:B------:R-:W-:-:S03]  /*da40*/  ISETP.GT.U32.AND P4, PT, R7, R6, PT ;  /* 0x000000060700720c */ /* 0x000fc60003f84070 */
[----:B------:R-:W3:Y:S01]  /*da50*/  LDL.LU R10, [R1+0x4] ;  /* 0x00000400010a7983 */ /* 0x000ee20000300800 */
[----:B------:R-:W-:Y:S01]  /*da60*/  @!P6 IMAD.MOV R3, RZ, RZ, -R3 ;  /* 0x000000ffff03e224 */ /* 0x000fe200078e0a03 */
[----:B------:R-:W-:Y:S02]  /*da70*/  ISETP.GE.AND P6, PT, R0, RZ, PT ;  /* 0x000000ff0000720c */ /* 0x000fe40003fc6270 */
[----:B--2---:R-:W-:Y:S02]  /*da80*/  ISETP.GE.AND P1, PT, R9, RZ, PT ;  /* 0x000000ff0900720c */ /* 0x004fe40003f26270 */
[----:B------:R-:W2:Y:S04]  /*da90*/  LDL.LU R9, [R1] ;  /* 0x0000000001097983 */ /* 0x000ea80000300800 */
[----:B------:R-:W2:Y:S04]  /*daa0*/  LDL R7, [R1+0x33b8] ;  /* 0x0033b80001077983 */ /* 0x000ea80000100800 */
[----:B------:R-:W3:Y:S01]  /*dab0*/  LDL.LU R0, [R1+0x36c0] ;  /* 0x0036c00001007983 */ /* 0x000ee20000300800 */
[----:B------:R-:W-:Y:S01]  /*dac0*/  @!P5 IMAD.MOV R4, RZ, RZ, -R4 ;  /* 0x000000ffff04d224 */ /* 0x000fe200078e0a04 */
[----:B------:R-:W-:-:S02]  /*dad0*/  IADD3 R17, R17, -0x9, RZ ;  /* 0xfffffff711117810 */ /* 0x000fc40007ffe0ff */
[----:B--2---:R-:W-:Y:S02]  /*dae0*/  ISETP.GE.AND P5, PT, R7, RZ, PT ;  /* 0x000000ff0700720c */ /* 0x004fe40003fa6270 */
[----:B------:R-:W-:-:S04]  /*daf0*/  IABS R7, c[0x0][0x17c] ;  /* 0x00005f0000077a13 */ /* 0x000fc80000000000 */
[----:B------:R-:W-:Y:S01]  /*db00*/  @!P3 IADD3 R5, R5, -R7, RZ ;  /* 0x800000070505b210 */ /* 0x000fe20007ffe0ff */
[----:B------:R-:W-:-:S05]  /*db10*/  IMAD.MOV.U32 R7, RZ, RZ, c[0x0][0x180] ;  /* 0x00006000ff077624 */ /* 0x000fca00078e00ff */
[----:B------:R-:W-:-:S04]  /*db20*/  IADD3 R7, R7, -0xd, RZ ;  /* 0xfffffff307077810 */ /* 0x000fc80007ffe0ff */
[----:B------:R-:W-:Y:S02]  /*db30*/  ISETP.GE.U32.AND P3, PT, R7, 0x7fffff74, PT ;  /* 0x7fffff740700780c */ /* 0x000fe40003f66070 */
[----:B------:R-:W-:-:S05]  /*db40*/  IABS R7, c[0x0][0x17c] ;  /* 0x00005f0000077a13 */ /* 0x000fca0000000000 */
[----:B------:R-:W-:Y:S01]  /*db50*/  @!P4 IMAD.IADD R6, R6, 0x1, -R7 ;  /* 0x000000010606c824 */ /* 0x000fe200078e0a07 */
[----:B------:R-:W-:Y:S02]  /*db60*/  ISETP.NE.AND P4, PT, RZ, c[0x0][0x17c], PT ;  /* 0x00005f00ff007a0c */ /* 0x000fe40003f85270 */
[----:B------:R-:W-:Y:S01]  /*db70*/  LOP3.LUT R7, RZ, c[0x0][0x17c], RZ, 0x33, !PT ;  /* 0x00005f00ff077a12 */ /* 0x000fe200078e33ff */
[----:B---3--:R-:W-:-:S03]  /*db80*/  @!P1 IMAD.MOV R0, RZ, RZ, -R0 ;  /* 0x000000ffff009224 */ /* 0x008fc600078e0a00 */
[C---:B------:R-:W-:Y:S02]  /*db90*/  SEL R8, R7.reuse, R8, !P4 ;  /* 0x0000000807087207 */ /* 0x040fe40006000000 */
[----:B------:R-:W-:Y:S02]  /*dba0*/  SEL R16, R7, R16, !P4 ;  /* 0x0000001007107207 */ /* 0x000fe40006000000 */
[----:B------:R-:W-:Y:S02]  /*dbb0*/  ISETP.GE.U32.AND P1, PT, R17, 0x7fffff78, PT ;  /* 0x7fffff781100780c */ /* 0x000fe40003f26070 */
[----:B------:R-:W2:Y:S01]  /*dbc0*/  LDL.LU R17, [R1+0x36bc] ;  /* 0x0036bc0001117983 */ /* 0x000ea20000300800 */
[C---:B------:R-:W-:Y:S02]  /*dbd0*/  SEL R15, R7.reuse, R15, !P4 ;  /* 0x0000000f070f7207 */ /* 0x040fe40006000000 */
[C---:B------:R-:W-:Y:S01]  /*dbe0*/  SEL R14, R7.reuse, R14, !P4 ;  /* 0x0000000e070e7207 */ /* 0x040fe20006000000 */
[----:B------:R1:W-:Y:S01]  /*dbf0*/  STL [R1+0x74], R8 ;  /* 0x0000740801007387 */ /* 0x0003e20000100800 */
[----:B------:R-:W-:-:S02]  /*dc00*/  SEL R13, R7, R13, !P4 ;  /* 0x0000000d070d7207 */ /* 0x000fc40006000000 */
[C---:B------:R-:W-:Y:S01]  /*dc10*/  SEL R12, R7.reuse, R12, !P4 ;  /* 0x0000000c070c7207 */ /* 0x040fe20006000000 */
[----:B-1----:R-:W3:Y:S04]  /*dc20*/  LDL.LU R8, [R1+0x36b8] ;  /* 0x0036b80001087983 */ /* 0x002ee80000300800 */
[----:B------:R1:W-:Y:S01]  /*dc30*/  STL [R1+0x70], R16 ;  /* 0x0000701001007387 */ /* 0x0003e20000100800 */
[C---:B------:R-:W-:Y:S02]  /*dc40*/  SEL R11, R7.reuse, R11, !P4 ;  /* 0x0000000b070b7207 */ /* 0x040fe40006000000 */
[C---:B------:R-:W-:Y:S01]  /*dc50*/  SEL R10, R7.reuse, R10, !P4 ;  /* 0x0000000a070a7207 */ /* 0x040fe20006000000 */
[----:B-1----:R-:W2:Y:S04]  /*dc60*/  LDL.LU R16, [R1+0x36b4] ;  /* 0x0036b40001107983 */ /* 0x002ea80000300800 */
[----:B------:R1:W-:Y:S01]  /*dc70*/  STL [R1+0x6c], R15 ;  /* 0x00006c0f01007387 */ /* 0x0003e20000100800 */
[----:B------:R-:W-:-:S03]  /*dc80*/  SEL R9, R7, R9, !P4 ;  /* 0x0000000907097207 */ /* 0x000fc60006000000 */
[----:B-1----:R-:W2:Y:S04]  /*dc90*/  LDL.LU R15, [R1+0x36b0] ;  /* 0x0036b000010f7983 */ /* 0x002ea80000300800 */
[----:B------:R1:W-:Y:S04]  /*dca0*/  STL [R1+0x68], R14 ;  /* 0x0000680e01007387 */ /* 0x0003e80000100800 */
        /* <DEDUP_REMOVED lines=10> */
[----:B-1----:R-:W3:Y:S01]  /*dd50*/  LDL.LU R9, [R1+0x3698] ;  /* 0x0036980001097983 */ /* 0x002ee20000300800 */
[----:B------:R-:W-:-:S02]  /*dd60*/  SEL R130, R7, R130, !P4 ;  /* 0x0000008207827207 */ /* 0x000fc40006000000 */
[C---:B------:R-:W-:Y:S02]  /*dd70*/  SEL R131, R7.reuse, R131, !P4 ;  /* 0x0000008307837207 */ /* 0x040fe40006000000 */
[C---:B------:R-:W-:Y:S02]  /*dd80*/  SEL R132, R7.reuse, R132, !P4 ;  /* 0x0000008407847207 */ /* 0x040fe40006000000 */
[C---:B------:R-:W-:Y:S02]  /*dd90*/  SEL R133, R7.reuse, R133, !P4 ;  /* 0x0000008507857207 */ /* 0x040fe40006000000 */
[C---:B------:R-:W-:Y:S02]  /*dda0*/  SEL R134, R7.reuse, R134, !P4 ;  /* 0x0000008607867207 */ /* 0x040fe40006000000 */
[C---:B------:R-:W-:Y:S02]  /*ddb0*/  SEL R135, R7.reuse, R135, !P4 ;  /* 0x0000008707877207 */ /* 0x040fe40006000000 */
        /* <DEDUP_REMOVED lines=11> */
[----:B------:R-:W-:Y:S02]  /*de70*/  SEL R147, R7, R147, !P4 ;  /* 0x0000009307937207 */ /* 0x000fe40006000000 */
[----:B------:R-:W-:-:S02]  /*de80*/  @!P6 IADD3 R5, -R5, RZ, RZ ;  /* 0x000000ff0505e210 */ /* 0x000fc40007ffe1ff */
[C---:B------:R-:W-:Y:S02]  /*de90*/  SEL R4, R7.reuse, R4, !P4 ;  /* 0x0000000407047207 */ /* 0x040fe40006000000 */
[----:B------:R-:W-:Y:S01]  /*dea0*/  ISETP.NE.AND P6, PT, RZ, c[0x0][0x178], PT ;  /* 0x00005e00ff007a0c */ /* 0x000fe20003fc5270 */
[----:B------:R-:W-:Y:S01]  /*deb0*/  @!P5 IMAD.MOV R6, RZ, RZ, -R6 ;  /* 0x000000ffff06d224 */ /* 0x000fe200078e0a06 */
        /* <DEDUP_REMOVED lines=54> */
[C---:B--2---:R-:W-:Y:S02]  /*e220*/  SEL R10, R7.reuse, R10, !P4 ;  /* 0x0000000a070a7207 */ /* 0x044fe40006000000 */
[----:B---3--:R-:W-:-:S05]  /*e230*/  SEL R9, R7, R9, !P4 ;  /* 0x0000000907097207 */ /* 0x008fca0006000000 */
[----:B------:R1:W-:Y:S04]  /*e240*/  STL [R1+0x50], R9 ;  /* 0x0000500901007387 */ /* 0x0003e80000100800 */
[----:B------:R2:W-:Y:S01]  /*e250*/  STL [R1+0x4c], R10 ;  /* 0x00004c0a01007387 */ /* 0x0005e20000100800 */
[C---:B-1----:R-:W-:Y:S02]  /*e260*/  SEL R9, R7.reuse, R11, !P4 ;  /* 0x0000000b07097207 */ /* 0x042fe40006000000 */
[----:B------:R-:W-:-:S03]  /*e270*/  SEL R11, R7, R13, !P4 ;  /* 0x0000000d070b7207 */ /* 0x000fc60006000000 */
[----:B------:R1:W-:Y:S01]  /*e280*/  STL [R1+0x48], R9 ;  /* 0x0000480901007387 */ /* 0x0003e20000100800 */
[C---:B--2---:R-:W-:Y:S02]  /*e290*/  SEL R10, R7.reuse, R14, !P4 ;  /* 0x0000000e070a7207 */ /* 0x044fe40006000000 */
[C---:B------:R-:W-:Y:S02]  /*e2a0*/  SEL R14, R7.reuse, R17, !P4 ;  /* 0x00000011070e7207 */ /* 0x040fe40006000000 */
[C---:B------:R-:W-:Y:S02]  /*e2b0*/  SEL R13, R7.reuse, R18, !P4 ;  /* 0x00000012070d7207 */ /* 0x040fe40006000000 */
[C---:B-1----:R-:W-:Y:S02]  /*e2c0*/  SEL R9, R7.reuse, R15, !P4 ;  /* 0x0000000f07097207 */ /* 0x042fe40006000000 */
[----:B------:R-:W-:-:S05]  /*e2d0*/  SEL R15, R7, R16, !P4 ;  /* 0x00000010070f7207 */ /* 0x000fca0006000000 */
[----:B------:R1:W-:Y:S04]  /*e2e0*/  STL [R1+0x44], R15 ;  /* 0x0000440f01007387 */ /* 0x0003e80000100800 */
[----:B------:R2:W-:Y:S04]  /*e2f0*/  STL [R1+0x40], R14 ;  /* 0x0000400e01007387 */ /* 0x0005e80000100800 */
[----:B------:R3:W-:Y:S01]  /*e300*/  STL [R1+0x3c], R13 ;  /* 0x00003c0d01007387 */ /* 0x0007e20000100800 */
[C---:B-1----:R-:W-:Y:S02]  /*e310*/  SEL R15, R7.reuse, R19, !P4 ;  /* 0x00000013070f7207 */ /* 0x042fe40006000000 */
[----:B--2---:R-:W-:-:S03]  /*e320*/  SEL R14, R7, R20, !P4 ;  /* 0x00000014070e7207 */ /* 0x004fc60006000000 */
[----:B------:R1:W-:Y:S01]  /*e330*/  STL [R1+0x38], R15 ;  /* 0x0000380f01007387 */ /* 0x0003e20000100800 */
[----:B---3--:R-:W-:-:S03]  /*e340*/  SEL R13, R7, R21, !P4 ;  /* 0x00000015070d7207 */ /* 0x008fc60006000000 */
        /* <DEDUP_REMOVED lines=15> */
[----:B----4-:R-:W-:-:S03]  /*e440*/  SEL R14, R7, R29, !P4 ;  /* 0x0000001d070e7207 */ /* 0x010fc60006000000 */
[----:B------:R1:W-:Y:S01]  /*e450*/  STL [R1+0x14], R15 ;  /* 0x0000140f01007387 */ /* 0x0003e20000100800 */
[----:B--2---:R-:W-:-:S03]  /*e460*/  SEL R13, R7, R30, !P4 ;  /* 0x0000001e070d7207 */ /* 0x004fc60006000000 */
[----:B------:R2:W-:Y:S04]  /*e470*/  STL [R1+0x10], R14 ;  /* 0x0000100e01007387 */ /* 0x0005e80000100800 */
[----:B------:R3:W-:Y:S01]  /*e480*/  STL [R1+0xc], R13 ;  /* 0x00000c0d01007387 */ /* 0x0007e20000100800 */
[C---:B-1----:R-:W-:Y:S02]  /*e490*/  SEL R15, R7.reuse, R31, !P4 ;  /* 0x0000001f070f7207 */ /* 0x042fe40006000000 */
[----:B--2---:R-:W-:-:S03]  /*e4a0*/  SEL R14, R7, R32, !P4 ;  /* 0x00000020070e7207 */ /* 0x004fc60006000000 */
[----:B------:R-:W-:Y:S01]  /*e4b0*/  STL [R1+0x8], R15 ;  /* 0x0000080f01007387 */ /* 0x000fe20000100800 */
[----:B---3--:R-:W-:-:S03]  /*e4c0*/  SEL R13, R7, R33, !P4 ;  /* 0x00000021070d7207 */ /* 0x008fc60006000000 */
[----:B------:R-:W-:Y:S04]  /*e4d0*/  STL [R1+0x4], R14 ;  /* 0x0000040e01007387 */ /* 0x000fe80000100800 */
[----:B------:R1:W-:Y:S04]  /*e4e0*/  STL [R1], R13 ;  /* 0x0000000d01007387 */ /* 0x0003e80000100800 */
[----:B------:R-:W-:Y:S04]  /*e4f0*/  STL.64 [R1+0x3660], R130 ;  /* 0x0036608201007387 */ /* 0x000fe80000100a00 */
[----:B------:R-:W-:Y:S01]  /*e500*/  STL.64 [R1+0x3650], R132 ;  /* 0x0036508401007387 */ /* 0x000fe20000100a00 */
[----:B-1----:R-:W-:-:S03]  /*e510*/  SEL R13, R7, R206, !P4 ;  /* 0x000000ce070d7207 */ /* 0x002fc60006000000 */
[----:B------:R-:W-:Y:S04]  /*e520*/  STL.64 [R1+0x3658], R134 ;  /* 0x0036588601007387 */ /* 0x000fe80000100a00 */
[----:B------:R-:W-:Y:S04]  /*e530*/  STL.64 [R1+0x3668], R136 ;  /* 0x0036688801007387 */ /* 0x000fe80000100a00 */
[----:B------:R-:W-:Y:S04]  /*e540*/  STL.64 [R1+0x3670], R138 ;  /* 0x0036708a01007387 */ /* 0x000fe80000100a00 */
[----:B------:R-:W-:Y:S04]  /*e550*/  STL.64 [R1+0x3678], R140 ;  /* 0x0036788c01007387 */ /* 0x000fe80000100a00 */
[----:B------:R-:W-:Y:S04]  /*e560*/  STL.64 [R1+0x3680], R142 ;  /* 0x0036808e01007387 */ /* 0x000fe80000100a00 */
[----:B------:R-:W-:Y:S04]  /*e570*/  STL.64 [R1+0x3688], R144 ;  /* 0x0036889001007387 */ /* 0x000fe80000100a00 */
[----:B------:R-:W-:Y:S04]  /*e580*/  STL.64 [R1+0x3690], R146 ;  /* 0x0036909201007387 */ /* 0x000fe80000100a00 */
[----:B------:R1:W-:Y:S01]  /*e590*/  STL [R1+0x438], R13 ;  /* 0x0004380d01007387 */ /* 0x0003e20000100800 */
[----:B------:R-:W-:-:S02]  /*e5a0*/  SEL R14, R7, R226, !P4 ;  /* 0x000000e2070e7207 */ /* 0x000fc40006000000 */
[C---:B------:R-:W-:Y:S02]  /*e5b0*/  SEL R15, R7.reuse, R227, !P4 ;  /* 0x000000e3070f7207 */ /* 0x040fe40006000000 */
[----:B-1----:R-:W-:-:S05]  /*e5c0*/  SEL R13, R7, R222, !P4 ;  /* 0x000000de070d7207 */ /* 0x002fca0006000000 */
[----:B------:R1:W-:Y:S04]  /*e5d0*/  STL [R1+0x478], R13 ;  /* 0x0004780d01007387 */ /* 0x0003e80000100800 */
[----:B------:R2:W-:Y:S01]  /*e5e0*/  STL [R1+0x488], R14 ;  /* 0x0004880e01007387 */ /* 0x0005e20000100800 */
[----:B-1----:R-:W-:-:S03]  /*e5f0*/  SEL R13, R7, R228, !P4 ;  /* 0x000000e4070d7207 */ /* 0x002fc60006000000 */
[----:B------:R-:W-:Y:S01]  /*e600*/  STL [R1+0x48c], R15 ;  /* 0x00048c0f01007387 */ /* 0x000fe20000100800 */
[----:B--2---:R-:W-:-:S03]  /*e610*/  SEL R14, R7, R229, !P4 ;  /* 0x000000e5070e7207 */ /* 0x004fc60006000000 */
[----:B------:R1:W-:Y:S04]  /*e620*/  STL [R1+0x490], R13 ;  /* 0x0004900d01007387 */ /* 0x0003e80000100800 */
[----:B------:R2:W-:Y:S01]  /*e630*/  STL [R1+0x494], R14 ;  /* 0x0004940e01007387 */ /* 0x0005e20000100800 */
[C---:B-1----:R-:W-:Y:S02]  /*e640*/  SEL R13, R7.reuse, R231, !P4 ;  /* 0x000000e7070d7207 */ /* 0x042fe40006000000 */
[----:B--2---:R-:W-:-:S03]  /*e650*/  SEL R14, R7, R232, !P4 ;  /* 0x000000e8070e7207 */ /* 0x004fc60006000000 */
[----:B------:R1:W-:Y:S04]  /*e660*/  STL [R1+0x49c], R13 ;  /* 0x00049c0d01007387 */ /* 0x0003e80000100800 */
[----:B------:R2:W-:Y:S01]  /*e670*/  STL [R1+0x4a0], R14 ;  /* 0x0004a00e01007387 */ /* 0x0005e20000100800 */
[----:B-1----:R-:W-:-:S05]  /*e680*/  SEL R13, R7, R234, !P4 ;  /* 0x000000ea070d7207 */ /* 0x002fca0006000000 */
[----:B------:R1:W-:Y:S01]  /*e690*/  STL [R1+0x4a8], R13 ;  /* 0x0004a80d01007387 */ /* 0x0003e20000100800 */
[C---:B--2---:R-:W-:Y:S02]  /*e6a0*/  SEL R14, R7.reuse, R243, !P4 ;  /* 0x000000f3070e7207 */ /* 0x044fe40006000000 */
[----:B-1----:R-:W-:-:S05]  /*e6b0*/  SEL R13, R7, R240, !P4 ;  /* 0x000000f0070d7207 */ /* 0x002fca0006000000 */
[----:B------:R1:W-:Y:S01]  /*e6c0*/  STL [R1+0x4c0], R13 ;  /* 0x0004c00d01007387 */ /* 0x0003e20000100800 */
[----:B------:R-:W-:-:S03]  /*e6d0*/  SEL R15, R7, R249, !P4 ;  /* 0x000000f9070f7207 */ /* 0x000fc60006000000 */
[----:B------:R2:W-:Y:S01]  /*e6e0*/  STL [R1+0x4cc], R14 ;  /* 0x0004cc0e01007387 */ /* 0x0005e20000100800 */
[----:B-1----:R-:W-:-:S05]  /*e6f0*/  SEL R13, R7, R245, !P4 ;  /* 0x000000f5070d7207 */ /* 0x002fca0006000000 */
[----:B------:R1:W-:Y:S01]  /*e700*/  STL [R1+0x4d4], R13 ;  /* 0x0004d40d01007387 */ /* 0x0003e20000100800 */
[----:B--2---:R-:W-:-:S03]  /*e710*/  SEL R14, R7, R251, !P4 ;  /* 0x000000fb070e7207 */ /* 0x004fc60006000000 */
[----:B------:R-:W-:Y:S01]  /*e720*/  STL [R1+0x4e0], R15 ;  /* 0x0004e00f01007387 */ /* 0x000fe20000100800 */
[----:B-1----:R-:W-:-:S05]  /*e730*/  SEL R13, R7, R250, !P4 ;  /* 0x000000fa070d7207 */ /* 0x002fca0006000000 */
[----:B------:R1:W-:Y:S04]  /*e740*/  STL [R1+0x4e4], R13 ;  /* 0x0004e40d01007387 */ /* 0x0003e80000100800 */
[----:B------:R-:W-:Y:S01]  /*e750*/  STL [R1+0x4e8], R14 ;  /* 0x0004e80e01007387 */ /* 0x000fe20000100800 */
[----:B-1----:R-:W-:-:S05]  /*e760*/  SEL R13, R7, R3, !P4 ;  /* 0x00000003070d7207 */ /* 0x002fca0006000000 */
[----:B------:R1:W-:Y:S04]  /*e770*/  STL [R1+0x4ec], R13 ;  /* 0x0004ec0d01007387 */ /* 0x0003e80000100800 */
[----:B-1----:R-:W1:Y:S01]  /*e780*/  S2R R13, SR_TID.X ;  /* 0x00000000000d7919 */ /* 0x002e620000002100 */
[----:B------:R-:W-:Y:S02]  /*e790*/  SEL R3, R7, R5, !P4 ;  /* 0x0000000507037207 */ /* 0x000fe40006000000 */
[----:B------:R-:W-:Y:S01]  /*e7a0*/  LOP3.LUT R15, RZ, c[0x0][0x178], RZ, 0x33, !PT ;  /* 0x00005e00ff0f7a12 */ /* 0x000fe200078e33ff */
[----:B------:R2:W-:Y:S03]  /*e7b0*/  STL [R1+0x4f0], R4 ;  /* 0x0004f00401007387 */ /* 0x0005e60000100800 */
[C---:B------:R-:W-:Y:S01]  /*e7c0*/  SEL R5, R15.reuse, R248, !P6 ;  /* 0x000000f80f057207 */ /* 0x040fe20007000000 */
[----:B------:R3:W-:Y:S01]  /*e7d0*/  STL [R1+0x4f4], R3 ;  /* 0x0004f40301007387 */ /* 0x0007e20000100800 */
[----:B------:R-:W-:-:S02]  /*e7e0*/  SEL R0, R15, R0, !P6 ;  /* 0x000000000f007207 */ /* 0x000fc40007000000 */
[----:B------:R-:W-:Y:S01]  /*e7f0*/  SEL R2, R15, R2, !P6 ;  /* 0x000000020f027207 */ /* 0x000fe20007000000 */
[----:B------:R-:W-:Y:S01]  /*e800*/  IMAD R5, R5, c[0x0][0x184], RZ ;  /* 0x0000610005057a24 */ /* 0x000fe200078e02ff */
[----:B--2---:R-:W-:Y:S02]  /*e810*/  SEL R4, R7, R6, !P4 ;  /* 0x0000000607047207 */ /* 0x004fe40006000000 */
[----:B---3--:R-:W-:Y:S02]  /*e820*/  SEL R3, R15, R252, !P6 ;  /* 0x000000fc0f037207 */ /* 0x008fe40007000000 */
[----:B-1----:R-:W-:-:S03]  /*e830*/  LOP3.LUT R14, R13, 0x7f, RZ, 0xc0, !PT ;  /* 0x0000007f0d0e7812 */ /* 0x002fc600078ec0ff */
[----:B------:R-:W-:Y:S01]  /*e840*/  IMAD R3, R3, c[0x0][0x184], RZ ;  /* 0x0000610003037a24 */ /* 0x000fe200078e02ff */
[C---:B------:R-:W-:Y:S01]  /*e850*/  SEL R132, R7.reuse, R208, !P4 ;  /* 0x000000d007847207 */ /* 0x040fe20006000000 */
[----:B------:R-:W-:Y:S01]  /*e860*/  IMAD R6, R14, c[0x0][0x18c], RZ ;  /* 0x000063000e067a24 */ /* 0x000fe200078e02ff */
[C---:B------:R-:W-:Y:S01]  /*e870*/  SEL R130, R7.reuse, R211, !P4 ;  /* 0x000000d307827207 */ /* 0x040fe20006000000 */
[----:B------:R-:W1:Y:S01]  /*e880*/  S2R R14, SR_TID.X ;  /* 0x00000000000e7919 */ /* 0x000e620000002100 */
[C---:B------:R-:W-:Y:S02]  /*e890*/  SEL R136, R7.reuse, R218, !P4 ;  /* 0x000000da07887207 */ /* 0x040fe40006000000 */
[C---:B------:R-:W-:Y:S02]  /*e8a0*/  SEL R142, R7.reuse, R209, !P4 ;  /* 0x000000d1078e7207 */ /* 0x040fe40006000000 */
[C---:B------:R-:W-:Y:S02]  /*e8b0*/  SEL R140, R7.reuse, R216, !P4 ;  /* 0x000000d8078c7207 */ /* 0x040fe40006000000 */
[----:B------:R-:W-:-:S02]  /*e8c0*/  SEL R138, R7, R217, !P4 ;  /* 0x000000d9078a7207 */ /* 0x000fc40006000000 */
[C---:B------:R-:W-:Y:S02]  /*e8d0*/  SEL R218, R7.reuse, R224, !P4 ;  /* 0x000000e007da7207 */ /* 0x040fe40006000000 */
[C---:B------:R-:W-:Y:S02]  /*e8e0*/  SEL R208, R7.reuse, R225, !P4 ;  /* 0x000000e107d07207 */ /* 0x040fe40006000000 */
[C---:B------:R-:W-:Y:S01]  /*e8f0*/  SEL R211, R7.reuse, R230, !P4 ;  /* 0x000000e607d37207 */ /* 0x040fe20006000000 */
[----:B------:R-:W-:Y:S01]  /*e900*/  IMAD R0, R0, c[0x0][0x184], RZ ;  /* 0x0000610000007a24 */ /* 0x000fe200078e02ff */
[C---:B------:R-:W-:Y:S01]  /*e910*/  SEL R8, R7.reuse, R8, !P4 ;  /* 0x0000000807087207 */ /* 0x040fe20006000000 */
[----:B------:R-:W-:Y:S01]  /*e920*/  IMAD R2, R2, c[0x0][0x184], RZ ;  /* 0x0000610002027a24 */ /* 0x000fe200078e02ff */
        /* <DEDUP_REMOVED lines=122> */
[----:B------:R-:W-:Y:S02]  /*f0d0*/  LEA R246, P4, R5, c[0x0][0x160], 0x2 ;  /* 0x0000580005f67a11 */ /* 0x000fe400078810ff */
[----:B------:R-:W-:Y:S01]  /*f0e0*/  LEA R248, P6, R3, c[0x0][0x160], 0x2 ;  /* 0x0000580003f87a11 */ /* 0x000fe200078c10ff */
[----:B------:R2:W-:Y:S01]  /*f0f0*/  STL [R1+0x4f8], R4 ;  /* 0x0004f80401007387 */ /* 0x0005e20000100800 */
[----:B------:R-:W-:Y:S01]  /*f100*/  LEA.HI.X.SX32 R247, R5, c[0x0][0x164], 0x2, P4 ;  /* 0x0000590005f77a11 */ /* 0x000fe200020f16ff */
[----:B------:R-:W-:Y:S01]  /*f110*/  IMAD R8, R8, c[0x0][0x190], RZ ;  /* 0x0000640008087a24 */ /* 0x000fe200078e02ff */
[----:B------:R-:W-:Y:S02]  /*f120*/  LEA.HI.X.SX32 R249, R3, c[0x0][0x164], 0x2, P6 ;  /* 0x0000590003f97a11 */ /* 0x000fe400030f16ff */
[----:B------:R-:W-:Y:S02]  /*f130*/  LEA R250, P4, R0, c[0x0][0x160], 0x2 ;  /* 0x0000580000fa7a11 */ /* 0x000fe400078810ff */
[----:B------:R-:W-:-:S02]  /*f140*/  LEA R244, P6, R2, c[0x0][0x160], 0x2 ;  /* 0x0000580002f47a11 */ /* 0x000fc400078c10ff */
[----:B--2---:R-:W-:Y:S02]  /*f150*/  LEA R4, P5, R6, c[0x0][0x168], 0x2 ;  /* 0x00005a0006047a11 */ /* 0x004fe400078a10ff */
[----:B------:R-:W-:Y:S02]  /*f160*/  LEA.HI.X.SX32 R251, R0, c[0x0][0x164], 0x2, P4 ;  /* 0x0000590000fb7a11 */ /* 0x000fe400020f16ff */
[----:B------:R-:W-:Y:S02]  /*f170*/  LEA.HI.X.SX32 R245, R2, c[0x0][0x164], 0x2, P6 ;  /* 0x0000590002f57a11 */ /* 0x000fe400030f16ff */
[----:B------:R-:W-:Y:S02]  /*f180*/  LEA.HI.X.SX32 R0, R6, c[0x0][0x16c], 0x2, P5 ;  /* 0x00005b0006007a11 */ /* 0x000fe400028f16ff */
[----:B------:R-:W-:Y:S01]  /*f190*/  LEA R242, P6, R8, R4, 0x2 ;  /* 0x0000000408f27211 */ /* 0x000fe200078c10ff */
[----:B------:R-:W-:-:S03]  /*f1a0*/  IMAD.MOV.U32 R13, RZ, RZ, c[0x0][0x180] ;  /* 0x00006000ff0d7624 */ /* 0x000fc600078e00ff */
[----:B------:R-:W-:Y:S01]  /*f1b0*/  LEA.HI.X.SX32 R243, R8, R0, 0x2, P6 ;  /* 0x0000000008f37211 */ /* 0x000fe200030f16ff */
[----:B------:R-:W-:Y:S01]  /*f1c0*/  IMAD.MOV.U32 R252, RZ, RZ, c[0x0][0x188] ;  /* 0x00006200fffc7624 */ /* 0x000fe200078e00ff */
[----:B------:R-:W-:-:S03]  /*f1d0*/  IADD3 R2, R13, -0x19, RZ ;  /* 0xffffffe70d027810 */ /* 0x000fc60007ffe0ff */
[----:B------:R1:W-:Y:S01]  /*f1e0*/  STL.64 [R1+0x35f8], R242 ;  /* 0x0035f8f201007387 */ /* 0x0003e20000100a00 */
[----:B------:R-:W-:Y:S02]  /*f1f0*/  IADD3 R3, R13, -0x15, RZ ;  /* 0xffffffeb0d037810 */ /* 0x000fe40007ffe0ff */
[----:B------:R-:W-:Y:S01]  /*f200*/  ISETP.GE.U32.AND P6, PT, R2, 0x7fffff68, PT ;  /* 0x7fffff680200780c */ /* 0x000fe20003fc6070 */
[----:B------:R-:W-:Y:S01]  /*f210*/  ULDC.64 UR4, c[0x0][0x118] ;  /* 0x0000460000047ab9 */ /* 0x000fe20000000a00 */
[----:B------:R-:W-:Y:S02]  /*f220*/  SHF.L.U32 R2, R252, 0x2, RZ ;  /* 0x00000002fc027819 */ /* 0x000fe400000006ff */
[----:B-1----:R-:W-:-:S05]  /*f230*/  LOP3.LUT R243, R14, 0x7f, RZ, 0xc0, !PT ;  /* 0x0000007f0ef37812 */ /* 0x002fca00078ec0ff */
[----:B------:R-:W-:Y:S01]  /*f240*/  IMAD.SHL.U32 R134, R243, 0x4, RZ ;  /* 0x00000004f3867824 */ /* 0x000fe200078e00ff */
[----:B------:R-:W-:Y:S02]  /*f250*/  ISETP.GE.U32.AND P5, PT, R3, 0x7fffff6c, PT ;  /* 0x7fffff6c0300780c */ /* 0x000fe40003fa6070 */
[C---:B------:R-:W-:Y:S02]  /*f260*/  IADD3 R7, R13.reuse, -0x11, RZ ;  /* 0xffffffef0d077810 */ /* 0x040fe40007ffe0ff */
[----:B------:R-:W-:Y:S01]  /*f270*/  IADD3 R3, R13, -0x1d, RZ ;  /* 0xffffffe30d037810 */ /* 0x000fe20007ffe0ff */
[----:B------:R1:W-:Y:S01]  /*f280*/  LDGSTS.E [R134], [R246.64], !P0 ;  /* 0x00000000f6867fae */ /* 0x0003e2000c121844 */
[----:B------:R-:W-:-:S03]  /*f290*/  IMAD.WIDE R18, R2, 0x4, R246 ;  /* 0x0000000402127825 */ /* 0x000fc600078e02f6 */
[----:B------:R1:W-:Y:S01]  /*f2a0*/  LDGSTS.E [R134+0x200], [R248.64], !P0 ;  /* 0x00200000f8867fae */ /* 0x0003e2000c121844 */
[C---:B------:R-:W-:Y:S01]  /*f2b0*/  IMAD.WIDE R16, R2.reuse, 0x4, R248 ;  /* 0x0000000402107825 */ /* 0x040fe200078e02f8 */
[----:B------:R-:W-:Y:S02]  /*f2c0*/  ISETP.GE.U32.AND P4, PT, R7, 0x7fffff70, PT ;  /* 0x7fffff700700780c */ /* 0x000fe40003f86070 */
[----:B------:R1:W-:Y:S01]  /*f2d0*/  LDGSTS.E [R134+0x400], [R250.64], !P0 ;  /* 0x00400000fa867fae */ /* 0x0003e2000c121844 */
[----:B------:R-:W-:-:S03]  /*f2e0*/  IMAD.WIDE R14, R2, 0x4, R250 ;  /* 0x00000004020e7825 */ /* 0x000fc600078e02fa */
[----:B------:R1:W-:Y:S01]  /*f2f0*/  LDGSTS.E [R134+0x600], [R244.64], !P0 ;  /* 0x00600000f4867fae */ /* 0x0003e2000c121844 */
[----:B------:R-:W-:Y:S01]  /*f300*/  ISETP.GE.U32.AND P0, PT, R3, 0x7fffff64, PT ;  /* 0x7fffff640300780c */ /* 0x000fe20003f06070 */
[----:B------:R-:W-:Y:S02]  /*f310*/  IMAD.SHL.U32 R3, R252, 0x8, RZ ;  /* 0x00000008fc037824 */ /* 0x000fe400078e00ff */
[----:B------:R-:W-:Y:S01]  /*f320*/  IMAD.WIDE R6, R2, 0x4, R244 ;  /* 0x0000000402067825 */ /* 0x000fe200078e02f4 */
[----:B------:R-:W-:Y:S01]  /*f330*/  IADD3 R2, R13, -0x21, RZ ;  /* 0xffffffdf0d027810 */ /* 0x000fe20007ffe0ff */
[----:B------:R2:W-:Y:S04]  /*f340*/  LDGSTS.E [R134+0x2000], [R18.64], !P2 ;  /* 0x0200000012867fae */ /* 0x0005e8000d121844 */
[----:B------:R2:W-:Y:S04]  /*f350*/  STL.64 [R1+0x11c0], R18 ;  /* 0x0011c01201007387 */ /* 0x0005e80000100a00 */
[----:B------:R3:W-:Y:S04]  /*f360*/  LDGSTS.E [R134+0x2200], [R16.64], !P2 ;  /* 0x0220000010867fae */ /* 0x0007e8000d121844 */
[----:B------:R3:W-:Y:S04]  /*f370*/  STL.64 [R1+0x11b8], R16 ;  /* 0x0011b81001007387 */ /* 0x0007e80000100a00 */
[----:B------:R4:W-:Y:S01]  /*f380*/  LDGSTS.E [R134+0x2400], [R14.64], !P2 ;  /* 0x024000000e867fae */ /* 0x0009e2000d121844 */
[----:B--2---:R-:W-:-:S03]  /*f390*/  IMAD.WIDE R18, R3, 0x4, R246 ;  /* 0x0000000403127825 */ /* 0x004fc600078e02f6 */
[----:B------:R4:W-:Y:S04]  /*f3a0*/  STL.64 [R1+0x11b0], R14 ;  /* 0x0011b00e01007387 */ /* 0x0009e80000100a00 */
[----:B------:R2:W-:Y:S01]  /*f3b0*/  LDGSTS.E [R134+0x2600], [R6.64], !P2 ;  /* 0x0260000006867fae */ /* 0x0005e2000d121844 */
[C---:B---3--:R-:W-:Y:S01]  /*f3c0*/  IMAD.WIDE R16, R3.reuse, 0x4, R248 ;  /* 0x0000000403107825 */ /* 0x048fe200078e02f8 */
[----:B------:R-:W-:Y:S02]  /*f3d0*/  ISETP.GE.U32.AND P2, PT, R2, 0x7fffff60, PT ;  /* 0x7fffff600200780c */ /* 0x000fe40003f46070 */
[----:B------:R2:W-:Y:S01]  /*f3e0*/  STL.64 [R1+0x11a8], R6 ;  /* 0x0011a80601007387 */ /* 0x0005e20000100a00 */
[----:B------:R-:W-:Y:S02]  /*f3f0*/  IMAD R2, R252, 0xc, RZ ;  /* 0x0000000cfc027824 */ /* 0x000fe400078e02ff */
[C---:B----4-:R-:W-:Y:S01]  /*f400*/  IMAD.WIDE R14, R3.reuse, 0x4, R250 ;  /* 0x00000004030e7825 */ /* 0x050fe200078e02fa */
[----:B------:R3:W-:Y:S04]  /*f410*/  LDGSTS.E [R134+0x4000], [R18.64], !P1 ;  /* 0x0400000012867fae */ /* 0x0007e8000c921844 */
[----:B------:R3:W-:Y:S01]  /*f420*/  STL.64 [R1+0x11a0], R18 ;  /* 0x0011a01201007387 */ /* 0x0007e20000100a00 */
[----:B--2---:R-:W-:Y:S01]  /*f430*/  IMAD.WIDE R6, R3, 0x4, R244 ;  /* 0x0000000403067825 */ /* 0x004fe200078e02f4 */
[----:B------:R-:W-:-:S02]  /*f440*/  IADD3 R3, R13, -0x25, RZ ;  /* 0xffffffdb0d037810 */ /* 0x000fc40007ffe0ff */
[----:B------:R2:W-:Y:S04]  /*f450*/  LDGSTS.E [R134+0x4200], [R16.64], !P1 ;  /* 0x0420000010867fae */ /* 0x0005e8000c921844 */
[----:B------:R2:W-:Y:S01]  /*f460*/  STL.64 [R1+0x1198], R16 ;  /* 0x0011981001007387 */ /* 0x0005e20000100a00 */
[----:B---3--:R-:W-:-:S03]  /*f470*/  IMAD.WIDE R18, R2, 0x4, R246 ;  /* 0x0000000402127825 */ /* 0x008fc600078e02f6 */
[----:B------:R3:W-:Y:S04]  /*f480*/  LDGSTS.E [R134+0x4400], [R14.64], !P1 ;  /* 0x044000000e867fae */ /* 0x0007e8000c921844 */
[----:B------:R3:W-:Y:S04]  /*f490*/  STL.64 [R1+0x1190], R14 ;  /* 0x0011900e01007387 */ /* 0x0007e80000100a00 */
[----:B------:R4:W-:Y:S01]  /*f4a0*/  LDGSTS.E [R134+0x4600], [R6.64], !P1 ;  /* 0x0460000006867fae */ /* 0x0009e2000c921844 */
[----:B--2---:R-:W-:Y:S01]  /*f4b0*/  IMAD.WIDE R16, R2, 0x4, R248 ;  /* 0x0000000402107825 */ /* 0x004fe200078e02f8 */
[----:B------:R-:W-:-:S02]  /*f4c0*/  ISETP.GE.U32.AND P1, PT, R3, 0x7fffff5c, PT ;  /* 0x7fffff5c0300780c */ /* 0x000fc40003f26070 */
[----:B------:R4:W-:Y:S01]  /*f4d0*/  STL.64 [R1+0x1188], R6 ;  /* 0x0011880601007387 */ /* 0x0009e20000100a00 */
[----:B------:R-:W-:Y:S02]  /*f4e0*/  IMAD.SHL.U32 R3, R252, 0x10, RZ ;  /* 0x00000010fc037824 */ /* 0x000fe400078e00ff */
[C---:B---3--:R-:W-:Y:S01]  /*f4f0*/  IMAD.WIDE R14, R2.reuse, 0x4, R250 ;  /* 0x00000004020e7825 */ /* 0x048fe200078e02fa */
[----:B------:R2:W-:Y:S04]  /*f500*/  LDGSTS.E [R134+0x6000], [R18.64], !P3 ;  /* 0x0600000012867fae */ /* 0x0005e8000d921844 */
[----:B------:R2:W-:Y:S01]  /*f510*/  STL.64 [R1+0x1180], R18 ;  /* 0x0011801201007387 */ /* 0x0005e20000100a00 */
[----:B----4-:R-:W-:Y:S01]  /*f520*/  IMAD.WIDE R6, R2, 0x4, R244 ;  /* 0x0000000402067825 */ /* 0x010fe200078e02f4 */
[----:B------:R-:W-:-:S02]  /*f530*/  IADD3 R2, R13, -0x29, RZ ;  /* 0xffffffd70d027810 */ /* 0x000fc40007ffe0ff */
[----:B------:R3:W-:Y:S04]  /*f540*/  LDGSTS.E [R134+0x6200], [R16.64], !P3 ;  /* 0x0620000010867fae */ /* 0x0007e8000d921844 */
[----:B------:R3:W-:Y:S01]  /*f550*/  STL.64 [R1+0x1178], R16 ;  /* 0x0011781001007387 */ /* 0x0007e20000100a00 */
[----:B--2---:R-:W-:-:S03]  /*f560*/  IMAD.WIDE R18, R3, 0x4, R246 ;  /* 0x0000000403127825 */ /* 0x004fc600078e02f6 */
[----:B------:R2:W-:Y:S04]  /*f570*/  LDGSTS.E [R134+0x6400], [R14.64], !P3 ;  /* 0x064000000e867fae */ /* 0x0005e8000d921844 */
[----:B------:R2:W-:Y:S04]  /*f580*/  STL.64 [R1+0x1170], R14 ;  /* 0x0011700e01007387 */ /* 0x0005e80000100a00 */
[----:B------:R4:W-:Y:S01]  /*f590*/  LDGSTS.E [R134+0x6600], [R6.64], !P3 ;  /* 0x0660000006867fae */ /* 0x0009e2000d921844 */
[----:B---3--:R-:W-:Y:S01]  /*f5a0*/  IMAD.WIDE R16, R3, 0x4, R248 ;  /* 0x0000000403107825 */ /* 0x008fe200078e02f8 */
[----:B------:R-:W-:-:S02]  /*f5b0*/  ISETP.GE.U32.AND P3, PT, R2, 0x7fffff58, PT ;  /* 0x7fffff580200780c */ /* 0x000fc40003f66070 */
[----:B------:R4:W-:Y:S01]  /*f5c0*/  STL.64 [R1+0x1168], R6 ;  /* 0x0011680601007387 */ /* 0x0009e20000100a00 */
[----:B------:R-:W-:Y:S02]  /*f5d0*/  IMAD R2, R252, 0x14, RZ ;  /* 0x00000014fc027824 */ /* 0x000fe400078e02ff */
[C---:B--2---:R-:W-:Y:S01]  /*f5e0*/  IMAD.WIDE R14, R3.reuse, 0x4, R250 ;  /* 0x00000004030e7825 */ /* 0x044fe200078e02fa */
        /* <DEDUP_REMOVED lines=43> */
[----:B------:R-:W-:Y:S01]  /*f8a0*/  SHF.L.U32 R3, R252, 0x5, RZ ;  /* 0x00000005fc037819 */ /* 0x000fe200000006ff */
[C---:B--2---:R-:W-:Y:S02]  /*f8b0*/  IMAD.WIDE R14, R2.reuse, 0x4, R250 ;  /* 0x00000004020e7825 */ /* 0x044fe400078e02fa */
[----:B------:R2:W-:Y:S04]  /*f8c0*/  LDGSTS.E [R134+0xe000], [R18.64], !P0 ;  /* 0x0e00000012867fae */ /* 0x0005e8000c121844 */
[----:B------:R3:W-:Y:S01]  /*f8d0*/  LDGSTS.E [R134+0xe200], [R16.64], !P0 ;  /* 0x0e20000010867fae */ /* 0x0007e2000c121844 */
[----:B----4-:R-:W-:Y:S01]  /*f8e0*/  IMAD.WIDE R6, R2, 0x4, R244 ;  /* 0x0000000402067825 */ /* 0x010fe200078e02f4 */
[----:B------:R-:W-:-:S02]  /*f8f0*/  IADD3 R2, R13, -0x39, RZ ;  /* 0xffffffc70d027810 */ /* 0x000fc40007ffe0ff */
[----:B------:R2:W-:Y:S04]  /*f900*/  STL.64 [R1+0x1100], R18 ;  /* 0x0011001201007387 */ /* 0x0005e80000100a00 */
[----:B------:R4:W-:Y:S04]  /*f910*/  LDGSTS.E [R134+0xe400], [R14.64], !P0 ;  /* 0x0e4000000e867fae */ /* 0x0009e8000c121844 */
[----:B------:R3:W-:Y:S04]  /*f920*/  STL.64 [R1+0x10f8], R16 ;  /* 0x0010f81001007387 */ /* 0x0007e80000100a00 */
[----:B------:R1:W-:Y:S01]  /*f930*/  LDGSTS.E [R134+0xe600], [R6.64], !P0 ;  /* 0x0e60000006867fae */ /* 0x0003e2000c121844 */
[----:B--2---:R-:W-:Y:S01]  /*f940*/  IMAD.WIDE R18, R3, 0x4, R246 ;  /* 0x0000000403127825 */ /* 0x004fe200078e02f6 */
[----:B------:R-:W-:-:S02]  /*f950*/  ISETP.GE.U32.AND P0, PT, R2, 0x7fffff48, PT ;  /* 0x7fffff480200780c */ /* 0x000fc40003f06070 */
[----:B------:R4:W-:Y:S01]  /*f960*/  STL.64 [R1+0x10f0], R14 ;  /* 0x0010f00e01007387 */ /* 0x0009e20000100a00 */
[----:B------:R-:W-:Y:S02]  /*f970*/  IMAD R2, R252, 0x24, RZ ;  /* 0x00000024fc027824 */ /* 0x000fe400078e02ff */
[C---:B---3--:R-:W-:Y:S01]  /*f980*/  IMAD.WIDE R16, R3.reuse, 0x4, R248 ;  /* 0x0000000403107825 */ /* 0x048fe200078e02f8 */
[----:B------:R1:W-:Y:S04]  /*f990*/  STL.64 [R1+0x10e8], R6 ;  /* 0x0010e80601007387 */ /* 0x0003e80000100a00 */
[----:B------:R2:W-:Y:S01]  /*f9a0*/  STL.64 [R1+0x10e0], R18 ;  /* 0x0010e01201007387 */ /* 0x0005e20000100a00 */
[----:B----4-:R-:W-:-:S03]  /*f9b0*/  IMAD.WIDE R14, R3, 0x4, R250 ;  /* 0x00000004030e7825 */ /* 0x010fc600078e02fa */
[----:B------:R2:W-:Y:S01]  /*f9c0*/  LDGSTS.E [R134+0x10000], [R18.64], !P2 ;  /* 0x1000000012867fae */ /* 0x0005e2000d121844 */
[----:B-1----:R-:W-:Y:S01]  /*f9d0*/  IMAD.WIDE R6, R3, 0x4, R244 ;  /* 0x0000000403067825 */ /* 0x002fe200078e02f4 */
[----:B------:R-:W-:Y:S02]  /*f9e0*/  IADD3 R3, R13, -0x3d, RZ ;  /* 0xffffffc30d037810 */ /* 0x000fe40007ffe0ff */
[----:B------:R1:W-:Y:S04]  /*f9f0*/  STL.64 [R1+0x10d8], R16 ;  /* 0x0010d81001007387 */ /* 0x0003e80000100a00 */
[----:B------:R1:W-:Y:S01]  /*fa00*/  LDGSTS.E [R134+0x10200], [R16.64], !P2 ;  /* 0x1020000010867fae */ /* 0x0003e2000d121844 */
[----:B--2---:R-:W-:-:S03]  /*fa10*/  IMAD.WIDE R18, R2, 0x4, R246 ;  /* 0x0000000402127825 */ /* 0x004fc600078e02f6 */
[----:B------:R2:W-:Y:S04]  /*fa20*/  STL.64 [R1+0x10d0], R14 ;  /* 0x0010d00e01007387 */ /* 0x0005e80000100a00 */
[----:B------:R2:W-:Y:S01]  /*fa30*/  LDGSTS.E [R134+0x10400], [R14.64], !P2 ;  /* 0x104000000e867fae */ /* 0x0005e2000d121844 */
[----:B-1----:R-:W-:-:S03]  /*fa40*/  IMAD.WIDE R16, R2, 0x4, R248 ;  /* 0x0000000402107825 */ /* 0x002fc600078e02f8 */
[----:B------:R1:W-:Y:S04]  /*fa50*/  STL.64 [R1+0x10c8], R6 ;  /* 0x0010c80601007387 */ /* 0x0003e80000100a00 */
[----:B------:R1:W-:Y:S01]  /*fa60*/  LDGSTS.E [R134+0x10600], [R6.64], !P2 ;  /* 0x1060000006867fae */ /* 0x0003e2000d121844 */
[----:B------:R-:W-:Y:S01]  /*fa70*/  ISETP.GE.U32.AND P2, PT, R3, 0x7fffff44, PT ;  /* 0x7fffff440300780c */ /* 0x000fe20003f46070 */
[----:B--2---:R-:W-:Y:S02]  /*fa80*/  IMAD.WIDE R14, R2, 0x4, R250 ;  /* 0x00000004020e7825 */ /* 0x004fe400078e02fa */
[----:B------:R2:W-:Y:S02]  /*fa90*/  LDGSTS.E [R134+0x12000], [R18.64], !P1 ;  /* 0x1200000012867fae */ /* 0x0005e4000c921844 */
[----:B------:R-:W-:-:S02]  /*faa0*/  IMAD R3, R252, 0x28, RZ ;  /* 0x00000028fc037824 */ /* 0x000fc400078e02ff */
[----:B------:R3:W-:Y:S01]  /*fab0*/  LDGSTS.E [R134+0x12200], [R16.64], !P1 ;  /* 0x1220000010867fae */ /* 0x0007e2000c921844 */
[----:B-1----:R-:W-:Y:S01]  /*fac0*/  IMAD.WIDE R6, R2, 0x4, R244 ;  /* 0x0000000402067825 */ /* 0x002fe200078e02f4 */
[----:B------:R-:W-:Y:S02]  /*fad0*/  IADD3 R2, R13, -0x41, RZ ;  /* 0xffffffbf0d027810 */ /* 0x000fe40007ffe0ff */
        /* <DEDUP_REMOVED lines=11> */
[----:B-1----:R-:W-:-:S03]  /*fb90*/  IMAD.WIDE R14, R3, 0x4, R250 ;  /* 0x00000004030e7825 */ /* 0x002fc600078e02fa */
[----:B------:R2:W-:Y:S01]  /*fba0*/  LDGSTS.E [R134+0x14000], [R18.64], !P3 ;  /* 0x1400000012867fae */ /* 0x0005e2000d921844 */
[----:B----4-:R-:W-:Y:S01]  /*fbb0*/  IMAD.WIDE R6, R3, 0x4, R244 ;  /* 0x0000000403067825 */ /* 0x010fe200078e02f4 */
        /* <DEDUP_REMOVED lines=72> */
[----:B------:R-:W-:-:S02]  /*10040*/  IMAD.SHL.U32 R3, R252, 0x40, RZ ;  /* 0x00000040fc037824 */ /* 0x000fc400078e00ff */
        /* <DEDUP_REMOVED lines=180> */
[----:B------:R2:W-:Y:S01]  /*10b90*/  STL.64 [R1+0xe80], R18 ;  /* 0x000e801201007387 */ /* 0x0005e20000100a00 */
[----:B-1----:R-:W-:Y:S01]  /*10ba0*/  IMAD.WIDE R6, R2, 0x4, R244 ;  /* 0x0000000402067825 */ /* 0x002fe200078e02f4 */
[----:B------:R-:W-:Y:S02]  /*10bb0*/  IADD3 R2, R13, -0xa, RZ ;  /* 0xfffffff60d027810 */ /* 0x000fe40007ffe0ff */
[----:B------:R1:W-:Y:S04]  /*10bc0*/  LDGSTS.E [R134+0x36200], [R16.64], !P6 ;  /* 0x3620000010867fae */ /* 0x0003e8000f121844 */
[----:B------:R1:W-:Y:S01]  /*10bd0*/  STL.64 [R1+0xe78], R16 ;  /* 0x000e781001007387 */ /* 0x0003e20000100a00 */
[----:B--2---:R-:W-:-:S03]  /*10be0*/  IMAD.WIDE R18, R3, 0x4, R246 ;  /* 0x0000000403127825 */ /* 0x004fc600078e02f6 */
[----:B------:R2:W-:Y:S04]  /*10bf0*/  LDGSTS.E [R134+0x36400], [R14.64], !P6 ;  /* 0x364000000e867fae */ /* 0x0005e8000f121844 */
[----:B------:R2:W-:Y:S04]  /*10c00*/  STL.64 [R1+0xe70], R14 ;  /* 0x000e700e01007387 */ /* 0x0005e80000100a00 */
[----:B------:R3:W-:Y:S01]  /*10c10*/  LDGSTS.E [R134+0x36600], [R6.64], !P6 ;  /* 0x3660000006867fae */ /* 0x0007e2000f121844 */
[----:B------:R-:W-:Y:S01]  /*10c20*/  ISETP.GE.U32.AND P6, PT, R2, 0x7fffff77, PT ;  /* 0x7fffff770200780c */ /* 0x000fe20003fc6070 */
[----:B-1----:R-:W-:-:S02]  /*10c30*/  IMAD.WIDE R16, R3, 0x4, R248 ;  /* 0x0000000403107825 */ /* 0x002fc400078e02f8 */
[----:B------:R3:W-:Y:S02]  /*10c40*/  STL.64 [R1+0xe68], R6 ;  /* 0x000e680601007387 */ /* 0x0007e40000100a00 */
[----:B------:R-:W-:Y:S02]  /*10c50*/  IMAD R2, R252, 0x74, RZ ;  /* 0x00000074fc027824 */ /* 0x000fe400078e02ff */
[----:B------:R-:W4:Y:S01]  /*10c60*/  LDL.LU R24, [R1+0x74] ;  /* 0x0000740001187983 */ /* 0x000f220000300800 */
[----:B--2---:R-:W-:-:S03]  /*10c70*/  IMAD.WIDE R14, R3, 0x4, R250 ;  /* 0x00000004030e7825 */ /* 0x004fc600078e02fa */
[----:B------:R-:W2:Y:S01]  /*10c80*/  LDL.LU R23, [R1+0x70] ;  /* 0x0000700001177983 */ /* 0x000ea20000300800 */
[----:B---3--:R-:W-:-:S03]  /*10c90*/  IMAD.WIDE R6, R3, 0x4, R244 ;  /* 0x0000000403067825 */ /* 0x008fc600078e02f4 */
[----:B------:R-:W3:Y:S04]  /*10ca0*/  LDL.LU R22, [R1+0x6c] ;  /* 0x00006c0001167983 */ /* 0x000ee80000300800 */
[----:B------:R1:W-:Y:S04]  /*10cb0*/  STL.64 [R1+0xe60], R18 ;  /* 0x000e601201007387 */ /* 0x0003e80000100a00 */
[----:B------:R1:W-:Y:S04]  /*10cc0*/  LDGSTS.E [R134+0x38000], [R18.64], !P0 ;  /* 0x3800000012867fae */ /* 0x0003e8000c121844 */
[----:B------:R1:W-:Y:S04]  /*10cd0*/  STL.64 [R1+0xe58], R16 ;  /* 0x000e581001007387 */ /* 0x0003e80000100a00 */
[----:B------:R1:W-:Y:S02]  /*10ce0*/  LDGSTS.E [R134+0x38200], [R16.64], !P0 ;  /* 0x3820000010867fae */ /* 0x0003e4000c121844 */
[----:B-1----:R-:W-:-:S02]  /*10cf0*/  IMAD.WIDE R18, R2, 0x4, R246 ;  /* 0x0000000402127825 */ /* 0x002fc400078e02f6 */
[----:B------:R1:W-:Y:S04]  /*10d00*/  STL.64 [R1+0xe50], R14 ;  /* 0x000e500e01007387 */ /* 0x0003e80000100a00 */
[----:B------:R1:W-:Y:S01]  /*10d10*/  LDGSTS.E [R134+0x38400], [R14.64], !P0 ;  /* 0x384000000e867fae */ /* 0x0003e2000c121844 */
[----:B------:R-:W-:-:S03]  /*10d20*/  IMAD.WIDE R16, R2, 0x4, R248 ;  /* 0x0000000402107825 */ /* 0x000fc600078e02f8 */
[----:B------:R1:W-:Y:S04]  /*10d30*/  STL.64 [R1+0xe48], R6 ;  /* 0x000e480601007387 */ /* 0x0003e80000100a00 */
[----:B------:R1:W-:Y:S02]  /*10d40*/  LDGSTS.E [R134+0x38600], [R6.64], !P0 ;  /* 0x3860000006867fae */ /* 0x0003e4000c121844 */
[C---:B-1----:R-:W-:Y:S02]  /*10d50*/  IMAD.WIDE R14, R2.reuse, 0x4, R250 ;  /* 0x00000004020e7825 */ /* 0x042fe400078e02fa */
[----:B------:R1:W-:Y:S04]  /*10d60*/  STL.64 [R1+0xe40], R18 ;  /* 0x000e401201007387 */ /* 0x0003e80000100a00 */
[----:B------:R1:W-:Y:S01]  /*10d70*/  STL.64 [R1+0xe38], R16 ;  /* 0x000e381001007387 */ /* 0x0003e20000100a00 */
[----:B------:R-:W-:-:S03]  /*10d80*/  IMAD.WIDE R6, R2, 0x4, R244 ;  /* 0x0000000402067825 */ /* 0x000fc600078e02f4 */
[----:B------:R1:W-:Y:S04]  /*10d90*/  STL.64 [R1+0xe30], R14 ;  /* 0x000e300e01007387 */ /* 0x0003e80000100a00 */
[----:B------:R1:W-:Y:S04]  /*10da0*/  STL.64 [R1+0xe28], R6 ;  /* 0x000e280601007387 */ /* 0x0003e80000100a00 */
[----:B------:R-:W3:Y:S04]  /*10db0*/  LDL.LU R21, [R1+0x68] ;  /* 0x0000680001157983 */ /* 0x000ee80000300800 */
[----:B------:R1:W-:Y:S04]  /*10dc0*/  LDGSTS.E [R134+0x3a000], [R18.64], !P2 ;  /* 0x3a00000012867fae */ /* 0x0003e8000d121844 */
[----:B------:R-:W3:Y:S04]  /*10dd0*/  LDL.LU R20, [R1+0x64] ;  /* 0x0000640001147983 */ /* 0x000ee80000300800 */
[----:B------:R1:W-:Y:S04]  /*10de0*/  LDGSTS.E [R134+0x3a200], [R16.64], !P2 ;  /* 0x3a20000010867fae */ /* 0x0003e8000d121844 */
[----:B-1----:R-:W3:Y:S04]  /*10df0*/  LDL.LU R19, [R1+0x60] ;  /* 0x0000600001137983 */ /* 0x002ee80000300800 */
[----:B------:R-:W3:Y:S01]  /*10e00*/  LDL.LU R18, [R1+0x5c] ;  /* 0x00005c0001127983 */ /* 0x000ee20000300800 */
[----:B------:R-:W-:-:S03]  /*10e10*/  IADD3 R3, R13, -0xe, RZ ;  /* 0xfffffff20d037810 */ /* 0x000fc60007ffe0ff */
[----:B------:R-:W3:Y:S01]  /*10e20*/  LDL.LU R17, [R1+0x58] ;  /* 0x0000580001117983 */ /* 0x000ee20000300800 */
[----:B------:R-:W-:-:S03]  /*10e30*/  IADD3 R2, R13, -0x12, RZ ;  /* 0xffffffee0d027810 */ /* 0x000fc60007ffe0ff */
[----:B------:R1:W-:Y:S04]  /*10e40*/  LDGSTS.E [R134+0x3a400], [R14.64], !P2 ;  /* 0x3a4000000e867fae */ /* 0x0003e8000d121844 */
[----:B------:R-:W3:Y:S01]  /*10e50*/  LDL.LU R16, [R1+0x54] ;  /* 0x0000540001107983 */ /* 0x000ee20000300800 */
[C---:B------:R-:W-:Y:S01]  /*10e60*/  IMAD R206, R252.reuse, 0x78, RZ ;  /* 0x00000078fcce7824 */ /* 0x040fe200078e02ff */
[----:B------:R-:W-:Y:S01]  /*10e70*/  ISETP.GE.U32.AND P0, PT, R3, 0x7fffff73, PT ;  /* 0x7fffff730300780c */ /* 0x000fe20003f06070 */
[----:B------:R-:W-:Y:S01]  /*10e80*/  IMAD R207, R252, 0x7c, RZ ;  /* 0x0000007cfccf7824 */ /* 0x000fe200078e02ff */
[----:B------:R2:W-:Y:S04]  /*10e90*/  LDGSTS.E [R134+0x3a600], [R6.64], !P2 ;  /* 0x3a60000006867fae */ /* 0x0005e8000d121844 */
[----:B-1----:R-:W3:Y:S04]  /*10ea0*/  LDL.LU R15, [R1+0x50] ;  /* 0x00005000010f7983 */ /* 0x002ee80000300800 */
[----:B------:R-:W3:Y:S04]  /*10eb0*/  LDL.LU R14, [R1+0x4c] ;  /* 0x00004c00010e7983 */ /* 0x000ee80000300800 */
        /* <DEDUP_REMOVED lines=18> */
[----:B------:R-:W3:Y:S01]  /*10fe0*/  LDL.LU R145, [R1] ;  /* 0x0000000001917983 */ /* 0x000ee20000300800 */
[----:B------:R-:W-:Y:S01]  /*10ff0*/  ISETP.GE.U32.AND P2, PT, R2, 0x7fffff6f, PT ;  /* 0x7fffff6f0200780c */ /* 0x000fe20003f46070 */
[----:B------:R-:W-:Y:S01]  /*11000*/  IMAD.MOV.U32 R223, RZ, RZ, R141 ;  /* 0x000000ffffdf7224 */ /* 0x000fe200078e008d */
[----:B------:R-:W-:Y:S01]  /*11010*/  MOV R222, R140 ;  /* 0x0000008c00de7202 */ /* 0x000fe20000000f00 */
[----:B------:R-:W-:-:S04]  /*11020*/  IMAD.WIDE R140, R207, 0x4, R246 ;  /* 0x00000004cf8c7825 */ /* 0x000fc800078e02f6 */
[----:B------:R-:W-:Y:S02]  /*11030*/  IMAD.MOV.U32 R236, RZ, RZ, R131 ;  /* 0x000000ffffec7224 */ /* 0x000fe400078e0083 */
[----:B------:R-:W-:Y:S02]  /*11040*/  IMAD.MOV.U32 R232, RZ, RZ, R130 ;  /* 0x000000ffffe87224 */ /* 0x000fe400078e0082 */
[----:B------:R-:W-:-:S04]  /*11050*/  IMAD.WIDE R130, R206, 0x4, R244 ;  /* 0x00000004ce827825 */ /* 0x000fc800078e02f4 */
[----:B------:R-:W-:Y:S02]  /*11060*/  IMAD.MOV.U32 R227, RZ, RZ, R139 ;  /* 0x000000ffffe37224 */ /* 0x000fe400078e008b */
[----:B------:R-:W-:Y:S02]  /*11070*/  IMAD.MOV.U32 R228, RZ, RZ, R138 ;  /* 0x000000ffffe47224 */ /* 0x000fe400078e008a */
[----:B------:R-:W-:Y:S01]  /*11080*/  IMAD.WIDE R138, R207, 0x4, R248 ;  /* 0x00000004cf8a7825 */ /* 0x000fe200078e02f8 */
[----:B------:R-:W-:-:S03]  /*11090*/  MOV R233, R136 ;  /* 0x0000008800e97202 */ /* 0x000fc60000000f00 */
[----:B------:R-:W-:-:S04]  /*110a0*/  IMAD.WIDE R240, R207, 0x4, R250 ;  /* 0x00000004cff07825 */ /* 0x000fc800078e02fa */
[----:B------:R-:W-:Y:S02]  /*110b0*/  IMAD.MOV.U32 R235, RZ, RZ, R137 ;  /* 0x000000ffffeb7224 */ /* 0x000fe400078e0089 */
[----:B------:R-:W-:-:S03]  /*110c0*/  IMAD.WIDE R136, R207, 0x4, R244 ;  /* 0x00000004cf887825 */ /* 0x000fc600078e02f4 */
[----:B------:R-:W-:Y:S01]  /*110d0*/  MOV R238, R235 ;  /* 0x000000eb00ee7202 */ /* 0x000fe20000000f00 */
[----:B------:R-:W-:Y:S02]  /*110e0*/  IMAD.MOV.U32 R235, RZ, RZ, R135 ;  /* 0x000000ffffeb7224 */ /* 0x000fe400078e0087 */
[----:B------:R-:W-:Y:S02]  /*110f0*/  IMAD.MOV.U32 R237, RZ, RZ, R133 ;  /* 0x000000ffffed7224 */ /* 0x000fe400078e0085 */
[----:B------:R-:W-:Y:S02]  /*11100*/  IMAD R12, R12, c[0x0][0x190], RZ ;  /* 0x000064000c0c7a24 */ /* 0x000fe400078e02ff */
[----:B------:R-:W-:Y:S02]  /*11110*/  IMAD R11, R11, c[0x0][0x190], RZ ;  /* 0x000064000b0b7a24 */ /* 0x000fe400078e02ff */
[----:B------:R-:W-:Y:S02]  /*11120*/  IMAD R10, R10, c[0x0][0x190], RZ ;  /* 0x000064000a0a7a24 */ /* 0x000fe400078e02ff */
[----:B------:R-:W-:-:S02]  /*11130*/  IMAD R9, R9, c[0x0][0x190], RZ ;  /* 0x0000640009097a24 */ /* 0x000fc400078e02ff */
[----:B----4-:R-:W-:Y:S02]  /*11140*/  IMAD R24, R24, c[0x0][0x190], RZ ;  /* 0x0000640018187a24 */ /* 0x010fe400078e02ff */
[----:B--2---:R-:W-:Y:S02]  /*11150*/  IMAD R23, R23, c[0x0][0x190], RZ ;  /* 0x0000640017177a24 */ /* 0x004fe400078e02ff */
[----:B---3--:R-:W-:Y:S02]  /*11160*/  IMAD R22, R22, c[0x0][0x190], RZ ;  /* 0x0000640016167a24 */ /* 0x008fe400078e02ff */
[----:B------:R-:W-:Y:S02]  /*11170*/  IMAD R21, R21, c[0x0][0x190], RZ ;  /* 0x0000640015157a24 */ /* 0x000fe400078e02ff */
[----:B------:R-:W-:Y:S02]  /*11180*/  IMAD R20, R20, c[0x0][0x190], RZ ;  /* 0x0000640014147a24 */ /* 0x000fe400078e02ff */
[----:B------:R-:W-:-:S02]  /*11190*/  IMAD R19, R19, c[0x0][0x190], RZ ;  /* 0x0000640013137a24 */ /* 0x000fc400078e02ff */
[----:B------:R-:W-:Y:S02]  /*111a0*/  IMAD R8, R212, c[0x0][0x190], RZ ;  /* 0x00006400d4087a24 */ /* 0x000fe400078e02ff */
[----:B------:R-:W-:Y:S02]  /*111b0*/  IMAD.MOV.U32 R212, RZ, RZ, R142 ;  /* 0x000000ffffd47224 */ /* 0x000fe400078e008e */
[----:B------:R-:W-:Y:S02]  /*111c0*/  IMAD R7, R210, c[0x0][0x190], RZ ;  /* 0x00006400d2077a24 */ /* 0x000fe400078e02ff */
[----:B------:R-:W-:Y:S02]  /*111d0*/  IMAD.MOV.U32 R210, RZ, RZ, R143 ;  /* 0x000000ffffd27224 */ /* 0x000fe400078e008f */
[----:B------:R-:W-:Y:S02]  /*111e0*/  IMAD R6, R154, c[0x0][0x190], RZ ;  /* 0x000064009a067a24 */ /* 0x000fe400078e02ff */
[----:B------:R-:W-:-:S02]  /*111f0*/  IMAD R5, R153, c[0x0][0x190], RZ ;  /* 0x0000640099057a24 */ /* 0x000fc400078e02ff */
[----:B------:R-:W-:Y:S02]  /*11200*/  IMAD R3, R152, c[0x0][0x190], RZ ;  /* 0x0000640098037a24 */ /* 0x000fe400078e02ff */
[----:B------:R-:W-:Y:S02]  /*11210*/  IMAD R2, R146, c[0x0][0x190], RZ ;  /* 0x0000640092027a24 */ /* 0x000fe400078e02ff */
[----:B------:R-:W-:-:S04]  /*11220*/  IMAD.WIDE R142, R206, 0x4, R250 ;  /* 0x00000004ce8e7825 */ /* 0x000fc800078e02fa */
[----:B------:R-:W-:Y:S02]  /*11230*/  IMAD R152, R147, c[0x0][0x190], RZ ;  /* 0x0000640093987a24 */ /* 0x000fe400078e02ff */
[----:B------:R-:W-:-:S04]  /*11240*/  IMAD.WIDE R146, R206, 0x4, R246 ;  /* 0x00000004ce927825 */ /* 0x000fc800078e02f6 */
[----:B------:R-:W-:Y:S02]  /*11250*/  IMAD R153, R144, c[0x0][0x190], RZ ;  /* 0x0000640090997a24 */ /* 0x000fe400078e02ff */
[----:B------:R-:W-:Y:S01]  /*11260*/  IMAD R154, R145, c[0x0][0x190], RZ ;  /* 0x00006400919a7a24 */ /* 0x000fe200078e02ff */
[----:B------:R1:W-:Y:S01]  /*11270*/  LDGSTS.E [R134+0x3c000], [R146.64], !P1 ;  /* 0x3c00000092867fae */ /* 0x0003e2000c921844 */
[----:B------:R-:W-:-:S03]  /*11280*/  IMAD.WIDE R144, R206, 0x4, R248 ;  /* 0x00000004ce907825 */ /* 0x000fc600078e02f8 */
[----:B------:R1:W-:Y:S04]  /*11290*/  STL.64 [R1+0xe20], R146 ;  /* 0x000e209201007387 */ /* 0x0003e80000100a00 */
[----:B------:R-:W-:Y:S04]  /*112a0*/  STL.64 [R1+0xe00], R140 ;  /* 0x000e008c01007387 */ /* 0x000fe80000100a00 */
[----:B------:R2:W-:Y:S04]  /*112b0*/  STL.64 [R1+0xe18], R144 ;  /* 0x000e189001007387 */ /* 0x0005e80000100a00 */
[----:B------:R-:W-:Y:S04]  /*112c0*/  STL.64 [R1+0xe10], R142 ;  /* 0x000e108e01007387 */ /* 0x000fe80000100a00 */
[----:B------:R2:W-:Y:S04]  /*112d0*/  LDGSTS.E [R134+0x3c200], [R144.64], !P1 ;  /* 0x3c20000090867fae */ /* 0x0005e8000c921844 */
[----:B------:R3:W-:Y:S04]  /*112e0*/  STL.64 [R1+0xe08], R130 ;  /* 0x000e088201007387 */ /* 0x0007e80000100a00 */
[----:B------:R2:W-:Y:S04]  /*112f0*/  LDGSTS.E [R134+0x3c400], [R142.64], !P1 ;  /* 0x3c4000008e867fae */ /* 0x0005e8000c921844 */
[----:B-1----:R-:W4:Y:S04]  /*11300*/  LDL.LU.64 R146, [R1+0x3690] ;  /* 0x0036900001927983 */ /* 0x002f280000300a00 */
[----:B------:R3:W-:Y:S04]  /*11310*/  LDGSTS.E [R134+0x3c600], [R130.64], !P1 ;  /* 0x3c60000082867fae */ /* 0x0007e8000c921844 */
[----:B------:R-:W-:Y:S04]  /*11320*/  STL.64 [R1+0xdf8], R138 ;  /* 0x000df88a01007387 */ /* 0x000fe80000100a00 */
[----:B------:R1:W-:Y:S04]  /*11330*/  LDGSTS.E [R134+0x3e000], [R140.64], !P3 ;  /* 0x3e0000008c867fae */ /* 0x0003e8000d921844 */
[----:B--2---:R-:W2:Y:S01]  /*11340*/  LDL.LU.64 R144, [R1+0x3688] ;  /* 0x0036880001907983 */ /* 0x004ea20000300a00 */
[----:B---3--:R-:W-:-:S03]  /*11350*/  LEA R130, P1, R24, R4, 0x2 ;  /* 0x0000000418827211 */ /* 0x008fc600078210ff */
[----:B------:R1:W-:Y:S04]  /*11360*/  LDGSTS.E [R134+0x3e200], [R138.64], !P3 ;  /* 0x3e2000008a867fae */ /* 0x0003e8000d921844 */
[----:B------:R3:W-:Y:S04]  /*11370*/  STL.64 [R1+0xdf0], R240 ;  /* 0x000df0f001007387 */ /* 0x0007e80000100a00 */
[----:B------:R3:W-:Y:S01]  /*11380*/  LDGSTS.E [R134+0x3e400], [R240.64], !P3 ;  /* 0x3e400000f0867fae */ /* 0x0007e2000d921844 */
[----:B------:R-:W-:-:S03]  /*11390*/  LEA.HI.X.SX32 R131, R24, R0, 0x2, P1 ;  /* 0x0000000018837211 */ /* 0x000fc600008f16ff */
[----:B------:R1:W-:Y:S04]  /*113a0*/  LDGSTS.E [R134+0x3e600], [R136.64], !P3 ;  /* 0x3e60000088867fae */ /* 0x0003e8000d921844 */
[----:B------:R-:W2:Y:S01]  /*113b0*/  LDL.LU.64 R142, [R1+0x3680] ;  /* 0x00368000018e7983 */ /* 0x000ea20000300a00 */
[----:B---3--:R-:W-:Y:S02]  /*113c0*/  IMAD.MOV.U32 R240, RZ, RZ, R223 ;  /* 0x000000fffff07224 */ /* 0x008fe400078e00df */
[----:B------:R-:W-:Y:S01]  /*113d0*/  IMAD.MOV.U32 R223, RZ, RZ, R222 ;  /* 0x000000ffffdf7224 */ /* 0x000fe200078e00de */
[----:B------:R-:W-:Y:S01]  /*113e0*/  MOV R222, R212 ;  /* 0x000000d400de7202 */ /* 0x000fe20000000f00 */
[----:B------:R-:W-:Y:S01]  /*113f0*/  IMAD.MOV.U32 R212, RZ, RZ, R132 ;  /* 0x000000ffffd47224 */ /* 0x000fe200078e0084 */
[-C--:B-1----:R-:W-:Y:S01]  /*11400*/  LEA R134, P3, R23, R4.reuse, 0x2 ;  /* 0x0000000417867211 */ /* 0x082fe200078610ff */
[----:B------:R1:W-:Y:S01]  /*11410*/  STL.64 [R1+0xde8], R136 ;  /* 0x000de88801007387 */ /* 0x0003e20000100a00 */
[----:B------:R-:W-:-:S02]  /*11420*/  LEA R132, P1, R22, R4, 0x2 ;  /* 0x0000000416847211 */ /* 0x000fc400078210ff */
[-C--:B------:R-:W-:Y:S01]  /*11430*/  LEA.HI.X.SX32 R135, R23, R0.reuse, 0x2, P3 ;  /* 0x0000000017877211 */ /* 0x080fe200018f16ff */
[----:B------:R-:W3:Y:S01]  /*11440*/  LDL.LU.64 R140, [R1+0x3678] ;  /* 0x00367800018c7983 */ /* 0x000ee20000300a00 */
[----:B------:R-:W-:-:S03]  /*11450*/  LEA.HI.X.SX32 R133, R22, R0, 0x2, P1 ;  /* 0x0000000016857211 */ /* 0x000fc600008f16ff */
[----:B------:R-:W2:Y:S01]  /*11460*/  LDL.LU.64 R138, [R1+0x3670] ;  /* 0x00367000018a7983 */ /* 0x000ea20000300a00 */
[----:B------:R-:W-:-:S03]  /*11470*/  LEA R206, P3, R21, R4, 0x2 ;  /* 0x0000000415ce7211 */ /* 0x000fc600078610ff */
[----:B-1----:R-:W2:Y:S04]  /*11480*/  LDL.LU.64 R136, [R1+0x3668] ;  /* 0x0036680001887983 */ /* 0x002ea80000300a00 */
[----:B------:R1:W-:Y:S01]  /*11490*/  STL.64 [R1+0x430], R130 ;  /* 0x0004308201007387 */ /* 0x0003e20000100a00 */
[----:B------:R-:W-:Y:S01]  /*114a0*/  IMAD.MOV.U32 R22, RZ, RZ, R206 ;  /* 0x000000ffff167224 */ /* 0x000fe200078e00ce */
[----:B------:R-:W-:Y:S02]  /*114b0*/  MOV R23, R207 ;  /* 0x000000cf00177202 */ /* 0x000fe40000000f00 */
[----:B------:R-:W-:Y:S01]  /*114c0*/  LEA.HI.X.SX32 R23, R21, R0, 0x2, P3 ;  /* 0x0000000015177211 */ /* 0x000fe200018f16ff */
[----:B-1----:R-:W2:Y:S04]  /*114d0*/  LDL.LU.64 R130, [R1+0x3660] ;  /* 0x0036600001827983 */ /* 0x002ea80000300a00 */
[----:B------:R1:W-:Y:S01]  /*114e0*/  STL.64 [R1+0x428], R134 ;  /* 0x0004288601007387 */ /* 0x0003e20000100a00 */
[----:B------:R-:W-:Y:S01]  /*114f0*/  LEA R22, P3, R19, R4, 0x2 ;  /* 0x0000000413167211 */ /* 0x000fe200078610ff */
[----:B------:R-:W-:-:S02]  /*11500*/  IMAD R18, R18, c[0x0][0x190], RZ ;  /* 0x0000640012127a24 */ /* 0x000fc400078e02ff */
[----:B-1----:R-:W2:Y:S04]  /*11510*/  LDL.LU.64 R134, [R1+0x3658] ;  /* 0x0036580001867983 */ /* 0x002ea80000300a00 */
[----:B------:R1:W-:Y:S01]  /*11520*/  STL.64 [R1+0x420], R132 ;  /* 0x0004208401007387 */ /* 0x0003e20000100a00 */
[----:B------:R-:W-:-:S03]  /*11530*/  IMAD R17, R17, c[0x0][0x190], RZ ;  /* 0x0000640011117a24 */ /* 0x000fc600078e02ff */
[----:B-1----:R-:W2:Y:S04]  /*11540*/  LDL.LU.64 R132, [R1+0x3650] ;  /* 0x0036500001847983 */ /* 0x002ea80000300a00 */
[----:B------:R1:W-:Y:S04]  /*11550*/  STL [R1+0x418], R206 ;  /* 0x000418ce01007387 */ /* 0x0003e80000100800 */
[----:B------:R1:W-:Y:S02]  /*11560*/  STL [R1+0x41c], R23 ;  /* 0x00041c1701007387 */ /* 0x0003e40000100800 */
[----:B-1----:R-:W-:-:S04]  /*11570*/  LEA R206, P1, R20, R4, 0x2 ;  /* 0x0000000414ce7211 */ /* 0x002fc800078210ff */
[-C--:B------:R-:W-:Y:S02]  /*11580*/  LEA.HI.X.SX32 R207, R20, R0.reuse, 0x2, P1 ;  /* 0x0000000014cf7211 */ /* 0x080fe400008f16ff */
[----:B------:R-:W-:Y:S01]  /*11590*/  LEA.HI.X.SX32 R23, R19, R0, 0x2, P3 ;  /* 0x0000000013177211 */ /* 0x000fe200018f16ff */
[----:B------:R-:W-:Y:S02]  /*115a0*/  IMAD R16, R16, c[0x0][0x190], RZ ;  /* 0x0000640010107a24 */ /* 0x000fe400078e02ff */
[----:B------:R1:W-:Y:S01]  /*115b0*/  STL.64 [R1+0x410], R206 ;  /* 0x000410ce01007387 */ /* 0x0003e20000100a00 */
[----:B------:R-:W-:-:S03]  /*115c0*/  IMAD R15, R15, c[0x0][0x190], RZ ;  /* 0x000064000f0f7a24 */ /* 0x000fc600078e02ff */
[----:B------:R1:W-:Y:S01]  /*115d0*/  STL.64 [R1+0x408], R22 ;  /* 0x0004081601007387 */ /* 0x0003e20000100a00 */
[----:B------:R-:W-:Y:S01]  /*115e0*/  IMAD R14, R14, c[0x0][0x190], RZ ;  /* 0x000064000e0e7a24 */ /* 0x000fe200078e02ff */
[CC--:B-1----:R-:W-:Y:S02]  /*115f0*/  LEA R206, P1, R18.reuse, R4.reuse, 0x2 ;  /* 0x0000000412ce7211 */ /* 0x0c2fe400078210ff */
[C---:B------:R-:W-:Y:S02]  /*11600*/  LEA R22, P3, R17.reuse, R4, 0x2 ;  /* 0x0000000411167211 */ /* 0x040fe400078610ff */
[----:B------:R-:W-:Y:S02]  /*11610*/  LEA.HI.X.SX32 R207, R18, R0, 0x2, P1 ;  /* 0x0000000012cf7211 */ /* 0x000fe400008f16ff */
[----:B------:R-:W-:Y:S02]  /*11620*/  LEA R20, P1, R16, R4, 0x2 ;  /* 0x0000000410147211 */ /* 0x000fe400078210ff */
[----:B------:R-:W-:-:S02]  /*11630*/  LEA.HI.X.SX32 R23, R17, R0, 0x2, P3 ;  /* 0x0000000011177211 */ /* 0x000fc400018f16ff */
[----:B------:R-:W-:Y:S02]  /*11640*/  LEA R18, P3, R15, R4, 0x2 ;  /* 0x000000040f127211 */ /* 0x000fe400078610ff */
[----:B------:R-:W-:Y:S02]  /*11650*/  LEA.HI.X.SX32 R21, R16, R0, 0x2, P1 ;  /* 0x0000000010157211 */ /* 0x000fe400008f16ff */
[C---:B------:R-:W-:Y:S01]  /*11660*/  LEA R16, P1, R14.reuse, R4, 0x2 ;  /* 0x000000040e107211 */ /* 0x040fe200078210ff */
[----:B------:R-:W-:Y:S01]  /*11670*/  IMAD R13, R13, c[0x0][0x190], RZ ;  /* 0x000064000d0d7a24 */ /* 0x000fe200078e02ff */
[-C--:B------:R-:W-:Y:S01]  /*11680*/  LEA.HI.X.SX32 R19, R15, R0.reuse, 0x2, P3 ;  /* 0x000000000f137211 */ /* 0x080fe200018f16ff */
[----:B------:R-:W-:Y:S01]  /*11690*/  STL.64 [R1+0x400], R206 ;  /* 0x000400ce01007387 */ /* 0x000fe20000100a00 */
[----:B------:R-:W-:-:S03]  /*116a0*/  LEA.HI.X.SX32 R17, R14, R0, 0x2, P1 ;  /* 0x000000000e117211 */ /* 0x000fc600008f16ff */
[----:B------:R-:W-:Y:S04]  /*116b0*/  STL.64 [R1+0x3f8], R22 ;  /* 0x0003f81601007387 */ /* 0x000fe80000100a00 */
[----:B------:R-:W-:Y:S04]  /*116c0*/  STL.64 [R1+0x3f0], R20 ;  /* 0x0003f01401007387 */ /* 0x000fe80000100a00 */
[----:B------:R1:W-:Y:S04]  /*116d0*/  STL.64 [R1+0x3e8], R18 ;  /* 0x0003e81201007387 */ /* 0x0003e80000100a00 */
[----:B------:R1:W-:Y:S02]  /*116e0*/  STL.64 [R1+0x3e0], R16 ;  /* 0x0003e01001007387 */ /* 0x0003e40000100a00 */
[----:B-1----:R-:W-:-:S02]  /*116f0*/  LEA R18, P3, R13, R4, 0x2 ;  /* 0x000000040d127211 */ /* 0x002fc400078610ff */
[C---:B------:R-:W-:Y:S02]  /*11700*/  LEA R16, P1, R12.reuse, R4, 0x2 ;  /* 0x000000040c107211 */ /* 0x040fe400078210ff */
[----:B------:R-:W-:Y:S02]  /*11710*/  LEA.HI.X.SX32 R19, R13, R0, 0x2, P3 ;  /* 0x000000000d137211 */ /* 0x000fe400018f16ff */
[C---:B------:R-:W-:Y:S02]  /*11720*/  LEA R14, P3, R11.reuse, R4, 0x2 ;  /* 0x000000040b0e7211 */ /* 0x040fe400078610ff */
[-C--:B------:R-:W-:Y:S02]  /*11730*/  LEA.HI.X.SX32 R17, R12, R0.reuse, 0x2, P1 ;  /* 0x000000000c117211 */ /* 0x080fe400008f16ff */
[----:B------:R-:W-:-:S03]  /*11740*/  LEA.HI.X.SX32 R15, R11, R0, 0x2, P3 ;  /* 0x000000000b0f7211 */ /* 0x000fc600018f16ff */
[----:B------:R1:W-:Y:S04]  /*11750*/  STL.64 [R1+0x3d0], R16 ;  /* 0x0003d01001007387 */ /* 0x0003e80000100a00 */
[----:B------:R-:W-:Y:S04]  /*11760*/  STL.64 [R1+0x3d8], R18 ;  /* 0x0003d81201007387 */ /* 0x000fe80000100a00 */
[----:B------:R1:W-:Y:S02]  /*11770*/  STL.64 [R1+0x3c8], R14 ;  /* 0x0003c80e01007387 */ /* 0x0003e40000100a00 */
[----:B-1----:R-:W-:-:S04]  /*11780*/  LEA R16, P1, R10, R4, 0x2 ;  /* 0x000000040a107211 */ /* 0x002fc800078210ff */
[----:B------:R-:W-:Y:S02]  /*11790*/  LEA.HI.X.SX32 R17, R10, R0, 0x2, P1 ;  /* 0x000000000a117211 */ /* 0x000fe400008f16ff */
[CC--:B------:R-:W-:Y:S02]  /*117a0*/  LEA R14, P3, R9.reuse, R4.reuse, 0x2 ;  /* 0x00000004090e7211 */ /* 0x0c0fe400078610ff */
[C---:B------:R-:W-:Y:S02]  /*117b0*/  LEA R12, P1, R8.reuse, R4, 0x2 ;  /* 0x00000004080c7211 */ /* 0x040fe400078210ff */
[----:B------:R-:W-:Y:S02]  /*117c0*/  LEA.HI.X.SX32 R15, R9, R0, 0x2, P3 ;  /* 0x00000000090f7211 */ /* 0x000fe400018f16ff */
[----:B------:R-:W-:Y:S02]  /*117d0*/  LEA R10, P3, R7, R4, 0x2 ;  /* 0x00000004070a7211 */ /* 0x000fe400078610ff */
[----:B------:R-:W-:-:S02]  /*117e0*/  LEA.HI.X.SX32 R13, R8, R0, 0x2, P1 ;  /* 0x00000000080d7211 */ /* 0x000fc400008f16ff */
[C---:B------:R-:W-:Y:S02]  /*117f0*/  LEA R8, P1, R6.reuse, R4, 0x2 ;  /* 0x0000000406087211 */ /* 0x040fe400078210ff */
        /* <DEDUP_REMOVED lines=8> */
[----:B------:R-:W-:Y:S02]  /*11880*/  LEA R8, P1, R3, R4, 0x2 ;  /* 0x0000000403087211 */ /* 0x000fe400078210ff */
[----:B------:R-:W-:Y:S02]  /*11890*/  LEA.HI.X.SX32 R11, R5, R0, 0x2, P3 ;  /* 0x00000000050b7211 */ /* 0x000fe400018f16ff */
[C---:B------:R-:W-:Y:S02]  /*118a0*/  LEA R6, P3, R2.reuse, R4, 0x2 ;  /* 0x0000000402067211 */ /* 0x040fe400078610ff */
[-C--:B------:R-:W-:Y:S01]  /*118b0*/  LEA.HI.X.SX32 R9, R3, R0.reuse, 0x2, P1 ;  /* 0x0000000003097211 */ /* 0x080fe200008f16ff */
[----:B------:R-:W-:Y:S01]  /*118c0*/  IMAD R25, R25, c[0x0][0x190], RZ ;  /* 0x0000640019197a24 */ /* 0x000fe200078e02ff */
[----:B------:R-:W-:Y:S01]  /*118d0*/  LEA.HI.X.SX32 R7, R2, R0, 0x2, P3 ;  /* 0x0000000002077211 */ /* 0x000fe200018f16ff */
[----:B------:R-:W-:Y:S02]  /*118e0*/  IMAD R26, R26, c[0x0][0x190], RZ ;  /* 0x000064001a1a7a24 */ /* 0x000fe400078e02ff */
[----:B------:R1:W-:Y:S01]  /*118f0*/  STL.64 [R1+0x390], R8 ;  /* 0x0003900801007387 */ /* 0x0003e20000100a00 */
[----:B------:R-:W-:-:S03]  /*11900*/  IMAD R27, R27, c[0x0][0x190], RZ ;  /* 0x000064001b1b7a24 */ /* 0x000fc600078e02ff */
[----:B------:R-:W-:Y:S04]  /*11910*/  STL.64 [R1+0x398], R10 ;  /* 0x0003980a01007387 */ /* 0x000fe80000100a00 */
[----:B------:R1:W-:Y:S02]  /*11920*/  STL.64 [R1+0x388], R6 ;  /* 0x0003880601007387 */ /* 0x0003e40000100a00 */
[----:B-1----:R-:W-:Y:S01]  /*11930*/  LEA R8, P1, R25, R4, 0x2 ;  /* 0x0000000419087211 */ /* 0x002fe200078210ff */
[----:B------:R-:W-:-:S03]  /*11940*/  IMAD R28, R28, c[0x0][0x190], RZ ;  /* 0x000064001c1c7a24 */ /* 0x000fc600078e02ff */
[----:B------:R-:W-:Y:S02]  /*11950*/  LEA.HI.X.SX32 R9, R25, R0, 0x2, P1 ;  /* 0x0000000019097211 */ /* 0x000fe400008f16ff */
[CC--:B------:R-:W-:Y:S02]  /*11960*/  LEA R6, P3, R26.reuse, R4.reuse, 0x2 ;  /* 0x000000041a067211 */ /* 0x0c0fe400078610ff */
[C---:B------:R-:W-:Y:S02]  /*11970*/  LEA R2, P1, R27.reuse, R4, 0x2 ;  /* 0x000000041b027211 */ /* 0x040fe400078210ff */
[-C--:B------:R-:W-:Y:S01]  /*11980*/  LEA.HI.X.SX32 R7, R26, R0.reuse, 0x2, P3 ;  /* 0x000000001a077211 */ /* 0x080fe200018f16ff */
[----:B------:R-:W-:Y:S01]  /*11990*/  STL.64 [R1+0x380], R8 ;  /* 0x0003800801007387 */ /* 0x000fe20000100a00 */
[----:B------:R-:W-:Y:S01]  /*119a0*/  LEA.HI.X.SX32 R3, R27, R0, 0x2, P1 ;  /* 0x000000001b037211 */ /* 0x000fe200008f16ff */
[----:B------:R-:W-:Y:S02]  /*119b0*/  IMAD R29, R29, c[0x0][0x190], RZ ;  /* 0x000064001d1d7a24 */ /* 0x000fe400078e02ff */
[----:B------:R1:W-:Y:S01]  /*119c0*/  STL.64 [R1+0x378], R6 ;  /* 0x0003780601007387 */ /* 0x0003e20000100a00 */
[----:B------:R-:W-:-:S03]  /*119d0*/  IMAD R30, R30, c[0x0][0x190], RZ ;  /* 0x000064001e1e7a24 */ /* 0x000fc600078e02ff */
[----:B------:R4:W-:Y:S01]  /*119e0*/  STL.64 [R1+0x370], R2 ;  /* 0x0003700201007387 */ /* 0x0009e20000100a00 */
[CC--:B-1----:R-:W-:Y:S02]  /*119f0*/  LEA R6, P3, R28.reuse, R4.reuse, 0x2 ;  /* 0x000000041c067211 */ /* 0x0c2fe400078610ff */
[----:B----4-:R-:W-:Y:S02]  /*11a00*/  LEA R2, P1, R29, R4, 0x2 ;  /* 0x000000041d027211 */ /* 0x010fe400078210ff */
[-C--:B------:R-:W-:Y:S01]  /*11a10*/  LEA.HI.X.SX32 R7, R28, R0.reuse, 0x2, P3 ;  /* 0x000000001c077211 */ /* 0x080fe200018f16ff */
[----:B------:R-:W-:Y:S01]  /*11a20*/  IMAD R31, R31, c[0x0][0x190], RZ ;  /* 0x000064001f1f7a24 */ /* 0x000fe200078e02ff */
[----:B------:R-:W-:-:S03]  /*11a30*/  LEA.HI.X.SX32 R3, R29, R0, 0x2, P1 ;  /* 0x000000001d037211 */ /* 0x000fc600008f16ff */
        /* <DEDUP_REMOVED lines=8> */
[----:B------:R1:W-:Y:S04]  /*11ac0*/  STL.64 [R1+0x358], R6 ;  /* 0x0003580601007387 */ /* 0x0003e80000100a00 */
[----:B------:R4:W-:Y:S01]  /*11ad0*/  STL.64 [R1+0x350], R2 ;  /* 0x0003500201007387 */ /* 0x0009e20000100a00 */
[CC--:B-1----:R-:W-:Y:S02]  /*11ae0*/  LEA R6, P3, R32.reuse, R4.reuse, 0x2 ;  /* 0x0000000420067211 */ /* 0x0c2fe400078610ff */
[C---:B----4-:R-:W-:Y:S02]  /*11af0*/  LEA R2, P1, R33.reuse, R4, 0x2 ;  /* 0x0000000421027211 */ /* 0x050fe400078210ff */
[-C--:B------:R-:W-:Y:S02]  /*11b00*/  LEA.HI.X.SX32 R7, R32, R0.reuse, 0x2, P3 ;  /* 0x0000000020077211 */ /* 0x080fe400018f16ff */
[----:B------:R-:W-:-:S03]  /*11b10*/  LEA.HI.X.SX32 R3, R33, R0, 0x2, P1 ;  /* 0x0000000021037211 */ /* 0x000fc600008f16ff */
[----:B------:R1:W-:Y:S04]  /*11b20*/  STL.64 [R1+0x348], R6 ;  /* 0x0003480601007387 */ /* 0x0003e80000100a00 */
[----:B------:R4:W-:Y:S01]  /*11b30*/  STL.64 [R1+0x340], R2 ;  /* 0x0003400201007387 */ /* 0x0009e20000100a00 */
[CC--:B-1----:R-:W-:Y:S02]  /*11b40*/  LEA R6, P3, R152.reuse, R4.reuse, 0x2 ;  /* 0x0000000498067211 */ /* 0x0c2fe400078610ff */
[C---:B----4-:R-:W-:Y:S02]  /*11b50*/  LEA R2, P1, R153.reuse, R4, 0x2 ;  /* 0x0000000499027211 */ /* 0x050fe400078210ff */
[-C--:B------:R-:W-:Y:S01]  /*11b60*/  LEA.HI.X.SX32 R7, R152, R0.reuse, 0x2, P3 ;  /* 0x0000000098077211 */ /* 0x080fe200018f16ff */
[----:B------:R-:W-:Y:S01]  /*11b70*/  IMAD R34, R34, c[0x0][0x190], RZ ;  /* 0x0000640022227a24 */ /* 0x000fe200078e02ff */
[----:B------:R-:W-:-:S03]  /*11b80*/  LEA.HI.X.SX32 R3, R153, R0, 0x2, P1 ;  /* 0x0000000099037211 */ /* 0x000fc600008f16ff */
[----:B------:R1:W-:Y:S01]  /*11b90*/  STL.64 [R1+0x338], R6 ;  /* 0x0003380601007387 */ /* 0x0003e20000100a00 */
[----:B------:R-:W-:-:S03]  /*11ba0*/  IMAD R35, R35, c[0x0][0x190], RZ ;  /* 0x0000640023237a24 */ /* 0x000fc600078e02ff */
[----:B------:R4:W-:Y:S01]  /*11bb0*/  STL.64 [R1+0x330], R2 ;  /* 0x0003300201007387 */ /* 0x0009e20000100a00 */
[-C--:B-1----:R-:W-:Y:S02]  /*11bc0*/  LEA R6, P3, R154, R4.reuse, 0x2 ;  /* 0x000000049a067211 */ /* 0x082fe400078610ff */
        /* <DEDUP_REMOVED lines=203> */
[----:B------:R-:W-:Y:S01]  /*12880*/  LEA.HI.X.SX32 R3, R84, R0, 0x2, P1 ;  /* 0x0000000054037211 */ /* 0x000fe200008f16ff */
[----:B------:R-:W-:Y:S02]  /*12890*/  IMAD R87, R87, c[0x0][0x190], RZ ;  /* 0x0000640057577a24 */ /* 0x000fe400078e02ff */
[----:B------:R1:W-:Y:S01]  /*128a0*/  STL.64 [R1+0x198], R6 ;  /* 0x0001980601007387 */ /* 0x0003e20000100a00 */
[----:B------:R-:W-:-:S03]  /*128b0*/  IMAD R88, R88, c[0x0][0x190], RZ ;  /* 0x0000640058587a24 */ /* 0x000fc600078e02ff */
[----:B------:R4:W-:Y:S01]  /*128c0*/  STL.64 [R1+0x190], R2 ;  /* 0x0001900201007387 */ /* 0x0009e20000100a00 */
[CC--:B-1----:R-:W-:Y:S02]  /*128d0*/  LEA R6, P3, R85.reuse, R4.reuse, 0x2 ;  /* 0x0000000455067211 */ /* 0x0c2fe400078610ff */
[C---:B----4-:R-:W-:Y:S02]  /*128e0*/  LEA R2, P1, R86.reuse, R4, 0x2 ;  /* 0x0000000456027211 */ /* 0x050fe400078210ff */
[----:B------:R-:W-:Y:S02]  /*128f0*/  LEA.HI.X.SX32 R7, R85, R0, 0x2, P3 ;  /* 0x0000000055077211 */ /* 0x000fe400018f16ff */
[C---:B------:R-:W-:Y:S02]  /*12900*/  LEA R10, P3, R87.reuse, R4, 0x2 ;  /* 0x00000004570a7211 */ /* 0x040fe400078610ff */
[-C--:B------:R-:W-:Y:S01]  /*12910*/  LEA.HI.X.SX32 R3, R86, R0.reuse, 0x2, P1 ;  /* 0x0000000056037211 */ /* 0x080fe200008f16ff */
[----:B------:R1:W-:Y:S01]  /*12920*/  STL.64 [R1+0x188], R6 ;  /* 0x0001880601007387 */ /* 0x0003e20000100a00 */
[----:B------:R-:W-:Y:S01]  /*12930*/  LEA.HI.X.SX32 R11, R87, R0, 0x2, P3 ;  /* 0x00000000570b7211 */ /* 0x000fe200018f16ff */
[----:B------:R-:W-:-:S02]  /*12940*/  IMAD R89, R89, c[0x0][0x190], RZ ;  /* 0x0000640059597a24 */ /* 0x000fc400078e02ff */
[----:B------:R-:W-:Y:S01]  /*12950*/  STL.64 [R1+0x180], R2 ;  /* 0x0001800201007387 */ /* 0x000fe20000100a00 */
[----:B------:R-:W-:-:S03]  /*12960*/  IMAD R90, R90, c[0x0][0x190], RZ ;  /* 0x000064005a5a7a24 */ /* 0x000fc600078e02ff */
[----:B------:R4:W-:Y:S01]  /*12970*/  STL.64 [R1+0x178], R10 ;  /* 0x0001780a01007387 */ /* 0x0009e20000100a00 */
[----:B-1----:R-:W-:-:S04]  /*12980*/  LEA R6, P1, R88, R4, 0x2 ;  /* 0x0000000458067211 */ /* 0x002fc800078210ff */
[----:B------:R-:W-:Y:S02]  /*12990*/  LEA.HI.X.SX32 R7, R88, R0, 0x2, P1 ;  /* 0x0000000058077211 */ /* 0x000fe400008f16ff */
[----:B----4-:R-:W-:-:S03]  /*129a0*/  LEA R10, P3, R89, R4, 0x2 ;  /* 0x00000004590a7211 */ /* 0x010fc600078610ff */
[----:B------:R1:W-:Y:S01]  /*129b0*/  STL.64 [R1+0x170], R6 ;  /* 0x0001700601007387 */ /* 0x0003e20000100a00 */
[----:B------:R-:W-:Y:S01]  /*129c0*/  IMAD R91, R91, c[0x0][0x190], RZ ;  /* 0x000064005b5b7a24 */ /* 0x000fe200078e02ff */
[----:B------:R-:W-:Y:S01]  /*129d0*/  LEA.HI.X.SX32 R11, R89, R0, 0x2, P3 ;  /* 0x00000000590b7211 */ /* 0x000fe200018f16ff */
[----:B------:R-:W-:Y:S02]  /*129e0*/  IMAD R92, R92, c[0x0][0x190], RZ ;  /* 0x000064005c5c7a24 */ /* 0x000fe400078e02ff */
[----:B------:R-:W-:Y:S02]  /*129f0*/  IMAD R93, R93, c[0x0][0x190], RZ ;  /* 0x000064005d5d7a24 */ /* 0x000fe400078e02ff */
[----:B------:R4:W-:Y:S01]  /*12a00*/  STL.64 [R1+0x168], R10 ;  /* 0x0001680a01007387 */ /* 0x0009e20000100a00 */
[----:B-1----:R-:W-:-:S04]  /*12a10*/  LEA R6, P1, R90, R4, 0x2 ;  /* 0x000000045a067211 */ /* 0x002fc800078210ff */
[----:B------:R-:W-:Y:S02]  /*12a20*/  LEA.HI.X.SX32 R7, R90, R0, 0x2, P1 ;  /* 0x000000005a077211 */ /* 0x000fe400008f16ff */
[----:B----4-:R-:W-:-:S03]  /*12a30*/  LEA R10, P3, R91, R4, 0x2 ;  /* 0x000000045b0a7211 */ /* 0x010fc600078610ff */
[----:B------:R1:W-:Y:S01]  /*12a40*/  STL.64 [R1+0x160], R6 ;  /* 0x0001600601007387 */ /* 0x0003e20000100a00 */
[----:B------:R-:W-:Y:S01]  /*12a50*/  IMAD R94, R94, c[0x0][0x190], RZ ;  /* 0x000064005e5e7a24 */ /* 0x000fe200078e02ff */
[----:B------:R-:W-:Y:S02]  /*12a60*/  LEA.HI.X.SX32 R11, R91, R0, 0x2, P3 ;  /* 0x000000005b0b7211 */ /* 0x000fe400018f16ff */
[-C--:B------:R-:W-:Y:S01]  /*12a70*/  LEA R14, P3, R93, R4.reuse, 0x2 ;  /* 0x000000045d0e7211 */ /* 0x080fe200078610ff */
[----:B------:R-:W-:Y:S02]  /*12a80*/  IMAD R95, R95, c[0x0][0x190], RZ ;  /* 0x000064005f5f7a24 */ /* 0x000fe400078e02ff */
[----:B------:R4:W-:Y:S01]  /*12a90*/  STL.64 [R1+0x158], R10 ;  /* 0x0001580a01007387 */ /* 0x0009e20000100a00 */
[----:B-1----:R-:W-:Y:S02]  /*12aa0*/  LEA R6, P1, R92, R4, 0x2 ;  /* 0x000000045c067211 */ /* 0x002fe400078210ff */
[----:B------:R-:W-:-:S02]  /*12ab0*/  LEA.HI.X.SX32 R15, R93, R0, 0x2, P3 ;  /* 0x000000005d0f7211 */ /* 0x000fc400018f16ff */
[----:B------:R-:W-:Y:S02]  /*12ac0*/  LEA.HI.X.SX32 R7, R92, R0, 0x2, P1 ;  /* 0x000000005c077211 */ /* 0x000fe400008f16ff */
[----:B----4-:R-:W-:-:S03]  /*12ad0*/  LEA R10, P1, R94, R4, 0x2 ;  /* 0x000000045e0a7211 */ /* 0x010fc600078210ff */
[----:B------:R-:W-:Y:S01]  /*12ae0*/  STL.64 [R1+0x150], R6 ;  /* 0x0001500601007387 */ /* 0x000fe20000100a00 */
[----:B------:R-:W-:Y:S01]  /*12af0*/  IMAD R96, R96, c[0x0][0x190], RZ ;  /* 0x0000640060607a24 */ /* 0x000fe200078e02ff */
[----:B------:R-:W-:Y:S02]  /*12b00*/  LEA.HI.X.SX32 R11, R94, R0, 0x2, P1 ;  /* 0x000000005e0b7211 */ /* 0x000fe400008f16ff */
        /* <DEDUP_REMOVED lines=71> */
[----:B-1----:R-:W-:Y:S01]  /*12f80*/  LEA R20, P1, R112, R4, 0x2 ;  /* 0x0000000470147211 */ /* 0x002fe200078210ff */
[----:B------:R-:W-:-:S03]  /*12f90*/  IMAD R115, R115, c[0x0][0x190], RZ ;  /* 0x0000640073737a24 */ /* 0x000fc600078e02ff */
        /* <DEDUP_REMOVED lines=18> */
[----:B------:R-:W-:Y:S01]  /*130c0*/  IMAD R120, R120, c[0x0][0x190], RZ ;  /* 0x0000640078787a24 */ /* 0x000fe200078e02ff */
        /* <DEDUP_REMOVED lines=41> */
[----:B--2---:R-:W-:-:S03]  /*13360*/  IMAD R130, R130, c[0x0][0x190], RZ ;  /* 0x0000640082827a24 */ /* 0x004fc600078e02ff */
[----:B------:R2:W-:Y:S01]  /*13370*/  STL.64 [R1+0x38], R30 ;  /* 0x0000381e01007387 */ /* 0x0005e20000100a00 */
[----:B-1----:R-:W-:-:S04]  /*13380*/  LEA R28, P1, R128, R4, 0x2 ;  /* 0x00000004801c7211 */ /* 0x002fc800078210ff */
[----:B------:R-:W-:Y:S02]  /*13390*/  LEA.HI.X.SX32 R29, R128, R0, 0x2, P1 ;  /* 0x00000000801d7211 */ /* 0x000fe400008f16ff */
[----:B--2---:R-:W-:Y:S01]  /*133a0*/  LEA R30, P3, R129, R4, 0x2 ;  /* 0x00000004811e7211 */ /* 0x004fe200078610ff */
[----:B------:R-:W-:Y:S02]  /*133b0*/  IMAD R131, R131, c[0x0][0x190], RZ ;  /* 0x0000640083837a24 */ /* 0x000fe400078e02ff */
[----:B------:R1:W-:Y:S01]  /*133c0*/  STL.64 [R1+0x30], R28 ;  /* 0x0000301c01007387 */ /* 0x0003e20000100a00 */
[----:B------:R-:W-:Y:S01]  /*133d0*/  IMAD R132, R132, c[0x0][0x190], RZ ;  /* 0x0000640084847a24 */ /* 0x000fe200078e02ff */
[----:B------:R-:W-:Y:S02]  /*133e0*/  LEA.HI.X.SX32 R31, R129, R0, 0x2, P3 ;  /* 0x00000000811f7211 */ /* 0x000fe400018f16ff */
[----:B------:R-:W-:-:S03]  /*133f0*/  LEA R32, P3, R131, R4, 0x2 ;  /* 0x0000000483207211 */ /* 0x000fc600078610ff */
[----:B------:R2:W-:Y:S01]  /*13400*/  STL.64 [R1+0x28], R30 ;  /* 0x0000281e01007387 */ /* 0x0005e20000100a00 */
[----:B-1----:R-:W-:-:S04]  /*13410*/  LEA R28, P1, R130, R4, 0x2 ;  /* 0x00000004821c7211 */ /* 0x002fc800078210ff */
[----:B------:R-:W-:Y:S02]  /*13420*/  LEA.HI.X.SX32 R29, R130, R0, 0x2, P1 ;  /* 0x00000000821d7211 */ /* 0x000fe400008f16ff */
[----:B--2---:R-:W-:Y:S01]  /*13430*/  LEA R30, P1, R132, R4, 0x2 ;  /* 0x00000004841e7211 */ /* 0x004fe200078210ff */
[----:B------:R-:W-:Y:S01]  /*13440*/  IMAD R133, R133, c[0x0][0x190], RZ ;  /* 0x0000640085857a24 */ /* 0x000fe200078e02ff */
[-C--:B------:R-:W-:Y:S01]  /*13450*/  LEA.HI.X.SX32 R33, R131, R0.reuse, 0x2, P3 ;  /* 0x0000000083217211 */ /* 0x080fe200018f16ff */
[----:B------:R-:W-:Y:S01]  /*13460*/  IMAD R134, R134, c[0x0][0x190], RZ ;  /* 0x0000640086867a24 */ /* 0x000fe200078e02ff */
[----:B------:R-:W-:Y:S01]  /*13470*/  LEA.HI.X.SX32 R31, R132, R0, 0x2, P1 ;  /* 0x00000000841f7211 */ /* 0x000fe200008f16ff */
[----:B------:R-:W-:Y:S04]  /*13480*/  STL.64 [R1+0x20], R28 ;  /* 0x0000201c01007387 */ /* 0x000fe80000100a00 */
[----:B------:R1:W-:Y:S04]  /*13490*/  STL.64 [R1+0x18], R32 ;  /* 0x0000182001007387 */ /* 0x0003e80000100a00 */
[----:B------:R2:W-:Y:S01]  /*134a0*/  STL.64 [R1+0x10], R30 ;  /* 0x0000101e01007387 */ /* 0x0005e20000100a00 */
[----:B-1----:R-:W-:-:S02]  /*134b0*/  LEA R32, P3, R133, R4, 0x2 ;  /* 0x0000000485207211 */ /* 0x002fc400078610ff */
[C---:B--2---:R-:W-:Y:S02]  /*134c0*/  LEA R30, P1, R134.reuse, R4, 0x2 ;  /* 0x00000004861e7211 */ /* 0x044fe400078210ff */
[-C--:B------:R-:W-:Y:S02]  /*134d0*/  LEA.HI.X.SX32 R33, R133, R0.reuse, 0x2, P3 ;  /* 0x0000000085217211 */ /* 0x080fe400018f16ff */
[----:B------:R-:W-:-:S03]  /*134e0*/  LEA.HI.X.SX32 R31, R134, R0, 0x2, P1 ;  /* 0x00000000861f7211 */ /* 0x000fc600008f16ff */
[----:B------:R-:W-:Y:S04]  /*134f0*/  STL.64 [R1+0x8], R32 ;  /* 0x0000082001007387 */ /* 0x000fe80000100a00 */
[----:B------:R1:W-:Y:S04]  /*13500*/  STL.64 [R1], R30 ;  /* 0x0000001e01007387 */ /* 0x0003e80000100a00 */
[----:B------:R-:W2:Y:S01]  /*13510*/  LDL.LU R68, [R1+0x438] ;  /* 0x0004380001447983 */ /* 0x000ea20000300800 */
[----:B------:R-:W-:Y:S02]  /*13520*/  IMAD R136, R136, c[0x0][0x190], RZ ;  /* 0x0000640088887a24 */ /* 0x000fe400078e02ff */
[----:B------:R-:W-:-:S02]  /*13530*/  IMAD R41, R238, c[0x0][0x190], RZ ;  /* 0x00006400ee297a24 */ /* 0x000fc400078e02ff */
[----:B------:R-:W-:Y:S01]  /*13540*/  IMAD R138, R138, c[0x0][0x190], RZ ;  /* 0x000064008a8a7a24 */ /* 0x000fe200078e02ff */
[C---:B------:R-:W-:Y:S01]  /*13550*/  LEA R238, P1, R136.reuse, R4, 0x2 ;  /* 0x0000000488ee7211 */ /* 0x040fe200078210ff */
[----:B------:R-:W-:Y:S01]  /*13560*/  IMAD R135, R135, c[0x0][0x190], RZ ;  /* 0x0000640087877a24 */ /* 0x000fe200078e02ff */
[----:B------:R-:W-:Y:S01]  /*13570*/  MOV R57, R234 ;  /* 0x000000ea00397202 */ /* 0x000fe20000000f00 */
[----:B------:R-:W-:Y:S01]  /*13580*/  IMAD.MOV.U32 R59, RZ, RZ, R239 ;  /* 0x000000ffff3b7224 */ /* 0x000fe200078e00ef */
[----:B------:R-:W-:Y:S01]  /*13590*/  LEA.HI.X.SX32 R239, R136, R0, 0x2, P1 ;  /* 0x0000000088ef7211 */ /* 0x000fe200008f16ff */
[----:B---3--:R-:W-:Y:S01]  /*135a0*/  IMAD R140, R140, c[0x0][0x190], RZ ;  /* 0x000064008c8c7a24 */ /* 0x008fe200078e02ff */
[-C--:B------:R-:W-:Y:S01]  /*135b0*/  LEA R234, P1, R138, R4.reuse, 0x2 ;  /* 0x000000048aea7211 */ /* 0x080fe200078210ff */
[----:B------:R-:W-:Y:S01]  /*135c0*/  IMAD R39, R240, c[0x0][0x190], RZ ;  /* 0x00006400f0277a24 */ /* 0x000fe200078e02ff */
[----:B------:R-:W-:Y:S01]  /*135d0*/  LEA R240, P3, R135, R4, 0x2 ;  /* 0x0000000487f07211 */ /* 0x000fe200078610ff */
[----:B------:R-:W-:Y:S01]  /*135e0*/  IMAD R137, R137, c[0x0][0x190], RZ ;  /* 0x0000640089897a24 */ /* 0x000fe200078e02ff */
[----:B------:R-:W-:Y:S01]  /*135f0*/  MOV R56, R230 ;  /* 0x000000e600387202 */ /* 0x000fe20000000f00 */
[----:B------:R-:W-:Y:S01]  /*13600*/  IMAD.MOV.U32 R153, RZ, RZ, R235 ;  /* 0x000000ffff997224 */ /* 0x000fe200078e00eb */
[----:B------:R-:W-:Y:S01]  /*13610*/  LEA.HI.X.SX32 R235, R138, R0, 0x2, P1 ;  /* 0x000000008aeb7211 */ /* 0x000fe200008f16ff */
[----:B------:R-:W-:Y:S01]  /*13620*/  IMAD R142, R142, c[0x0][0x190], RZ ;  /* 0x000064008e8e7a24 */ /* 0x000fe200078e02ff */
[----:B------:R-:W-:Y:S01]  /*13630*/  LEA R230, P1, R140, R4, 0x2 ;  /* 0x000000048ce67211 */ /* 0x000fe200078210ff */
[----:B------:R-:W-:Y:S01]  /*13640*/  IMAD.MOV.U32 R42, RZ, RZ, R236 ;  /* 0x000000ffff2a7224 */ /* 0x000fe200078e00ec */
[----:B------:R-:W-:Y:S01]  /*13650*/  LEA.HI.X.SX32 R241, R135, R0, 0x2, P3 ;  /* 0x0000000087f17211 */ /* 0x000fe200018f16ff */
[----:B------:R-:W-:Y:S01]  /*13660*/  IMAD R139, R139, c[0x0][0x190], RZ ;  /* 0x000064008b8b7a24 */ /* 0x000fe200078e02ff */
[----:B------:R-:W-:Y:S01]  /*13670*/  LEA R236, P3, R137, R4, 0x2 ;  /* 0x0000000489ec7211 */ /* 0x000fe200078610ff */
[----:B------:R-:W-:Y:S01]  /*13680*/  IMAD.MOV.U32 R242, RZ, RZ, R231 ;  /* 0x000000fffff27224 */ /* 0x000fe200078e00e7 */
[----:B------:R-:W-:Y:S01]  /*13690*/  MOV R58, R226 ;  /* 0x000000e2003a7202 */ /* 0x000fe20000000f00 */
[----:B------:R-:W-:Y:S01]  /*136a0*/  IMAD R144, R144, c[0x0][0x190], RZ ;  /* 0x0000640090907a24 */ /* 0x000fe200078e02ff */
[----:B------:R-:W-:Y:S01]  /*136b0*/  LEA.HI.X.SX32 R231, R140, R0, 0x2, P1 ;  /* 0x000000008ce77211 */ /* 0x000fe200008f16ff */
[----:B------:R-:W-:Y:S01]  /*136c0*/  IMAD R40, R237, c[0x0][0x190], RZ ;  /* 0x00006400ed287a24 */ /* 0x000fe200078e02ff */
[----:B------:R-:W-:Y:S01]  /*136d0*/  LEA R226, P1, R142, R4, 0x2 ;  /* 0x000000048ee27211 */ /* 0x000fe200078210ff */
[----:B------:R-:W-:Y:S01]  /*136e0*/  IMAD.MOV.U32 R43, RZ, RZ, R232 ;  /* 0x000000ffff2b7224 */ /* 0x000fe200078e00e8 */
[----:B------:R-:W-:Y:S01]  /*136f0*/  LEA.HI.X.SX32 R237, R137, R0, 0x2, P3 ;  /* 0x0000000089ed7211 */ /* 0x000fe200018f16ff */
[----:B------:R-:W-:Y:S01]  /*13700*/  IMAD R141, R141, c[0x0][0x190], RZ ;  /* 0x000064008d8d7a24 */ /* 0x000fe200078e02ff */
[C---:B------:R-:W-:Y:S01]  /*13710*/  LEA R232, P3, R139.reuse, R4, 0x2 ;  /* 0x000000048be87211 */ /* 0x040fe200078610ff */
[----:B------:R-:W-:Y:S01]  /*13720*/  IMAD.MOV.U32 R44, RZ, RZ, R227 ;  /* 0x000000ffff2c7224 */ /* 0x000fe200078e00e3 */
[----:B------:R-:W-:Y:S01]  /*13730*/  MOV R45, R222 ;  /* 0x000000de002d7202 */ /* 0x000fe20000000f00 */
[----:B------:R-:W-:Y:S01]  /*13740*/  IMAD R146, R146, c[0x0][0x190], RZ ;  /* 0x0000640092927a24 */ /* 0x000fe200078e02ff */
[----:B------:R-:W-:Y:S01]  /*13750*/  LEA.HI.X.SX32 R227, R142, R0, 0x2, P1 ;  /* 0x000000008ee37211 */ /* 0x000fe200008f16ff */
[----:B------:R-:W-:Y:S01]  /*13760*/  IMAD.MOV.U32 R49, RZ, RZ, R233 ;  /* 0x000000ffff317224 */ /* 0x000fe200078e00e9 */
[C---:B------:R-:W-:Y:S01]  /*13770*/  LEA R222, P1, R144.reuse, R4, 0x2 ;  /* 0x0000000490de7211 */ /* 0x040fe200078210ff */
[----:B------:R-:W-:Y:S01]  /*13780*/  IMAD.MOV.U32 R152, RZ, RZ, R228 ;  /* 0x000000ffff987224 */ /* 0x000fe200078e00e4 */
[----:B------:R-:W-:Y:S01]  /*13790*/  LEA.HI.X.SX32 R233, R139, R0, 0x2, P3 ;  /* 0x000000008be97211 */ /* 0x000fe200018f16ff */
[----:B------:R-:W-:Y:S01]  /*137a0*/  IMAD R143, R143, c[0x0][0x190], RZ ;  /* 0x000064008f8f7a24 */ /* 0x000fe200078e02ff */
[----:B------:R-:W-:Y:S01]  /*137b0*/  LEA R228, P3, R141, R4, 0x2 ;  /* 0x000000048de47211 */ /* 0x000fe200078610ff */
[----:B------:R-:W-:Y:S01]  /*137c0*/  IMAD.MOV.U32 R154, RZ, RZ, R223 ;  /* 0x000000ffff9a7224 */ /* 0x000fe200078e00df */
[----:B------:R-:W-:Y:S01]  /*137d0*/  LEA.HI.X.SX32 R223, R144, R0, 0x2, P1 ;  /* 0x0000000090df7211 */ /* 0x000fe200008f16ff */
[----:B------:R-:W-:Y:S01]  /*137e0*/  IMAD.MOV.U32 R60, RZ, RZ, R218 ;  /* 0x000000ffff3c7224 */ /* 0x000fe200078e00da */
[----:B------:R-:W-:Y:S01]  /*137f0*/  LEA R218, P1, R146, R4, 0x2 ;  /* 0x0000000492da7211 */ /* 0x000fe200078210ff */
[----:B------:R-:W-:-:S02]  /*13800*/  IMAD R148, R148, c[0x0][0x190], RZ ;  /* 0x0000640094947a24 */ /* 0x000fc400078e02ff */
[----:B------:R-:W-:Y:S01]  /*13810*/  IMAD.MOV.U32 R50, RZ, RZ, R229 ;  /* 0x000000ffff327224 */ /* 0x000fe200078e00e5 */
[----:B------:R-:W-:Y:S01]  /*13820*/  LEA.HI.X.SX32 R229, R141, R0, 0x2, P3 ;  /* 0x000000008de57211 */ /* 0x000fe200018f16ff */
[----:B------:R-:W-:Y:S01]  /*13830*/  IMAD.MOV.U32 R51, RZ, RZ, R224 ;  /* 0x000000ffff337224 */ /* 0x000fe200078e00e0 */
[----:B------:R-:W-:Y:S01]  /*13840*/  LEA R224, P3, R143, R4, 0x2 ;  /* 0x000000048fe07211 */ /* 0x000fe200078610ff */
[----:B------:R-:W-:Y:S02]  /*13850*/  IMAD R145, R145, c[0x0][0x190], RZ ;  /* 0x0000640091917a24 */ /* 0x000fe400078e02ff */
[----:B------:R-:W-:Y:S01]  /*13860*/  IMAD.MOV.U32 R48, RZ, RZ, R219 ;  /* 0x000000ffff307224 */ /* 0x000fe200078e00db */
[----:B------:R-:W-:Y:S01]  /*13870*/  LEA.HI.X.SX32 R219, R146, R0, 0x2, P1 ;  /* 0x0000000092db7211 */ /* 0x000fe200008f16ff */
[----:B------:R-:W-:Y:S01]  /*13880*/  IMAD.MOV.U32 R53, RZ, RZ, R214 ;  /* 0x000000ffff357224 */ /* 0x000fe200078e00d6 */
        /* <DEDUP_REMOVED lines=8> */
[----:B------:R-:W-:Y:S01]  /*13910*/  MOV R52, R215 ;  /* 0x000000d700347202 */ /* 0x000fe20000000f00 */
[----:B------:R-:W-:Y:S01]  /*13920*/  IMAD.MOV.U32 R46, RZ, RZ, R221 ;  /* 0x000000ffff2e7224 */ /* 0x000fe200078e00dd */
[----:B------:R-:W-:Y:S01]  /*13930*/  LEA.HI.X.SX32 R215, R148, R0, 0x2, P1 ;  /* 0x0000000094d77211 */ /* 0x000fe200008f16ff */
[----:B------:R-:W-:Y:S01]  /*13940*/  IMAD.MOV.U32 R61, RZ, RZ, R216 ;  /* 0x000000ffff3d7224 */ /* 0x000fe200078e00d8 */
[C---:B------:R-:W-:Y:S01]  /*13950*/  LEA R210, P1, R150.reuse, R4, 0x2 ;  /* 0x0000000496d27211 */ /* 0x040fe200078210ff */
[----:B------:R-:W-:Y:S01]  /*13960*/  IMAD R149, R149, c[0x0][0x190], RZ ;  /* 0x0000640095957a24 */ /* 0x000fe200078e02ff */
[----:B------:R-:W-:Y:S01]  /*13970*/  LEA.HI.X.SX32 R221, R145, R0, 0x2, P3 ;  /* 0x0000000091dd7211 */ /* 0x000fe200018f16ff */
[----:B------:R-:W-:Y:S01]  /*13980*/  IMAD.MOV.U32 R64, RZ, RZ, R211 ;  /* 0x000000ffff407224 */ /* 0x000fe200078e00d3 */
[----:B------:R-:W-:Y:S01]  /*13990*/  LEA R216, P3, R147, R4, 0x2 ;  /* 0x0000000493d87211 */ /* 0x000fe200078610ff */
[----:B------:R-:W-:Y:S01]  /*139a0*/  IMAD.MOV.U32 R62, RZ, RZ, R217 ;  /* 0x000000ffff3e7224 */ /* 0x000fe200078e00d9 */
[----:B------:R-:W-:Y:S01]  /*139b0*/  LEA.HI.X.SX32 R211, R150, R0, 0x2, P1 ;  /* 0x0000000096d37211 */ /* 0x000fe200008f16ff */
[----:B------:R-:W-:Y:S01]  /*139c0*/  IMAD.MOV.U32 R65, RZ, RZ, R212 ;  /* 0x000000ffff417224 */ /* 0x000fe200078e00d4 */
[----:B------:R-:W-:Y:S01]  /*139d0*/  LEA R206, P1, R39, R4, 0x2 ;  /* 0x0000000427ce7211 */ /* 0x000fe200078210ff */
[----:B------:R-:W-:Y:S01]  /*139e0*/  IMAD R151, R151, c[0x0][0x190], RZ ;  /* 0x0000640097977a24 */ /* 0x000fe200078e02ff */
[----:B------:R-:W-:-:S02]  /*139f0*/  LEA.HI.X.SX32 R217, R147, R0, 0x2, P3 ;  /* 0x0000000093d97211 */ /* 0x000fc400018f16ff */
[----:B------:R-:W-:Y:S01]  /*13a00*/  LEA R212, P3, R149, R4, 0x2 ;  /* 0x0000000495d47211 */ /* 0x000fe200078610ff */
[----:B------:R-:W-:Y:S01]  /*13a10*/  IMAD.MOV.U32 R54, RZ, RZ, R213 ;  /* 0x000000ffff367224 */ /* 0x000fe200078e00d5 */
[-C--:B------:R-:W-:Y:S01]  /*13a20*/  LEA.HI.X.SX32 R207, R39, R0.reuse, 0x2, P1 ;  /* 0x0000000027cf7211 */ /* 0x080fe200008f16ff */
[----:B------:R-:W-:Y:S01]  /*13a30*/  IMAD R35, R202, c[0x0][0x190], RZ ;  /* 0x00006400ca237a24 */ /* 0x000fe200078e02ff */
[----:B------:R-:W-:Y:S01]  /*13a40*/  LEA.HI.X.SX32 R213, R149, R0, 0x2, P3 ;  /* 0x0000000095d57211 */ /* 0x000fe200018f16ff */
[----:B------:R-:W-:Y:S01]  /*13a50*/  IMAD.MOV.U32 R63, RZ, RZ, R208 ;  /* 0x000000ffff3f7224 */ /* 0x000fe200078e00d0 */
[-C--:B------:R-:W-:Y:S02]  /*13a60*/  LEA R202, P1, R40, R4.reuse, 0x2 ;  /* 0x0000000428ca7211 */ /* 0x080fe400078210ff */
[----:B------:R-:W-:Y:S01]  /*13a70*/  LEA R208, P3, R151, R4, 0x2 ;  /* 0x0000000497d07211 */ /* 0x000fe200078610ff */
[----:B------:R-:W-:Y:S01]  /*13a80*/  IMAD R36, R203, c[0x0][0x190], RZ ;  /* 0x00006400cb247a24 */ /* 0x000fe200078e02ff */
[----:B------:R-:W-:Y:S01]  /*13a90*/  MOV R66, R209 ;  /* 0x000000d100427202 */ /* 0x000fe20000000f00 */
[----:B------:R-:W-:Y:S01]  /*13aa0*/  IMAD R37, R204, c[0x0][0x190], RZ ;  /* 0x00006400cc257a24 */ /* 0x000fe200078e02ff */
[----:B------:R-:W-:-:S02]  /*13ab0*/  LEA.HI.X.SX32 R203, R40, R0, 0x2, P1 ;  /* 0x0000000028cb7211 */ /* 0x000fc400008f16ff */
[----:B------:R-:W-:Y:S01]  /*13ac0*/  LEA.HI.X.SX32 R209, R151, R0, 0x2, P3 ;  /* 0x0000000097d17211 */ /* 0x000fe200018f16ff */
[----:B------:R-:W-:Y:S01]  /*13ad0*/  STL.64 [R1+0x3600], R240 ;  /* 0x003600f001007387 */ /* 0x000fe20000100a00 */
[----:B------:R-:W-:Y:S01]  /*13ae0*/  LEA R204, P3, R41, R4, 0x2 ;  /* 0x0000000429cc7211 */ /* 0x000fe200078610ff */
[----:B------:R-:W-:Y:S02]  /*13af0*/  IMAD R38, R205, c[0x0][0x190], RZ ;  /* 0x00006400cd267a24 */ /* 0x000fe400078e02ff */
[----:B------:R-:W-:Y:S01]  /*13b00*/  STL.64 [R1+0x3608], R238 ;  /* 0x003608ee01007387 */ /* 0x000fe20000100a00 */
[----:B------:R-:W-:-:S03]  /*13b10*/  LEA.HI.X.SX32 R205, R41, R0, 0x2, P3 ;  /* 0x0000000029cd7211 */ /* 0x000fc600018f16ff */
[----:B------:R3:W-:Y:S04]  /*13b20*/  STL.64 [R1+0x3610], R236 ;  /* 0x003610ec01007387 */ /* 0x0007e80000100a00 */
[----:B------:R-:W-:Y:S04]  /*13b30*/  STL.64 [R1+0x3618], R234 ;  /* 0x003618ea01007387 */ /* 0x000fe80000100a00 */
[----:B------:R-:W-:Y:S04]  /*13b40*/  STL.64 [R1+0x3620], R232 ;  /* 0x003620e801007387 */ /* 0x000fe80000100a00 */
[----:B------:R4:W-:Y:S04]  /*13b50*/  STL.64 [R1+0x3628], R230 ;  /* 0x003628e601007387 */ /* 0x0009e80000100a00 */
[----:B------:R1:W-:Y:S04]  /*13b60*/  STL.64 [R1+0x3630], R228 ;  /* 0x003630e401007387 */ /* 0x0003e80000100a00 */
[----:B------:R1:W-:Y:S04]  /*13b70*/  STL.64 [R1+0x3638], R226 ;  /* 0x003638e201007387 */ /* 0x0003e80000100a00 */
[----:B------:R1:W-:Y:S04]  /*13b80*/  STL.64 [R1+0x3640], R224 ;  /* 0x003640e001007387 */ /* 0x0003e80000100a00 */
[----:B------:R1:W-:Y:S01]  /*13b90*/  STL.64 [R1+0x3648], R222 ;  /* 0x003648de01007387 */ /* 0x0003e20000100a00 */
[----:B--2---:R-:W-:-:S02]  /*13ba0*/  IMAD R39, R68, c[0x0][0x190], RZ ;  /* 0x0000640044277a24 */ /* 0x004fc400078e02ff */
[----:B------:R-:W-:Y:S01]  /*13bb0*/  IMAD.MOV.U32 R68, RZ, RZ, R67 ;  /* 0x000000ffff447224 */ /* 0x000fe200078e0043 */
[----:B------:R-:W-:-:S03]  /*13bc0*/  MOV R67, R65 ;  /* 0x0000004100437202 */ /* 0x000fc60000000f00 */
[----:B------:R-:W-:Y:S02]  /*13bd0*/  IMAD R40, R68, c[0x0][0x190], RZ ;  /* 0x0000640044287a24 */ /* 0x000fe400078e02ff */
[----:B------:R-:W-:Y:S01]  /*13be0*/  IMAD.MOV.U32 R68, RZ, RZ, R67 ;  /* 0x000000ffff447224 */ /* 0x000fe200078e0043 */
[----:B------:R-:W-:Y:S01]  /*13bf0*/  MOV R67, R66 ;  /* 0x0000004200437202 */ /* 0x000fe20000000f00 */
[----:B------:R-:W-:Y:S02]  /*13c00*/  IMAD.MOV.U32 R66, RZ, RZ, R63 ;  /* 0x000000ffff427224 */ /* 0x000fe400078e003f */
[----:B------:R-:W-:Y:S02]  /*13c10*/  IMAD R41, R68, c[0x0][0x190], RZ ;  /* 0x0000640044297a24 */ /* 0x000fe400078e02ff */
[----:B------:R-:W-:Y:S02]  /*13c20*/  IMAD.MOV.U32 R68, RZ, RZ, R66 ;  /* 0x000000ffff447224 */ /* 0x000fe400078e0042 */
[----:B------:R-:W-:-:S02]  /*13c30*/  IMAD.MOV.U32 R66, RZ, RZ, R64 ;  /* 0x000000ffff427224 */ /* 0x000fc400078e0040 */
[----:B------:R-:W-:Y:S02]  /*13c40*/  IMAD.MOV.U32 R65, RZ, RZ, R60 ;  /* 0x000000ffff417224 */ /* 0x000fe400078e003c */
[----:B------:R-:W-:Y:S01]  /*13c50*/  IMAD.MOV.U32 R60, RZ, RZ, R59 ;  /* 0x000000ffff3c7224 */ /* 0x000fe200078e003b */
[----:B------:R-:W-:Y:S01]  /*13c60*/  MOV R69, R66 ;  /* 0x0000004200457202 */ /* 0x000fe20000000f00 */
[----:B------:R-:W2:Y:S01]  /*13c70*/  LDL.LU R59, [R1+0x4d4] ;  /* 0x0004d400013b7983 */ /* 0x000ea20000300800 */
[----:B------:R-:W-:-:S03]  /*13c80*/  IMAD.MOV.U32 R66, RZ, RZ, R65 ;  /* 0x000000ffff427224 */ /* 0x000fc600078e0041 */
[----:B------:R-:W2:Y:S04]  /*13c90*/  LDL.LU R63, [R1+0x478] ;  /* 0x00047800013f7983 */ /* 0x000ea80000300800 */
[----:B------:R-:W2:Y:S04]  /*13ca0*/  LDL.LU R64, [R1+0x4e0] ;  /* 0x0004e00001407983 */ /* 0x000ea80000300800 */
[----:B------:R-:W2:Y:S01]  /*13cb0*/  LDL.LU R65, [R1+0x494] ;  /* 0x0004940001417983 */ /* 0x000ea20000300800 */
[----:B------:R-:W-:Y:S02]  /*13cc0*/  IMAD.MOV.U32 R70, RZ, RZ, R69 ;  /* 0x000000ffff467224 */ /* 0x000fe400078e0045 */
[----:B------:R-:W-:-:S02]  /*13cd0*/  IMAD.MOV.U32 R69, RZ, RZ, R66 ;  /* 0x000000ffff457224 */ /* 0x000fc400078e0042 */
[----:B------:R-:W-:Y:S02]  /*13ce0*/  IMAD.MOV.U32 R71, RZ, RZ, R70 ;  /* 0x000000ffff477224 */ /* 0x000fe400078e0046 */
[----:B------:R-:W-:Y:S01]  /*13cf0*/  IMAD.MOV.U32 R70, RZ, RZ, R69 ;  /* 0x000000ffff467224 */ /* 0x000fe200078e0045 */
[----:B--2---:R-:W-:Y:S01]  /*13d00*/  MOV R66, R65 ;  /* 0x0000004100427202 */ /* 0x004fe20000000f00 */
[----:B------:R-:W-:Y:S02]  /*13d10*/  IMAD.MOV.U32 R65, RZ, RZ, R58 ;  /* 0x000000ffff417224 */ /* 0x000fe400078e003a */
[----:B------:R-:W-:Y:S02]  /*13d20*/  IMAD.MOV.U32 R58, RZ, RZ, R55 ;  /* 0x000000ffff3a7224 */ /* 0x000fe400078e0037 */
[----:B------:R-:W-:Y:S02]  /*13d30*/  IMAD.MOV.U32 R69, RZ, RZ, R65 ;  /* 0x000000ffff457224 */ /* 0x000fe400078e0041 */
[----:B------:R-:W-:Y:S01]  /*13d40*/  IMAD.MOV.U32 R55, RZ, RZ, R51 ;  /* 0x000000ffff377224 */ /* 0x000fe200078e0033 */
[----:B------:R-:W-:Y:S01]  /*13d50*/  MOV R65, R58 ;  /* 0x0000003a00417202 */ /* 0x000fe20000000f00 */
[----:B------:R-:W-:Y:S01]  /*13d60*/  IMAD.MOV.U32 R58, RZ, RZ, R56 ;  /* 0x000000ffff3a7224 */ /* 0x000fe200078e0038 */
[----:B------:R-:W-:Y:S01]  /*13d70*/  MOV R51, R154 ;  /* 0x0000009a00337202 */ /* 0x000fe20000000f00 */
[----:B------:R-:W-:Y:S01]  /*13d80*/  IMAD.MOV.U32 R56, RZ, RZ, R50 ;  /* 0x000000ffff387224 */ /* 0x000fe200078e0032 */
[----:B------:R-:W2:Y:S01]  /*13d90*/  LDL.LU R154, [R1+0x49c] ;  /* 0x00049c00019a7983 */ /* 0x000ea20000300800 */
[----:B------:R-:W-:-:S03]  /*13da0*/  IMAD.MOV.U32 R50, RZ, RZ, R152 ;  /* 0x000000ffff327224 */ /* 0x000fc600078e0098 */
[----:B------:R-:W2:Y:S04]  /*13db0*/  LDL.LU R152, [R1+0x490] ;  /* 0x0004900001987983 */ /* 0x000ea80000300800 */
[----:B------:R-:W2:Y:S02]  /*13dc0*/  LDL.LU R72, [R1+0x48c] ;  /* 0x00048c0001487983 */ /* 0x000ea40000300800 */
[----:B--2---:R-:W-:Y:S01]  /*13dd0*/  MOV R73, R72 ;  /* 0x0000004800497202 */ /* 0x004fe20000000f00 */
[----:B------:R-:W-:Y:S02]  /*13de0*/  IMAD.MOV.U32 R72, RZ, RZ, R68 ;  /* 0x000000ffff487224 */ /* 0x000fe400078e0044 */
[----:B------:R-:W2:Y:S02]  /*13df0*/  LDL.LU R68, [R1+0x4a8] ;  /* 0x0004a80001447983 */ /* 0x000ea40000300800 */
[----:B------:R-:W-:-:S02]  /*13e00*/  IMAD.MOV.U32 R74, RZ, RZ, R73 ;  /* 0x000000ffff4a7224 */ /* 0x000fc400078e0049 */
[----:B------:R-:W-:Y:S01]  /*13e10*/  IMAD.MOV.U32 R73, RZ, RZ, R72 ;  /* 0x000000ffff497224 */ /* 0x000fe200078e0048 */
[----:B------:R-:W-:Y:S01]  /*13e20*/  MOV R72, R71 ;  /* 0x0000004700487202 */ /* 0x000fe20000000f00 */
[----:B------:R-:W-:Y:S02]  /*13e30*/  IMAD.MOV.U32 R71, RZ, RZ, R63 ;  /* 0x000000ffff477224 */ /* 0x000fe400078e003f */
[----:B------:R-:W-:Y:S01]  /*13e40*/  IMAD.MOV.U32 R75, RZ, RZ, R74 ;  /* 0x000000ffff4b7224 */ /* 0x000fe200078e004a */
[----:B------:R-:W3:Y:S01]  /*13e50*/  LDL.LU R63, [R1+0x4cc] ;  /* 0x0004cc00013f7983 */ /* 0x000ee20000300800 */
[----:B------:R-:W-:Y:S01]  /*13e60*/  IMAD.MOV.U32 R74, RZ, RZ, R73 ;  /* 0x000000ffff4a7224 */ /* 0x000fe200078e0049 */
[----:B------:R-:W-:Y:S01]  /*13e70*/  MOV R73, R71 ;  /* 0x0000004700497202 */ /* 0x000fe20000000f00 */
[----:B------:R-:W-:Y:S02]  /*13e80*/  IMAD.MOV.U32 R71, RZ, RZ, R70 ;  /* 0x000000ffff477224 */ /* 0x000fe400078e0046 */
[----:B------:R-:W2:Y:S01]  /*13e90*/  LDL.LU R70, [R1+0x488] ;  /* 0x0004880001467983 */ /* 0x000ea20000300800 */
[----:B------:R-:W-:-:S02]  /*13ea0*/  IMAD.MOV.U32 R76, RZ, RZ, R74 ;  /* 0x000000ffff4c7224 */ /* 0x000fc400078e004a */
[----:B------:R-:W-:Y:S01]  /*13eb0*/  IMAD.MOV.U32 R74, RZ, RZ, R73 ;  /* 0x000000ffff4a7224 */ /* 0x000fe200078e0049 */
[----:B------:R-:W-:Y:S01]  /*13ec0*/  MOV R73, R71 ;  /* 0x0000004700497202 */ /* 0x000fe20000000f00 */
[----:B--2---:R-:W-:Y:S02]  /*13ed0*/  IMAD.MOV.U32 R71, RZ, RZ, R70 ;  /* 0x000000ffff477224 */ /* 0x004fe400078e0046 */
[----:B------:R-:W-:Y:S02]  /*13ee0*/  IMAD.MOV.U32 R70, RZ, RZ, R66 ;  /* 0x000000ffff467224 */ /* 0x000fe400078e0042 */
[----:B------:R-:W2:Y:S01]  /*13ef0*/  LDL.LU R66, [R1+0x4a0] ;  /* 0x0004a00001427983 */ /* 0x000ea20000300800 */
[----:B------:R-:W-:Y:S02]  /*13f00*/  IMAD.MOV.U32 R77, RZ, RZ, R76 ;  /* 0x000000ffff4d7224 */ /* 0x000fe400078e004c */
[----:B------:R-:W-:Y:S02]  /*13f10*/  IMAD.MOV.U32 R76, RZ, RZ, R73 ;  /* 0x000000ffff4c7224 */ /* 0x000fe400078e0049 */
[----:B------:R-:W-:-:S02]  /*13f20*/  IMAD.MOV.U32 R73, RZ, RZ, R70 ;  /* 0x000000ffff497224 */ /* 0x000fc400078e0046 */
[----:B------:R-:W-:Y:S02]  /*13f30*/  IMAD R156, R156, c[0x0][0x190], RZ ;  /* 0x000064009c9c7a24 */ /* 0x000fe400078e02ff */
[----:B-1----:R-:W-:Y:S02]  /*13f40*/  IMAD R31, R198, c[0x0][0x190], RZ ;  /* 0x00006400c61f7a24 */ /* 0x002fe400078e02ff */
[----:B------:R-:W-:Y:S01]  /*13f50*/  IMAD R158, R158, c[0x0][0x190], RZ ;  /* 0x000064009e9e7a24 */ /* 0x000fe200078e02ff */
[C---:B------:R-:W-:Y:S01]  /*13f60*/  LEA R198, P1, R156.reuse, R4, 0x2 ;  /* 0x000000049cc67211 */ /* 0x040fe200078210ff */
[----:B------:R-:W-:Y:S02]  /*13f70*/  IMAD R32, R199, c[0x0][0x190], RZ ;  /* 0x00006400c7207a24 */ /* 0x000fe400078e02ff */
[----:B------:R-:W-:Y:S01]  /*13f80*/  IMAD R155, R155, c[0x0][0x190], RZ ;  /* 0x000064009b9b7a24 */ /* 0x000fe200078e02ff */
[----:B------:R-:W-:Y:S01]  /*13f90*/  LEA.HI.X.SX32 R199, R156, R0, 0x2, P1 ;  /* 0x000000009cc77211 */ /* 0x000fe200008f16ff */
[----:B------:R-:W-:Y:S01]  /*13fa0*/  IMAD R27, R194, c[0x0][0x190], RZ ;  /* 0x00006400c21b7a24 */ /* 0x000fe200078e02ff */
[----:B------:R-:W-:Y:S01]  /*13fb0*/  LEA R194, P1, R158, R4, 0x2 ;  /* 0x000000049ec27211 */ /* 0x000fe200078210ff */
[----:B------:R-:W-:-:S02]  /*13fc0*/  IMAD R160, R160, c[0x0][0x190], RZ ;  /* 0x00006400a0a07a24 */ /* 0x000fc400078e02ff */
[----:B------:R-:W-:Y:S01]  /*13fd0*/  IMAD R28, R195, c[0x0][0x190], RZ ;  /* 0x00006400c31c7a24 */ /* 0x000fe200078e02ff */
[----:B------:R-:W-:Y:S01]  /*13fe0*/  LEA.HI.X.SX32 R195, R158, R0, 0x2, P1 ;  /* 0x000000009ec37211 */ /* 0x000fe200008f16ff */
[----:B------:R-:W-:Y:S01]  /*13ff0*/  IMAD R33, R200, c[0x0][0x190], RZ ;  /* 0x00006400c8217a24 */ /* 0x000fe200078e02ff */
[-C--:B------:R-:W-:Y:S01]  /*14000*/  LEA R200, P3, R155, R4.reuse, 0x2 ;  /* 0x000000049bc87211 */ /* 0x080fe200078610ff */
[----:B------:R-:W-:Y:S02]  /*14010*/  IMAD R157, R157, c[0x0][0x190], RZ ;  /* 0x000064009d9d7a24 */ /* 0x000fe400078e02ff */
[----:B------:R-:W-:Y:S01]  /*14020*/  IMAD R23, R190, c[0x0][0x190], RZ ;  /* 0x00006400be177a24 */ /* 0x000fe200078e02ff */
[----:B------:R-:W-:Y:S01]  /*14030*/  LEA R190, P1, R160, R4, 0x2 ;  /* 0x00000004a0be7211 */ /* 0x000fe200078210ff */
[----:B------:R-:W-:Y:S02]  /*14040*/  IMAD R162, R162, c[0x0][0x190], RZ ;  /* 0x00006400a2a27a24 */ /* 0x000fe400078e02ff */
[----:B------:R-:W-:Y:S01]  /*14050*/  IMAD R34, R201, c[0x0][0x190], RZ ;  /* 0x00006400c9227a24 */ /* 0x000fe200078e02ff */
[-C--:B------:R-:W-:Y:S01]  /*14060*/  LEA.HI.X.SX32 R201, R155, R0.reuse, 0x2, P3 ;  /* 0x000000009bc97211 */ /* 0x080fe200018f16ff */
[----:B------:R-:W-:Y:S01]  /*14070*/  IMAD R24, R191, c[0x0][0x190], RZ ;  /* 0x00006400bf187a24 */ /* 0x000fe200078e02ff */
[----:B------:R-:W-:Y:S01]  /*14080*/  LEA.HI.X.SX32 R191, R160, R0, 0x2, P1 ;  /* 0x00000000a0bf7211 */ /* 0x000fe200008f16ff */
[----:B------:R-:W-:Y:S01]  /*14090*/  IMAD R29, R196, c[0x0][0x190], RZ ;  /* 0x00006400c41d7a24 */ /* 0x000fe200078e02ff */
[----:B------:R-:W-:Y:S01]  /*140a0*/  LEA R196, P3, R157, R4, 0x2 ;  /* 0x000000049dc47211 */ /* 0x000fe200078610ff */
[----:B------:R-:W-:-:S02]  /*140b0*/  IMAD R159, R159, c[0x0][0x190], RZ ;  /* 0x000064009f9f7a24 */ /* 0x000fc400078e02ff */
        /* <DEDUP_REMOVED lines=38> */
[-C--:B------:R-:W-:Y:S01]  /*14320*/  LEA R180, P3, R165, R4.reuse, 0x2 ;  /* 0x00000004a5b47211 */ /* 0x080fe200078610ff */
[----:B------:R-:W-:Y:S01]  /*14330*/  IMAD R167, R167, c[0x0][0x190], RZ ;  /* 0x00006400a7a77a24 */ /* 0x000fe200078e02ff */
[----:B------:R-:W-:Y:S01]  /*14340*/  LEA R170, P1, R16, R4, 0x2 ;  /* 0x0000000410aa7211 */ /* 0x000fe200078210ff */
[----:B------:R-:W-:-:S02]  /*14350*/  IMAD R9, R172, c[0x0][0x190], RZ ;  /* 0x00006400ac097a24 */ /* 0x000fc400078e02ff */
[----:B------:R-:W-:Y:S01]  /*14360*/  IMAD R13, R181, c[0x0][0x190], RZ ;  /* 0x00006400b50d7a24 */ /* 0x000fe200078e02ff */
[-C--:B------:R-:W-:Y:S01]  /*14370*/  LEA.HI.X.SX32 R181, R165, R0.reuse, 0x2, P3 ;  /* 0x00000000a5b57211 */ /* 0x080fe200018f16ff */
[----:B------:R-:W-:Y:S01]  /*14380*/  IMAD R12, R171, c[0x0][0x190], RZ ;  /* 0x00006400ab0c7a24 */ /* 0x000fe200078e02ff */
[----:B------:R-:W-:Y:S01]  /*14390*/  LEA.HI.X.SX32 R171, R16, R0, 0x2, P1 ;  /* 0x0000000010ab7211 */ /* 0x000fe200008f16ff */
[----:B------:R-:W-:Y:S01]  /*143a0*/  IMAD R6, R176, c[0x0][0x190], RZ ;  /* 0x00006400b0067a24 */ /* 0x000fe200078e02ff */
[-C--:B------:R-:W-:Y:S02]  /*143b0*/  LEA R176, P3, R167, R4.reuse, 0x2 ;  /* 0x00000004a7b07211 */ /* 0x080fe400078610ff */
[----:B------:R-:W-:Y:S01]  /*143c0*/  LEA R166, P1, R9, R4, 0x2 ;  /* 0x0000000409a67211 */ /* 0x000fe200078210ff */
[----:B------:R-:W-:Y:S01]  /*143d0*/  IMAD R7, R177, c[0x0][0x190], RZ ;  /* 0x00006400b1077a24 */ /* 0x000fe200078e02ff */
[-C--:B------:R-:W-:Y:S02]  /*143e0*/  LEA.HI.X.SX32 R177, R167, R0.reuse, 0x2, P3 ;  /* 0x00000000a7b17211 */ /* 0x080fe400018f16ff */
[----:B------:R-:W-:-:S02]  /*143f0*/  LEA.HI.X.SX32 R167, R9, R0, 0x2, P1 ;  /* 0x0000000009a77211 */ /* 0x000fc400008f16ff */
[----:B------:R-:W-:Y:S01]  /*14400*/  LEA R162, P1, R3, R4, 0x2 ;  /* 0x0000000403a27211 */ /* 0x000fe200078210ff */
[----:B------:R-:W-:-:S03]  /*14410*/  IMAD R169, R169, c[0x0][0x190], RZ ;  /* 0x00006400a9a97a24 */ /* 0x000fc600078e02ff */
[----:B------:R-:W-:Y:S02]  /*14420*/  LEA.HI.X.SX32 R163, R3, R0, 0x2, P1 ;  /* 0x0000000003a37211 */ /* 0x000fe400008f16ff */
[C---:B------:R-:W-:Y:S02]  /*14430*/  LEA R158, P1, R6.reuse, R4, 0x2 ;  /* 0x00000004069e7211 */ /* 0x040fe400078210ff */
[----:B------:R-:W-:Y:S01]  /*14440*/  MOV R78, R74 ;  /* 0x0000004a004e7202 */ /* 0x000fe20000000f00 */
[----:B------:R-:W-:Y:S01]  /*14450*/  IMAD.MOV.U32 R74, RZ, RZ, R71 ;  /* 0x000000ffff4a7224 */ /* 0x000fe200078e0047 */
[----:B------:R-:W-:Y:S01]  /*14460*/  LEA.HI.X.SX32 R159, R6, R0, 0x2, P1 ;  /* 0x00000000069f7211 */ /* 0x000fe200008f16ff */
[----:B------:R-:W-:Y:S01]  /*14470*/  IMAD.MOV.U32 R71, RZ, RZ, R154 ;  /* 0x000000ffff477224 */ /* 0x000fe200078e009a */
[-C--:B------:R-:W-:Y:S02]  /*14480*/  LEA R172, P3, R169, R4.reuse, 0x2 ;  /* 0x00000004a9ac7211 */ /* 0x080fe400078610ff */
[----:B------:R-:W-:-:S02]  /*14490*/  LEA R154, P1, R8, R4, 0x2 ;  /* 0x00000004089a7211 */ /* 0x000fc400078210ff */
[----:B--2---:R-:W-:Y:S01]  /*144a0*/  MOV R70, R66 ;  /* 0x0000004200467202 */ /* 0x004fe20000000f00 */
[----:B------:R-:W-:Y:S02]  /*144b0*/  IMAD.MOV.U32 R66, RZ, RZ, R58 ;  /* 0x000000ffff427224 */ /* 0x000fe400078e003a */
[----:B------:R-:W2:Y:S01]  /*144c0*/  LDL.LU R58, [R1+0x4c0] ;  /* 0x0004c000013a7983 */ /* 0x000ea20000300800 */
[----:B------:R-:W-:Y:S01]  /*144d0*/  IMAD R2, R173, c[0x0][0x190], RZ ;  /* 0x00006400ad027a24 */ /* 0x000fe200078e02ff */
[-C--:B------:R-:W-:Y:S02]  /*144e0*/  LEA.HI.X.SX32 R173, R169, R0.reuse, 0x2, P3 ;  /* 0x00000000a9ad7211 */ /* 0x080fe400018f16ff */
[----:B------:R-:W-:Y:S02]  /*144f0*/  LEA.HI.X.SX32 R155, R8, R0, 0x2, P1 ;  /* 0x00000000089b7211 */ /* 0x000fe400008f16ff */
[-C--:B------:R-:W-:Y:S02]  /*14500*/  LEA R168, P3, R12, R4.reuse, 0x2 ;  /* 0x000000040ca87211 */ /* 0x080fe400078610ff */
[----:B------:R-:W-:-:S02]  /*14510*/  LEA R150, P1, R11, R4, 0x2 ;  /* 0x000000040b967211 */ /* 0x000fc400078210ff */
[-C--:B------:R-:W-:Y:S02]  /*14520*/  LEA.HI.X.SX32 R169, R12, R0.reuse, 0x2, P3 ;  /* 0x000000000ca97211 */ /* 0x080fe400018f16ff */
[----:B------:R-:W-:Y:S02]  /*14530*/  LEA.HI.X.SX32 R151, R11, R0, 0x2, P1 ;  /* 0x000000000b977211 */ /* 0x000fe400008f16ff */
[-C--:B------:R-:W-:Y:S02]  /*14540*/  LEA R164, P3, R2, R4.reuse, 0x2 ;  /* 0x0000000402a47211 */ /* 0x080fe400078610ff */
[----:B------:R-:W-:Y:S02]  /*14550*/  LEA R146, P1, R14, R4, 0x2 ;  /* 0x000000040e927211 */ /* 0x000fe400078210ff */
[-C--:B------:R-:W-:Y:S02]  /*14560*/  LEA.HI.X.SX32 R165, R2, R0.reuse, 0x2, P3 ;  /* 0x0000000002a57211 */ /* 0x080fe400018f16ff */
[----:B------:R-:W-:-:S02]  /*14570*/  LEA.HI.X.SX32 R147, R14, R0, 0x2, P1 ;  /* 0x000000000e937211 */ /* 0x000fc400008f16ff */
[-C--:B------:R-:W-:Y:S02]  /*14580*/  LEA R160, P3, R5, R4.reuse, 0x2 ;  /* 0x0000000405a07211 */ /* 0x080fe400078610ff */
[----:B------:R-:W-:Y:S02]  /*14590*/  LEA R142, P1, R17, R4, 0x2 ;  /* 0x00000004118e7211 */ /* 0x000fe400078210ff */
[-C--:B------:R-:W-:Y:S02]  /*145a0*/  LEA.HI.X.SX32 R161, R5, R0.reuse, 0x2, P3 ;  /* 0x0000000005a17211 */ /* 0x080fe400018f16ff */
[----:B------:R-:W-:Y:S01]  /*145b0*/  LEA.HI.X.SX32 R143, R17, R0, 0x2, P1 ;  /* 0x00000000118f7211 */ /* 0x000fe200008f16ff */
[----:B------:R-:W-:Y:S01]  /*145c0*/  IMAD.MOV.U32 R80, RZ, RZ, R78 ;  /* 0x000000ffff507224 */ /* 0x000fe200078e004e */
[-C--:B------:R-:W-:Y:S02]  /*145d0*/  LEA R156, P3, R7, R4.reuse, 0x2 ;  /* 0x00000004079c7211 */ /* 0x080fe400078610ff */
[----:B------:R-:W-:-:S02]  /*145e0*/  LEA R138, P1, R19, R4, 0x2 ;  /* 0x00000004138a7211 */ /* 0x000fc400078210ff */
[----:B------:R-:W-:Y:S01]  /*145f0*/  MOV R78, R76 ;  /* 0x0000004c004e7202 */ /* 0x000fe20000000f00 */
[----:B------:R-:W-:Y:S01]  /*14600*/  IMAD.MOV.U32 R76, RZ, RZ, R74 ;  /* 0x000000ffff4c7224 */ /* 0x000fe200078e004a */
[-C--:B------:R-:W-:Y:S01]  /*14610*/  LEA.HI.X.SX32 R157, R7, R0.reuse, 0x2, P3 ;  /* 0x00000000079d7211 */ /* 0x080fe200018f16ff */
[----:B------:R-:W-:Y:S01]  /*14620*/  IMAD.MOV.U32 R74, RZ, RZ, R152 ;  /* 0x000000ffff4a7224 */ /* 0x000fe200078e0098 */
[----:B------:R-:W-:Y:S02]  /*14630*/  LEA.HI.X.SX32 R139, R19, R0, 0x2, P1 ;  /* 0x00000000138b7211 */ /* 0x000fe400008f16ff */
[CC--:B------:R-:W-:Y:S02]  /*14640*/  LEA R152, P3, R10.reuse, R4.reuse, 0x2 ;  /* 0x000000040a987211 */ /* 0x0c0fe400078610ff */
[----:B------:R-:W-:Y:S01]  /*14650*/  LEA R134, P1, R21, R4, 0x2 ;  /* 0x0000000415867211 */ /* 0x000fe200078210ff */
[----:B------:R-:W-:Y:S01]  /*14660*/  IMAD.MOV.U32 R79, RZ, RZ, R153 ;  /* 0x000000ffff4f7224 */ /* 0x000fe200078e0099 */
[----:B------:R-:W-:-:S02]  /*14670*/  LEA.HI.X.SX32 R153, R10, R0, 0x2, P3 ;  /* 0x000000000a997211 */ /* 0x000fc400018f16ff */
[----:B------:R-:W-:Y:S02]  /*14680*/  LEA.HI.X.SX32 R135, R21, R0, 0x2, P1 ;  /* 0x0000000015877211 */ /* 0x000fe400008f16ff */
[-C--:B------:R-:W-:Y:S02]  /*14690*/  LEA R148, P3, R13, R4.reuse, 0x2 ;  /* 0x000000040d947211 */ /* 0x080fe400078610ff */
[----:B------:R-:W-:Y:S02]  /*146a0*/  LEA R130, P1, R23, R4, 0x2 ;  /* 0x0000000417827211 */ /* 0x000fe400078210ff */
[-C--:B------:R-:W-:Y:S02]  /*146b0*/  LEA.HI.X.SX32 R149, R13, R0.reuse, 0x2, P3 ;  /* 0x000000000d957211 */ /* 0x080fe400018f16ff */
[----:B------:R-:W-:Y:S02]  /*146c0*/  LEA.HI.X.SX32 R131, R23, R0, 0x2, P1 ;  /* 0x0000000017837211 */ /* 0x000fe400008f16ff */
[----:B------:R-:W-:-:S02]  /*146d0*/  LEA R144, P3, R15, R4, 0x2 ;  /* 0x000000040f907211 */ /* 0x000fc400078610ff */
[----:B------:R-:W-:Y:S02]  /*146e0*/  LEA R126, P1, R25, R4, 0x2 ;  /* 0x00000004197e7211 */ /* 0x000fe400078210ff */
[-C--:B------:R-:W-:Y:S02]  /*146f0*/  LEA.HI.X.SX32 R145, R15, R0.reuse, 0x2, P3 ;  /* 0x000000000f917211 */ /* 0x080fe400018f16ff */
[----:B------:R-:W-:Y:S02]  /*14700*/  LEA.HI.X.SX32 R127, R25, R0, 0x2, P1 ;  /* 0x00000000197f7211 */ /* 0x000fe400008f16ff */
[CC--:B------:R-:W-:Y:S02]  /*14710*/  LEA R140, P3, R18.reuse, R4.reuse, 0x2 ;  /* 0x00000004128c7211 */ /* 0x0c0fe400078610ff */
[----:B------:R-:W-:Y:S02]  /*14720*/  LEA R122, P1, R27, R4, 0x2 ;  /* 0x000000041b7a7211 */ /* 0x000fe400078210ff */
[----:B------:R-:W-:-:S02]  /*14730*/  LEA.HI.X.SX32 R141, R18, R0, 0x2, P3 ;  /* 0x00000000128d7211 */ /* 0x000fc400018f16ff */
[----:B------:R-:W-:Y:S02]  /*14740*/  LEA.HI.X.SX32 R123, R27, R0, 0x2, P1 ;  /* 0x000000001b7b7211 */ /* 0x000fe400008f16ff */
[CC--:B------:R-:W-:Y:S02]  /*14750*/  LEA R136, P3, R20.reuse, R4.reuse, 0x2 ;  /* 0x0000000414887211 */ /* 0x0c0fe400078610ff */
[C---:B------:R-:W-:Y:S02]  /*14760*/  LEA R118, P1, R29.reuse, R4, 0x2 ;  /* 0x000000041d767211 */ /* 0x040fe400078210ff */
[-C--:B------:R-:W-:Y:S02]  /*14770*/  LEA.HI.X.SX32 R137, R20, R0.reuse, 0x2, P3 ;  /* 0x0000000014897211 */ /* 0x080fe400018f16ff */
[----:B------:R-:W-:Y:S02]  /*14780*/  LEA.HI.X.SX32 R119, R29, R0, 0x2, P1 ;  /* 0x000000001d777211 */ /* 0x000fe400008f16ff */
[----:B------:R-:W-:-:S02]  /*14790*/  LEA R132, P3, R22, R4, 0x2 ;  /* 0x0000000416847211 */ /* 0x000fc400078610ff */
[C---:B------:R-:W-:Y:S02]  /*147a0*/  LEA R114, P1, R31.reuse, R4, 0x2 ;  /* 0x000000041f727211 */ /* 0x040fe400078210ff */
        /* <DEDUP_REMOVED lines=14> */
[-C--:B------:R-:W-:Y:S02]  /*14890*/  LEA R116, P3, R30, R4.reuse, 0x2 ;  /* 0x000000041e747211 */ /* 0x080fe400078610ff */
[----:B------:R-:W-:Y:S01]  /*148a0*/  LEA R98, P1, R39, R4, 0x2 ;  /* 0x0000000427627211 */ /* 0x000fe200078210ff */
[----:B------:R-:W-:Y:S01]  /*148b0*/  IMAD R44, R44, c[0x0][0x190], RZ ;  /* 0x000064002c2c7a24 */ /* 0x000fe200078e02ff */
[----:B------:R-:W-:-:S02]  /*148c0*/  LEA.HI.X.SX32 R117, R30, R0, 0x2, P3 ;  /* 0x000000001e757211 */ /* 0x000fc400018f16ff */
[----:B------:R-:W-:Y:S02]  /*148d0*/  LEA.HI.X.SX32 R99, R39, R0, 0x2, P1 ;  /* 0x0000000027637211 */ /* 0x000fe400008f16ff */
[-C--:B------:R-:W-:Y:S02]  /*148e0*/  LEA R112, P3, R32, R4.reuse, 0x2 ;  /* 0x0000000420707211 */ /* 0x080fe400078610ff */
[C---:B------:R-:W-:Y:S01]  /*148f0*/  LEA R94, P1, R41.reuse, R4, 0x2 ;  /* 0x00000004295e7211 */ /* 0x040fe200078210ff */
[----:B------:R-:W-:Y:S01]  /*14900*/  IMAD R42, R42, c[0x0][0x190], RZ ;  /* 0x000064002a2a7a24 */ /* 0x000fe200078e02ff */
[-C--:B------:R-:W-:Y:S02]  /*14910*/  LEA.HI.X.SX32 R113, R32, R0.reuse, 0x2, P3 ;  /* 0x0000000020717211 */ /* 0x080fe400018f16ff */
[----:B------:R-:W-:Y:S02]  /*14920*/  LEA.HI.X.SX32 R95, R41, R0, 0x2, P1 ;  /* 0x00000000295f7211 */ /* 0x000fe400008f16ff */
[----:B------:R-:W-:-:S02]  /*14930*/  LEA R108, P3, R34, R4, 0x2 ;  /* 0x00000004226c7211 */ /* 0x000fc400078610ff */
[----:B------:R-:W-:Y:S01]  /*14940*/  LEA R90, P1, R44, R4, 0x2 ;  /* 0x000000042c5a7211 */ /* 0x000fe200078210ff */
[----:B------:R-:W-:Y:S01]  /*14950*/  IMAD R53, R53, c[0x0][0x190], RZ ;  /* 0x0000640035357a24 */ /* 0x000fe200078e02ff */
        /* <DEDUP_REMOVED lines=8> */
[----:B------:R-:W-:Y:S01]  /*149e0*/  LEA R82, P1, R53, R4, 0x2 ;  /* 0x0000000435527211 */ /* 0x000fe200078210ff */
[----:B------:R-:W-:Y:S01]  /*149f0*/  IMAD R15, R78, c[0x0][0x190], RZ ;  /* 0x000064004e0f7a24 */ /* 0x000fe200078e02ff */
[-C--:B------:R-:W-:Y:S01]  /*14a00*/  LEA.HI.X.SX32 R101, R38, R0.reuse, 0x2, P3 ;  /* 0x0000000026657211 */ /* 0x080fe200018f16ff */
[----:B------:R-:W-:Y:S01]  /*14a10*/  IMAD R45, R45, c[0x0][0x190], RZ ;  /* 0x000064002d2d7a24 */ /* 0x000fe200078e02ff */
[----:B------:R-:W-:Y:S01]  /*14a20*/  LEA.HI.X.SX32 R83, R53, R0, 0x2, P1 ;  /* 0x0000000035537211 */ /* 0x000fe200008f16ff */
[----:B------:R-:W-:Y:S01]  /*14a30*/  IMAD R49, R49, c[0x0][0x190], RZ ;  /* 0x0000640031317a24 */ /* 0x000fe200078e02ff */
[----:B------:R-:W-:-:S02]  /*14a40*/  LEA R96, P3, R40, R4, 0x2 ;  /* 0x0000000428607211 */ /* 0x000fc400078610ff */
[----:B------:R-:W-:Y:S01]  /*14a50*/  LEA R78, P1, R51, R4, 0x2 ;  /* 0x00000004334e7211 */ /* 0x000fe200078210ff */
        /* <DEDUP_REMOVED lines=30> */
[C---:B------:R-:W-:Y:S01]  /*14c40*/  LEA R62, P1, R15.reuse, R4, 0x2 ;  /* 0x000000040f3e7211 */ /* 0x040fe200078210ff */
[----:B---3--:R-:W-:Y:S01]  /*14c50*/  IMAD.MOV.U32 R237, RZ, RZ, R63 ;  /* 0x000000ffffed7224 */ /* 0x008fe200078e003f */
[-C--:B------:R-:W-:Y:S01]  /*14c60*/  LEA.HI.X.SX32 R81, R52, R0.reuse, 0x2, P3 ;  /* 0x0000000034517211 */ /* 0x080fe200018f16ff */
[----:B------:R-:W-:Y:S01]  /*14c70*/  IMAD R48, R48, c[0x0][0x190], RZ ;  /* 0x0000640030307a24 */ /* 0x000fe200078e02ff */
[----:B------:R-:W-:-:S02]  /*14c80*/  LEA.HI.X.SX32 R63, R15, R0, 0x2, P1 ;  /* 0x000000000f3f7211 */ /* 0x000fc400008f16ff */
[C---:B------:R-:W-:Y:S01]  /*14c90*/  LEA R76, P3, R50.reuse, R4, 0x2 ;  /* 0x00000004324c7211 */ /* 0x040fe200078610ff */
[----:B------:R-:W-:Y:S02]  /*14ca0*/  IMAD R14, R77, c[0x0][0x190], RZ ;  /* 0x000064004d0e7a24 */ /* 0x000fe400078e02ff */
[----:B------:R-:W-:Y:S01]  /*14cb0*/  IMAD.MOV.U32 R240, RZ, RZ, R59 ;  /* 0x000000fffff07224 */ /* 0x000fe200078e003b */
[----:B------:R-:W-:Y:S01]  /*14cc0*/  LEA.HI.X.SX32 R77, R50, R0, 0x2, P3 ;  /* 0x00000000324d7211 */ /* 0x000fe200018f16ff */
[----:B------:R-:W-:Y:S01]  /*14cd0*/  IMAD R9, R72, c[0x0][0x190], RZ ;  /* 0x0000640048097a24 */ /* 0x000fe200078e02ff */
[----:B------:R-:W-:Y:S01]  /*14ce0*/  LEA R72, P3, R48, R4, 0x2 ;  /* 0x0000000430487211 */ /* 0x000fe200078610ff */
[----:B------:R-:W-:Y:S02]  /*14cf0*/  IMAD R46, R46, c[0x0][0x190], RZ ;  /* 0x000064002e2e7a24 */ /* 0x000fe400078e02ff */
[----:B------:R-:W-:Y:S01]  /*14d00*/  IMAD R10, R73, c[0x0][0x190], RZ ;  /* 0x00006400490a7a24 */ /* 0x000fe200078e02ff */
[----:B------:R-:W-:Y:S01]  /*14d10*/  LEA.HI.X.SX32 R73, R48, R0, 0x2, P3 ;  /* 0x0000000030497211 */ /* 0x000fe200018f16ff */
[----:B------:R-:W-:Y:S01]  /*14d20*/  IMAD R15, R55, c[0x0][0x190], RZ ;  /* 0x00006400370f7a24 */ /* 0x000fe200078e02ff */
[----:B------:R-:W-:Y:S01]  /*14d30*/  MOV R238, R64 ;  /* 0x0000004000ee7202 */ /* 0x000fe20000000f00 */
[----:B------:R-:W-:Y:S01]  /*14d40*/  IMAD R5, R68, c[0x0][0x190], RZ ;  /* 0x0000640044057a24 */ /* 0x000fe200078e02ff */
[----:B------:R-:W-:Y:S01]  /*14d50*/  LEA R68, P3, R46, R4, 0x2 ;  /* 0x000000042e447211 */ /* 0x000fe200078610ff */
[----:B------:R-:W-:-:S02]  /*14d60*/  IMAD R6, R69, c[0x0][0x190], RZ ;  /* 0x0000640045067a24 */ /* 0x000fc400078e02ff */
[----:B------:R-:W-:Y:S01]  /*14d70*/  IMAD.MOV.U32 R239, RZ, RZ, R61 ;  /* 0x000000ffffef7224 */ /* 0x000fe200078e003d */
[----:B------:R-:W-:Y:S01]  /*14d80*/  LEA.HI.X.SX32 R69, R46, R0, 0x2, P3 ;  /* 0x000000002e457211 */ /* 0x000fe200018f16ff */
[----:B------:R-:W-:Y:S01]  /*14d90*/  IMAD.MOV.U32 R236, RZ, RZ, R238 ;  /* 0x000000ffffec7224 */ /* 0x000fe200078e00ee */
[----:B------:R-:W-:Y:S01]  /*14da0*/  MOV R241, R57 ;  /* 0x0000003900f17202 */ /* 0x000fe20000000f00 */
[----:B--2---:R-:W-:Y:S01]  /*14db0*/  IMAD R18, R58, c[0x0][0x190], RZ ;  /* 0x000064003a127a24 */ /* 0x004fe200078e02ff */
[----:B------:R-:W-:-:S04]  /*14dc0*/  LEA R58, P1, R13, R4, 0x2 ;  /* 0x000000040d3a7211 */ /* 0x000fc800078210ff */
[----:B------:R-:W-:Y:S02]  /*14dd0*/  LEA.HI.X.SX32 R59, R13, R0, 0x2, P1 ;  /* 0x000000000d3b7211 */ /* 0x000fe400008f16ff */
[----:B------:R-:W-:-:S04]  /*14de0*/  LEA R54, P1, R11, R4, 0x2 ;  /* 0x000000040b367211 */ /* 0x000fc800078210ff */
[----:B------:R-:W-:Y:S02]  /*14df0*/  LEA.HI.X.SX32 R55, R11, R0, 0x2, P1 ;  /* 0x000000000b377211 */ /* 0x000fe400008f16ff */
[----:B------:R-:W-:Y:S01]  /*14e00*/  LEA R50, P1, R9, R4, 0x2 ;  /* 0x0000000409327211 */ /* 0x000fe200078210ff */
[----:B------:R-:W-:Y:S02]  /*14e10*/  IMAD R13, R237, c[0x0][0x190], RZ ;  /* 0x00006400ed0d7a24 */ /* 0x000fe400078e02ff */
[----:B------:R-:W2:Y:S01]  /*14e20*/  LDL.LU R237, [R1+0x4e4] ;  /* 0x0004e40001ed7983 */ /* 0x000ea20000300800 */
[----:B------:R-:W-:Y:S02]  /*14e30*/  LEA.HI.X.SX32 R51, R9, R0, 0x2, P1 ;  /* 0x0000000009337211 */ /* 0x000fe400008f16ff */
[----:B------:R-:W-:Y:S01]  /*14e40*/  LEA R46, P1, R7, R4, 0x2 ;  /* 0x00000004072e7211 */ /* 0x000fe200078210ff */
[----:B------:R-:W3:Y:S01]  /*14e50*/  LDL.LU R238, [R1+0x4e8] ;  /* 0x0004e80001ee7983 */ /* 0x000ee20000300800 */
[----:B------:R-:W-:-:S02]  /*14e60*/  IMAD R11, R239, c[0x0][0x190], RZ ;  /* 0x00006400ef0b7a24 */ /* 0x000fc400078e02ff */
[----:B------:R-:W-:Y:S01]  /*14e70*/  LEA.HI.X.SX32 R47, R7, R0, 0x2, P1 ;  /* 0x00000000072f7211 */ /* 0x000fe200008f16ff */
[----:B------:R-:W-:Y:S01]  /*14e80*/  IMAD R9, R240, c[0x0][0x190], RZ ;  /* 0x00006400f0097a24 */ /* 0x000fe200078e02ff */
[----:B------:R-:W3:Y:S01]  /*14e90*/  LDL.LU R239, [R1+0x4ec] ;  /* 0x0004ec0001ef7983 */ /* 0x000ee20000300800 */
[----:B------:R-:W-:-:S03]  /*14ea0*/  LEA R42, P1, R5, R4, 0x2 ;  /* 0x00000004052a7211 */ /* 0x000fc600078210ff */
[----:B------:R-:W3:Y:S01]  /*14eb0*/  LDL.LU R240, [R1+0x4f0] ;  /* 0x0004f00001f07983 */ /* 0x000ee20000300800 */
[----:B------:R-:W-:Y:S01]  /*14ec0*/  IMAD R7, R241, c[0x0][0x190], RZ ;  /* 0x00006400f1077a24 */ /* 0x000fe200078e02ff */
[----:B------:R-:W-:Y:S01]  /*14ed0*/  LEA.HI.X.SX32 R43, R5, R0, 0x2, P1 ;  /* 0x00000000052b7211 */ /* 0x000fe200008f16ff */
[----:B------:R-:W-:Y:S01]  /*14ee0*/  IMAD R5, R242, c[0x0][0x190], RZ ;  /* 0x00006400f2057a24 */ /* 0x000fe200078e02ff */
[----:B------:R-:W3:Y:S04]  /*14ef0*/  LDL.LU R241, [R1+0x4f4] ;  /* 0x0004f40001f17983 */ /* 0x000ee80000300800 */
[----:B------:R-:W3:Y:S01]  /*14f00*/  LDL.LU R242, [R1+0x4f8] ;  /* 0x0004f80001f27983 */ /* 0x000ee20000300800 */
[----:B------:R-:W-:Y:S01]  /*14f10*/  LEA R64, P3, R16, R4, 0x2 ;  /* 0x0000000410407211 */ /* 0x000fe200078610ff */
[----:B------:R-:W-:-:S02]  /*14f20*/  IMAD R21, R65, c[0x0][0x190], RZ ;  /* 0x0000640041157a24 */ /* 0x000fc400078e02ff */
[----:B------:R-:W-:Y:S01]  /*14f30*/  IMAD R19, R60, c[0x0][0x190], RZ ;  /* 0x000064003c137a24 */ /* 0x000fe200078e02ff */
[----:B------:R-:W-:Y:S02]  /*14f40*/  LEA.HI.X.SX32 R65, R16, R0, 0x2, P3 ;  /* 0x0000000010417211 */ /* 0x000fe400018f16ff */
[----:B------:R-:W-:Y:S01]  /*14f50*/  LEA R60, P3, R14, R4, 0x2 ;  /* 0x000000040e3c7211 */ /* 0x000fe200078610ff */
[----:B------:R-:W-:-:S03]  /*14f60*/  IMAD R17, R56, c[0x0][0x190], RZ ;  /* 0x0000640038117a24 */ /* 0x000fc600078e02ff */
[----:B------:R-:W-:Y:S02]  /*14f70*/  LEA.HI.X.SX32 R61, R14, R0, 0x2, P3 ;  /* 0x000000000e3d7211 */ /* 0x000fe400018f16ff */
[----:B------:R-:W-:-:S04]  /*14f80*/  LEA R56, P3, R12, R4, 0x2 ;  /* 0x000000040c387211 */ /* 0x000fc800078610ff */
[----:B------:R-:W-:Y:S02]  /*14f90*/  LEA.HI.X.SX32 R57, R12, R0, 0x2, P3 ;  /* 0x000000000c397211 */ /* 0x000fe400018f16ff */
[----:B------:R-:W-:-:S04]  /*14fa0*/  LEA R52, P3, R10, R4, 0x2 ;  /* 0x000000040a347211 */ /* 0x000fc800078610ff */
[----:B------:R-:W-:Y:S02]  /*14fb0*/  LEA.HI.X.SX32 R53, R10, R0, 0x2, P3 ;  /* 0x000000000a357211 */ /* 0x000fe400018f16ff */
[----:B------:R-:W-:-:S04]  /*14fc0*/  LEA R48, P3, R8, R4, 0x2 ;  /* 0x0000000408307211 */ /* 0x000fc800078610ff */
[----:B------:R-:W-:Y:S02]  /*14fd0*/  LEA.HI.X.SX32 R49, R8, R0, 0x2, P3 ;  /* 0x0000000008317211 */ /* 0x000fe400018f16ff */
[-C--:B------:R-:W-:Y:S02]  /*14fe0*/  LEA R44, P3, R6, R4.reuse, 0x2 ;  /* 0x00000004062c7211 */ /* 0x080fe400078610ff */
[----:B------:R-:W-:Y:S02]  /*14ff0*/  LEA R38, P1, R2, R4, 0x2 ;  /* 0x0000000402267211 */ /* 0x000fe400078210ff */
[----:B------:R-:W-:Y:S02]  /*15000*/  LEA.HI.X.SX32 R45, R6, R0, 0x2, P3 ;  /* 0x00000000062d7211 */ /* 0x000fe400018f16ff */
[----:B------:R-:W-:Y:S02]  /*15010*/  LEA R40, P3, R3, R4, 0x2 ;  /* 0x0000000403287211 */ /* 0x000fe400078610ff */
[----:B------:R-:W-:-:S02]  /*15020*/  LEA.HI.X.SX32 R39, R2, R0, 0x2, P1 ;  /* 0x0000000002277211 */ /* 0x000fc400008f16ff */
[----:B------:R-:W-:Y:S02]  /*15030*/  LEA.HI.X.SX32 R41, R3, R0, 0x2, P3 ;  /* 0x0000000003297211 */ /* 0x000fe400018f16ff */
[CC--:B------:R-:W-:Y:S02]  /*15040*/  LEA R36, P3, R21.reuse, R4.reuse, 0x2 ;  /* 0x0000000415247211 */ /* 0x0c0fe400078610ff */
[C---:B------:R-:W-:Y:S02]  /*15050*/  LEA R34, P1, R20.reuse, R4, 0x2 ;  /* 0x0000000414227211 */ /* 0x040fe400078210ff */
[----:B------:R-:W-:Y:S02]  /*15060*/  LEA.HI.X.SX32 R37, R21, R0, 0x2, P3 ;  /* 0x0000000015257211 */ /* 0x000fe400018f16ff */
[----:B------:R-:W-:Y:S02]  /*15070*/  LEA R32, P3, R19, R4, 0x2 ;  /* 0x0000000413207211 */ /* 0x000fe400078610ff */
[----:B------:R-:W-:-:S02]  /*15080*/  LEA.HI.X.SX32 R35, R20, R0, 0x2, P1 ;  /* 0x0000000014237211 */ /* 0x000fc400008f16ff */
[C---:B------:R-:W-:Y:S02]  /*15090*/  LEA R30, P1, R18.reuse, R4, 0x2 ;  /* 0x00000004121e7211 */ /* 0x040fe400078210ff */
[----:B------:R-:W-:Y:S02]  /*150a0*/  LEA.HI.X.SX32 R33, R19, R0, 0x2, P3 ;  /* 0x0000000013217211 */ /* 0x000fe400018f16ff */
[----:B------:R-:W-:Y:S02]  /*150b0*/  LEA R28, P3, R17, R4, 0x2 ;  /* 0x00000004111c7211 */ /* 0x000fe400078610ff */
[----:B------:R-:W-:Y:S02]  /*150c0*/  LEA.HI.X.SX32 R31, R18, R0, 0x2, P1 ;  /* 0x00000000121f7211 */ /* 0x000fe400008f16ff */
[----:B------:R-:W-:Y:S02]  /*150d0*/  LEA R26, P1, R15, R4, 0x2 ;  /* 0x000000040f1a7211 */ /* 0x000fe400078210ff */
[----:B------:R-:W-:-:S02]  /*150e0*/  LEA.HI.X.SX32 R29, R17, R0, 0x2, P3 ;  /* 0x00000000111d7211 */ /* 0x000fc400018f16ff */
[----:B------:R-:W-:Y:S02]  /*150f0*/  LEA R24, P3, R13, R4, 0x2 ;  /* 0x000000040d187211 */ /* 0x000fe400078610ff */
[----:B------:R-:W-:Y:S02]  /*15100*/  LEA.HI.X.SX32 R27, R15, R0, 0x2, P1 ;  /* 0x000000000f1b7211 */ /* 0x000fe400008f16ff */
[----:B------:R-:W-:Y:S02]  /*15110*/  LEA R22, P1, R11, R4, 0x2 ;  /* 0x000000040b167211 */ /* 0x000fe400078210ff */
[----:B------:R-:W-:Y:S01]  /*15120*/  LEA.HI.X.SX32 R25, R13, R0, 0x2, P3 ;  /* 0x000000000d197211 */ /* 0x000fe200018f16ff */
[----:B------:R-:W-:Y:S01]  /*15130*/  IMAD R2, R236, c[0x0][0x190], RZ ;  /* 0x00006400ec027a24 */ /* 0x000fe200078e02ff */
[----:B------:R-:W-:Y:S02]  /*15140*/  LEA R20, P3, R9, R4, 0x2 ;  /* 0x0000000409147211 */ /* 0x000fe400078610ff */
[----:B------:R-:W-:-:S02]  /*15150*/  LEA.HI.X.SX32 R23, R11, R0, 0x2, P1 ;  /* 0x000000000b177211 */ /* 0x000fc400008f16ff */
[----:B------:R-:W-:Y:S02]  /*15160*/  LEA R18, P1, R7, R4, 0x2 ;  /* 0x0000000407127211 */ /* 0x000fe400078210ff */
[----:B------:R-:W-:Y:S02]  /*15170*/  LEA.HI.X.SX32 R21, R9, R0, 0x2, P3 ;  /* 0x0000000009157211 */ /* 0x000fe400018f16ff */
[----:B------:R-:W-:Y:S02]  /*15180*/  LEA R16, P3, R5, R4, 0x2 ;  /* 0x0000000405107211 */ /* 0x000fe400078610ff */
[----:B------:R-:W-:Y:S02]  /*15190*/  LEA.HI.X.SX32 R19, R7, R0, 0x2, P1 ;  /* 0x0000000007137211 */ /* 0x000fe400008f16ff */
[----:B------:R-:W-:Y:S02]  /*151a0*/  LEA R14, P1, R2, R4, 0x2 ;  /* 0x00000004020e7211 */ /* 0x000fe400078210ff */
[----:B------:R-:W-:-:S02]  /*151b0*/  LEA.HI.X.SX32 R17, R5, R0, 0x2, P3 ;  /* 0x0000000005117211 */ /* 0x000fc400018f16ff */
[----:B------:R-:W-:Y:S01]  /*151c0*/  LEA.HI.X.SX32 R15, R2, R0, 0x2, P1 ;  /* 0x00000000020f7211 */ /* 0x000fe200008f16ff */
[----:B----4-:R-:W-:-:S04]  /*151d0*/  IMAD.WIDE R230, R252, 0x4, R246 ;  /* 0x00000004fce67825 */ /* 0x010fc800078e02f6 */
[C---:B------:R-:W-:Y:S01]  /*151e0*/  IMAD.WIDE R228, R252.reuse, 0x4, R248 ;  /* 0x00000004fce47825 */ /* 0x040fe200078e02f8 */
[----:B------:R1:W-:Y:S03]  /*151f0*/  STL.64 [R1+0xde0], R230 ;  /* 0x000de0e601007387 */ /* 0x0003e60000100a00 */
[----:B------:R-:W-:Y:S01]  /*15200*/  IMAD.WIDE R226, R252, 0x4, R250 ;  /* 0x00000004fce27825 */ /* 0x000fe200078e02fa */
[----:B------:R4:W-:Y:S04]  /*15210*/  STL.64 [R1+0xdd8], R228 ;  /* 0x000dd8e401007387 */ /* 0x0009e80000100a00 */
[----:B------:R1:W-:Y:S01]  /*15220*/  STL.64 [R1+0xdd0], R226 ;  /* 0x000dd0e201007387 */ /* 0x0003e20000100a00 */
[----:B--2---:R-:W-:-:S02]  /*15230*/  IMAD R8, R237, c[0x0][0x190], RZ ;  /* 0x00006400ed087a24 */ /* 0x004fc400078e02ff */
[----:B---3--:R-:W-:-:S03]  /*15240*/  IMAD R6, R238, c[0x0][0x190], RZ ;  /* 0x00006400ee067a24 */ /* 0x008fc600078e02ff */
[-C--:B------:R-:W-:Y:S01]  /*15250*/  LEA R12, P3, R8, R4.reuse, 0x2 ;  /* 0x00000004080c7211 */ /* 0x080fe200078610ff */
[----:B------:R-:W-:Y:S01]  /*15260*/  IMAD R224, R239, c[0x0][0x190], RZ ;  /* 0x00006400efe07a24 */ /* 0x000fe200078e02ff */
[----:B------:R-:W-:Y:S01]  /*15270*/  LEA R10, P1, R6, R4, 0x2 ;  /* 0x00000004060a7211 */ /* 0x000fe200078210ff */
[----:B------:R-:W-:Y:S01]  /*15280*/  IMAD R222, R240, c[0x0][0x190], RZ ;  /* 0x00006400f0de7a24 */ /* 0x000fe200078e02ff */
[----:B------:R-:W-:Y:S02]  /*15290*/  LEA.HI.X.SX32 R13, R8, R0, 0x2, P3 ;  /* 0x00000000080d7211 */ /* 0x000fe400018f16ff */
[----:B------:R-:W-:Y:S01]  /*152a0*/  LEA R8, P3, R224, R4, 0x2 ;  /* 0x00000004e0087211 */ /* 0x000fe200078610ff */
[----:B------:R-:W-:Y:S01]  /*152b0*/  IMAD R3, R241, c[0x0][0x190], RZ ;  /* 0x00006400f1037a24 */ /* 0x000fe200078e02ff */
[----:B------:R-:W-:Y:S01]  /*152c0*/  LEA.HI.X.SX32 R11, R6, R0, 0x2, P1 ;  /* 0x00000000060b7211 */ /* 0x000fe200008f16ff */
[----:B------:R-:W-:Y:S01]  /*152d0*/  IMAD.MOV.U32 R240, RZ, RZ, c[0x0][0x180] ;  /* 0x00006000fff07624 */ /* 0x000fe200078e00ff */
[----:B------:R-:W-:Y:S01]  /*152e0*/  LEA R6, P1, R222, R4, 0x2 ;  /* 0x00000004de067211 */ /* 0x000fe200078210ff */
[----:B------:R-:W-:Y:S01]  /*152f0*/  IMAD R5, R242, c[0x0][0x190], RZ ;  /* 0x00006400f2057a24 */ /* 0x000fe200078e02ff */
[----:B------:R-:W-:-:S02]  /*15300*/  LEA.HI.X.SX32 R9, R224, R0, 0x2, P3 ;  /* 0x00000000e0097211 */ /* 0x000fc400018f16ff */
[----:B------:R-:W-:Y:S02]  /*15310*/  LEA R2, P3, R3, R4, 0x2 ;  /* 0x0000000403027211 */ /* 0x000fe400078610ff */
[----:B------:R-:W-:Y:S01]  /*15320*/  LEA.HI.X.SX32 R7, R222, R0, 0x2, P1 ;  /* 0x00000000de077211 */ /* 0x000fe200008f16ff */
[----:B------:R-:W-:Y:S01]  /*15330*/  IMAD.SHL.U32 R241, R243, 0x4, RZ ;  /* 0x00000004f3f17824 */ /* 0x000fe200078e00ff */
[C---:B------:R-:W-:Y:S02]  /*15340*/  LEA R4, P1, R5.reuse, R4, 0x2 ;  /* 0x0000000405047211 */ /* 0x040fe400078210ff */
[----:B------:R-:W-:Y:S02]  /*15350*/  IADD3 R222, R240, -0x1a, RZ ;  /* 0xffffffe6f0de7810 */ /* 0x000fe40007ffe0ff */
[----:B------:R-:W-:Y:S02]  /*15360*/  LEA.HI.X.SX32 R5, R5, R0, 0x2, P1 ;  /* 0x0000000005057211 */ /* 0x000fe400008f16ff */
[----:B------:R-:W-:-:S02]  /*15370*/  ISETP.GE.U32.AND P1, PT, R222, 0x7fffff67, PT ;  /* 0x7fffff67de00780c */ /* 0x000fc40003f26070 */
[----:B------:R-:W-:Y:S02]  /*15380*/  IADD3 R223, R240, -0x16, RZ ;  /* 0xffffffeaf0df7810 */ /* 0x000fe40007ffe0ff */
[----:B------:R-:W-:Y:S02]  /*15390*/  LOP3.LUT R222, R241, 0x20, RZ, 0x3c, !PT ;  /* 0x00000020f1de7812 */ /* 0x000fe400078e3cff */
[----:B------:R-:W-:Y:S01]  /*153a0*/  LEA.HI.X.SX32 R3, R3, R0, 0x2, P3 ;  /* 0x0000000003037211 */ /* 0x000fe200018f16ff */
[C---:B------:R-:W-:Y:S01]  /*153b0*/  IMAD R0, R252.reuse, 0x5, RZ ;  /* 0x00000005fc007824 */ /* 0x040fe200078e02ff */
[----:B------:R-:W-:Y:S01]  /*153c0*/  ISETP.GE.U32.AND P3, PT, R223, 0x7fffff6b, PT ;  /* 0x7fffff6bdf00780c */ /* 0x000fe20003f66070 */
[----:B------:R-:W-:Y:S01]  /*153d0*/  IMAD.WIDE R224, R252, 0x4, R244 ;  /* 0x00000004fce07825 */ /* 0x000fe200078e02f4 */
[----:B------:R-:W-:Y:S01]  /*153e0*/  IADD3 R223, R240, -0x1e, RZ ;  /* 0xffffffe2f0df7810 */ /* 0x000fe20007ffe0ff */
[----:B------:R1:W-:Y:S04]  /*153f0*/  LDGSTS.E [R222+0x800], [R230.64], !P4 ;  /* 0x00800000e6de7fae */ /* 0x0003e8000e121844 */
[----:B------:R4:W-:Y:S04]  /*15400*/  LDGSTS.E [R222+0xa00], [R228.64], !P4 ;  /* 0x00a00000e4de7fae */ /* 0x0009e8000e121844 */
[----:B------:R2:W-:Y:S01]  /*15410*/  LDGSTS.E [R222+0xc00], [R226.64], !P4 ;  /* 0x00c00000e2de7fae */ /* 0x0005e2000e121844 */
[----:B-1----:R-:W-:-:S03]  /*15420*/  IMAD.WIDE R230, R0, 0x4, R246 ;  /* 0x0000000400e67825 */ /* 0x002fc600078e02f6 */
[----:B------:R1:W-:Y:S01]  /*15430*/  STL.64 [R1+0xdc8], R224 ;  /* 0x000dc8e001007387 */ /* 0x0003e20000100a00 */
[----:B----4-:R-:W-:-:S03]  /*15440*/  IMAD.WIDE R228, R0, 0x4, R248 ;  /* 0x0000000400e47825 */ /* 0x010fc600078e02f8 */
[----:B------:R1:W-:Y:S01]  /*15450*/  LDGSTS.E [R222+0xe00], [R224.64], !P4 ;  /* 0x00e00000e0de7fae */ /* 0x0003e2000e121844 */
[----:B------:R-:W-:Y:S01]  /*15460*/  ISETP.GE.U32.AND P4, PT, R223, 0x7fffff63, PT ;  /* 0x7fffff63df00780c */ /* 0x000fe20003f86070 */
[----:B--2---:R-:W-:Y:S02]  /*15470*/  IMAD.WIDE R226, R0, 0x4, R250 ;  /* 0x0000000400e27825 */ /* 0x004fe400078e02fa */
[----:B------:R2:W-:Y:S02]  /*15480*/  LDGSTS.E [R222+0x2800], [R230.64], !P5 ;  /* 0x02800000e6de7fae */ /* 0x0005e4000e921844 */
[----:B------:R-:W-:Y:S02]  /*15490*/  IMAD R223, R252, 0x9, RZ ;  /* 0x00000009fcdf7824 */ /* 0x000fe400078e02ff */
[----:B------:R3:W-:Y:S01]  /*154a0*/  LDGSTS.E [R222+0x2a00], [R228.64], !P5 ;  /* 0x02a00000e4de7fae */ /* 0x0007e2000e921844 */
[----:B-1----:R-:W-:Y:S01]  /*154b0*/  IMAD.WIDE R224, R0, 0x4, R244 ;  /* 0x0000000400e07825 */ /* 0x002fe200078e02f4 */
        /* <DEDUP_REMOVED lines=445> */
[----:B--2---:R-:W-:Y:S01]  /*17090*/  IMAD.WIDE R226, R0, 0x4, R250 ;  /* 0x0000000400e27825 */ /* 0x004fe200078e02fa */
[----:B------:R-:W-:Y:S01]  /*170a0*/  SHF.L.U32 R223, R252, 0x1, RZ ;  /* 0x00000001fcdf7819 */ /* 0x000fe200000006ff */
[----:B------:R2:W-:Y:S04]  /*170b0*/  LDGSTS.E [R222+0x3e800], [R230.64], !P0 ;  /* 0x3e800000e6de7fae */ /* 0x0005e8000c121844 */
[----:B------:R3:W-:Y:S01]  /*170c0*/  LDGSTS.E [R222+0x3ea00], [R228.64], !P0 ;  /* 0x3ea00000e4de7fae */ /* 0x0007e2000c121844 */
[----:B-1----:R-:W-:Y:S01]  /*170d0*/  IMAD.WIDE R224, R0, 0x4, R244 ;  /* 0x0000000400e07825 */ /* 0x002fe200078e02f4 */
[----:B------:R-:W-:-:S02]  /*170e0*/  IADD3 R0, R240, -0x1b, RZ ;  /* 0xffffffe5f0007810 */ /* 0x000fc40007ffe0ff */
[----:B------:R3:W-:Y:S04]  /*170f0*/  LDGSTS.E [R222+0x3ec00], [R226.64], !P0 ;  /* 0x3ec00000e2de7fae */ /* 0x0007e8000c121844 */
[----:B------:R2:W-:Y:S04]  /*17100*/  STL.64 [R1+0x470], R230 ;  /* 0x000470e601007387 */ /* 0x0005e80000100a00 */
[----:B------:R3:W-:Y:S01]  /*17110*/  LDGSTS.E [R222+0x3ee00], [R224.64], !P0 ;  /* 0x3ee00000e0de7fae */ /* 0x0007e2000c121844 */
[----:B------:R-:W-:Y:S01]  /*17120*/  ISETP.GE.U32.AND P0, PT, R0, 0x7fffff66, PT ;  /* 0x7fffff660000780c */ /* 0x000fe20003f06070 */
[----:B------:R-:W-:-:S02]  /*17130*/  IMAD R0, R252, 0x6, RZ ;  /* 0x00000006fc007824 */ /* 0x000fc400078e02ff */
[----:B------:R1:W-:Y:S01]  /*17140*/  STL.64 [R1+0x468], R228 ;  /* 0x000468e401007387 */ /* 0x0003e20000100a00 */
[----:B--2---:R-:W-:-:S03]  /*17150*/  IMAD.WIDE R230, R223, 0x4, R246 ;  /* 0x00000004dfe67825 */ /* 0x004fc600078e02f6 */
[----:B------:R2:W-:Y:S01]  /*17160*/  STL.64 [R1+0x460], R226 ;  /* 0x000460e201007387 */ /* 0x0005e20000100a00 */
[----:B---3--:R-:W-:-:S03]  /*17170*/  LOP3.LUT R222, R241, 0x40, RZ, 0x3c, !PT ;  /* 0x00000040f1de7812 */ /* 0x008fc600078e3cff */
[----:B------:R3:W-:Y:S01]  /*17180*/  STL.64 [R1+0x458], R224 ;  /* 0x000458e001007387 */ /* 0x0007e20000100a00 */
[----:B-1----:R-:W-:-:S03]  /*17190*/  IMAD.WIDE R228, R223, 0x4, R248 ;  /* 0x00000004dfe47825 */ /* 0x002fc600078e02f8 */
[----:B------:R1:W-:Y:S01]  /*171a0*/  STL.64 [R1+0xdc0], R230 ;  /* 0x000dc0e601007387 */ /* 0x0003e20000100a00 */
[----:B--2---:R-:W-:-:S03]  /*171b0*/  IMAD.WIDE R226, R223, 0x4, R250 ;  /* 0x00000004dfe27825 */ /* 0x004fc600078e02fa */
[----:B------:R1:W-:Y:S01]  /*171c0*/  LDGSTS.E [R222+0x1000], [R230.64], !P2 ;  /* 0x01000000e6de7fae */ /* 0x0003e2000d121844 */
[----:B---3--:R-:W-:Y:S01]  /*171d0*/  IMAD.WIDE R224, R223, 0x4, R244 ;  /* 0x00000004dfe07825 */ /* 0x008fe200078e02f4 */
[----:B------:R-:W-:Y:S02]  /*171e0*/  IADD3 R223, R240, -0x1f, RZ ;  /* 0xffffffe1f0df7810 */ /* 0x000fe40007ffe0ff */
[----:B------:R2:W-:Y:S04]  /*171f0*/  STL.64 [R1+0xdb8], R228 ;  /* 0x000db8e401007387 */ /* 0x0005e80000100a00 */
[----:B------:R2:W-:Y:S01]  /*17200*/  LDGSTS.E [R222+0x1200], [R228.64], !P2 ;  /* 0x01200000e4de7fae */ /* 0x0005e2000d121844 */
[----:B-1----:R-:W-:-:S03]  /*17210*/  IMAD.WIDE R230, R0, 0x4, R246 ;  /* 0x0000000400e67825 */ /* 0x002fc600078e02f6 */
[----:B------:R1:W-:Y:S04]  /*17220*/  STL.64 [R1+0xdb0], R226 ;  /* 0x000db0e201007387 */ /* 0x0003e80000100a00 */
[----:B------:R1:W-:Y:S01]  /*17230*/  LDGSTS.E [R222+0x1400], [R226.64], !P2 ;  /* 0x01400000e2de7fae */ /* 0x0003e2000d121844 */
[----:B--2---:R-:W-:-:S03]  /*17240*/  IMAD.WIDE R228, R0, 0x4, R248 ;  /* 0x0000000400e47825 */ /* 0x004fc600078e02f8 */
[----:B------:R2:W-:Y:S04]  /*17250*/  STL.64 [R1+0xda8], R224 ;  /* 0x000da8e001007387 */ /* 0x0005e80000100a00 */
[----:B------:R2:W-:Y:S01]  /*17260*/  LDGSTS.E [R222+0x1600], [R224.64], !P2 ;  /* 0x01600000e0de7fae */ /* 0x0005e2000d121844 */
[----:B------:R-:W-:Y:S01]  /*17270*/  ISETP.GE.U32.AND P2, PT, R223, 0x7fffff62, PT ;  /* 0x7fffff62df00780c */ /* 0x000fe20003f46070 */
[----:B-1----:R-:W-:Y:S02]  /*17280*/  IMAD.WIDE R226, R0, 0x4, R250 ;  /* 0x0000000400e27825 */ /* 0x002fe400078e02fa */
[----:B------:R1:W-:Y:S02]  /*17290*/  LDGSTS.E [R222+0x3000], [R230.64], !P3 ;  /* 0x03000000e6de7fae */ /* 0x0003e4000d921844 */
[----:B------:R-:W-:-:S02]  /*172a0*/  IMAD R223, R252, 0xa, RZ ;  /* 0x0000000afcdf7824 */ /* 0x000fc400078e02ff */
[----:B------:R3:W-:Y:S01]  /*172b0*/  LDGSTS.E [R222+0x3200], [R228.64], !P3 ;  /* 0x03200000e4de7fae */ /* 0x0007e2000d921844 */
[----:B--2---:R-:W-:Y:S01]  /*172c0*/  IMAD.WIDE R224, R0, 0x4, R244 ;  /* 0x0000000400e07825 */ /* 0x004fe200078e02f4 */
[----:B------:R-:W-:Y:S02]  /*172d0*/  IADD3 R0, R240, -0x23, RZ ;  /* 0xffffffddf0007810 */ /* 0x000fe40007ffe0ff */
[----:B------:R1:W-:Y:S04]  /*172e0*/  STL.64 [R1+0xd60], R230 ;  /* 0x000d60e601007387 */ /* 0x0003e80000100a00 */
[----:B------:R2:W-:Y:S04]  /*172f0*/  LDGSTS.E [R222+0x3400], [R226.64], !P3 ;  /* 0x03400000e2de7fae */ /* 0x0005e8000d921844 */
[----:B------:R3:W-:Y:S04]  /*17300*/  STL.64 [R1+0xd58], R228 ;  /* 0x000d58e401007387 */ /* 0x0007e80000100a00 */
[----:B------:R4:W-:Y:S01]  /*17310*/  LDGSTS.E [R222+0x3600], [R224.64], !P3 ;  /* 0x03600000e0de7fae */ /* 0x0009e2000d921844 */
[----:B-1----:R-:W-:Y:S01]  /*17320*/  IMAD.WIDE R230, R223, 0x4, R246 ;  /* 0x00000004dfe67825 */ /* 0x002fe200078e02f6 */
[----:B------:R-:W-:-:S02]  /*17330*/  ISETP.GE.U32.AND P3, PT, R0, 0x7fffff5e, PT ;  /* 0x7fffff5e0000780c */ /* 0x000fc40003f66070 */
[----:B------:R2:W-:Y:S01]  /*17340*/  STL.64 [R1+0xd50], R226 ;  /* 0x000d50e201007387 */ /* 0x0005e20000100a00 */
[----:B------:R-:W-:Y:S02]  /*17350*/  IMAD R0, R252, 0xe, RZ ;  /* 0x0000000efc007824 */ /* 0x000fe400078e02ff */
[C---:B---3--:R-:W-:Y:S01]  /*17360*/  IMAD.WIDE R228, R223.reuse, 0x4, R248 ;  /* 0x00000004dfe47825 */ /* 0x048fe200078e02f8 */
[----:B------:R4:W-:Y:S04]  /*17370*/  STL.64 [R1+0xd48], R224 ;  /* 0x000d48e001007387 */ /* 0x0009e80000100a00 */
[----:B------:R1:W-:Y:S01]  /*17380*/  STL.64 [R1+0xd00], R230 ;  /* 0x000d00e601007387 */ /* 0x0003e20000100a00 */
[----:B--2---:R-:W-:-:S03]  /*17390*/  IMAD.WIDE R226, R223, 0x4, R250 ;  /* 0x00000004dfe27825 */ /* 0x004fc600078e02fa */
[----:B------:R1:W-:Y:S01]  /*173a0*/  LDGSTS.E [R222+0x5000], [R230.64], !P1 ;  /* 0x05000000e6de7fae */ /* 0x0003e2000c921844 */
[----:B----4-:R-:W-:Y:S01]  /*173b0*/  IMAD.WIDE R224, R223, 0x4, R244 ;  /* 0x00000004dfe07825 */ /* 0x010fe200078e02f4 */
        /* <DEDUP_REMOVED lines=436> */
[----:B------:R3:W-:Y:S04]  /*18f00*/  LDGSTS.E [R222+0x3f400], [R226.64], !P4 ;  /* 0x3f400000e2de7fae */ /* 0x0007e8000e121844 */
[----:B------:R1:W-:Y:S04]  /*18f10*/  STL.64 [R1+0x450], R230 ;  /* 0x000450e601007387 */ /* 0x0003e80000100a00 */
[----:B------:R3:W-:Y:S01]  /*18f20*/  LDGSTS.E [R222+0x3f600], [R224.64], !P4 ;  /* 0x3f600000e0de7fae */ /* 0x0007e2000e121844 */
[----:B------:R-:W-:Y:S01]  /*18f30*/  ISETP.GE.U32.AND P4, PT, R0, 0x7fffff65, PT ;  /* 0x7fffff650000780c */ /* 0x000fe20003f86070 */
[----:B------:R-:W-:-:S02]  /*18f40*/  IMAD R0, R252, 0x7, RZ ;  /* 0x00000007fc007824 */ /* 0x000fc400078e02ff */
[----:B------:R2:W-:Y:S01]  /*18f50*/  STL.64 [R1+0x448], R228 ;  /* 0x000448e401007387 */ /* 0x0005e20000100a00 */
[----:B-1----:R-:W-:-:S03]  /*18f60*/  IMAD.WIDE R230, R223, 0x4, R246 ;  /* 0x00000004dfe67825 */ /* 0x002fc600078e02f6 */
[----:B------:R1:W-:Y:S01]  /*18f70*/  STL.64 [R1+0x440], R226 ;  /* 0x000440e201007387 */ /* 0x0003e20000100a00 */
[----:B---3--:R-:W-:-:S03]  /*18f80*/  LOP3.LUT R222, R241, 0x60, RZ, 0x3c, !PT ;  /* 0x00000060f1de7812 */ /* 0x008fc600078e3cff */
[----:B------:R3:W-:Y:S01]  /*18f90*/  STL.64 [R1+0x438], R224 ;  /* 0x000438e001007387 */ /* 0x0007e20000100a00 */
[----:B--2---:R-:W-:-:S03]  /*18fa0*/  IMAD.WIDE R228, R223, 0x4, R248 ;  /* 0x00000004dfe47825 */ /* 0x004fc600078e02f8 */
[----:B------:R2:W-:Y:S01]  /*18fb0*/  STL.64 [R1+0xda0], R230 ;  /* 0x000da0e601007387 */ /* 0x0005e20000100a00 */
[----:B-1----:R-:W-:-:S03]  /*18fc0*/  IMAD.WIDE R226, R223, 0x4, R250 ;  /* 0x00000004dfe27825 */ /* 0x002fc600078e02fa */
[----:B------:R2:W-:Y:S01]  /*18fd0*/  LDGSTS.E [R222+0x1800], [R230.64], !P5 ;  /* 0x01800000e6de7fae */ /* 0x0005e2000e921844 */
[----:B---3--:R-:W-:Y:S01]  /*18fe0*/  IMAD.WIDE R224, R223, 0x4, R244 ;  /* 0x00000004dfe07825 */ /* 0x008fe200078e02f4 */
        /* <DEDUP_REMOVED lines=389> */
[----:B----4-:R-:W-:-:S03]  /*1a840*/  IMAD.WIDE R224, R223, 0x4, R244 ;  /* 0x00000004dfe07825 */ /* 0x010fc600078e02f4 */
        /* <DEDUP_REMOVED lines=8> */
[----:B--2---:R-:W-:-:S03]  /*1a8d0*/  IMAD.WIDE R226, R0, 0x4, R250 ;  /* 0x0000000400e27825 */ /* 0x004fc600078e02fa */
[----:B------:R2:W-:Y:S01]  /*1a8e0*/  LDGSTS.E [R222+0x37800], [R230.64], !P4 ;  /* 0x37800000e6de7fae */ /* 0x0005e2000e121844 */
[----:B------:R-:W-:-:S03]  /*1a8f0*/  IADD3 R223, R240, -0x89, RZ ;  /* 0xffffff77f0df7810 */ /* 0x000fc60007ffe0ff */
[----:B------:R2:W-:Y:S01]  /*1a900*/  LDGSTS.E [R222+0x37a00], [R228.64], !P4 ;  /* 0x37a00000e4de7fae */ /* 0x0005e2000e121844 */
[----:B-1----:R-:W-:Y:S01]  /*1a910*/  IMAD.WIDE R224, R0, 0x4, R244 ;  /* 0x0000000400e07825 */ /* 0x002fe200078e02f4 */
[----:B------:R-:W-:Y:S02]  /*1a920*/  IADD3 R0, R240, -0x8d, RZ ;  /* 0xffffff73f0007810 */ /* 0x000fe40007ffe0ff */
[----:B------:R2:W-:Y:S04]  /*1a930*/  LDGSTS.E [R222+0x37c00], [R226.64], !P4 ;  /* 0x37c00000e2de7fae */ /* 0x0005e8000e121844 */
[----:B------:R2:W-:Y:S01]  /*1a940*/  LDGSTS.E [R222+0x37e00], [R224.64], !P4 ;  /* 0x37e00000e0de7fae */ /* 0x0005e2000e121844 */
[----:B------:R-:W-:Y:S01]  /*1a950*/  ISETP.GE.U32.AND P4, PT, R0, 0x7ffffef4, PT ;  /* 0x7ffffef40000780c */ /* 0x000fe20003f86070 */
[----:B------:R-:W-:-:S02]  /*1a960*/  IMAD R0, R252, 0x73, RZ ;  /* 0x00000073fc007824 */ /* 0x000fc400078e02ff */
[C---:B------:R-:W-:Y:S01]  /*1a970*/  IMAD R234, R252.reuse, 0x77, RZ ;  /* 0x00000077fcea7824 */ /* 0x040fe200078e02ff */
[----:B------:R1:W-:Y:S01]  /*1a980*/  STL.64 [R1+0x1478], R230 ;  /* 0x001478e601007387 */ /* 0x0003e20000100a00 */
[----:B------:R-:W-:Y:S01]  /*1a990*/  ISETP.GE.U32.AND P1, PT, R223, 0x7ffffef8, PT ;  /* 0x7ffffef8df00780c */ /* 0x000fe20003f26070 */
[C---:B------:R-:W-:Y:S02]  /*1a9a0*/  IMAD R237, R252.reuse, 0x7b, RZ ;  /* 0x0000007bfced7824 */ /* 0x040fe400078e02ff */
[----:B------:R3:W-:Y:S01]  /*1a9b0*/  STL.64 [R1+0x1470], R228 ;  /* 0x001470e401007387 */ /* 0x0007e20000100a00 */
[----:B------:R-:W-:Y:S01]  /*1a9c0*/  IMAD R242, R252, 0x7f, RZ ;  /* 0x0000007ffcf27824 */ /* 0x000fe200078e02ff */
[----:B------:R-:W-:Y:S01]  /*1a9d0*/  LOP3.LUT R252, R241, 0x60, RZ, 0x3c, !PT ;  /* 0x00000060f1fc7812 */ /* 0x000fe200078e3cff */
[--C-:B--2---:R-:W-:Y:S01]  /*1a9e0*/  IMAD.WIDE R222, R0, 0x4, R246.reuse ;  /* 0x0000000400de7825 */ /* 0x104fe200078e02f6 */
[----:B------:R2:W-:Y:S04]  /*1a9f0*/  STL.64 [R1+0x1468], R226 ;  /* 0x001468e201007387 */ /* 0x0005e80000100a00 */
[----:B------:R4:W-:Y:S01]  /*1aa00*/  STL.64 [R1+0x1460], R224 ;  /* 0x001460e001007387 */ /* 0x0009e20000100a00 */
[----:B-1----:R-:W-:Y:S01]  /*1aa10*/  IMAD.WIDE R230, R234, 0x4, R246 ;  /* 0x00000004eae67825 */ /* 0x002fe200078e02f6 */
[----:B------:R-:W-:-:S02]  /*1aa20*/  IADD3 R232, R240, -0x80, RZ ;  /* 0xffffff80f0e87810 */ /* 0x000fc40007ffe0ff */
[----:B------:R-:W-:Y:S01]  /*1aa30*/  IADD3 R233, R240, 0x7f, RZ ;  /* 0x0000007ff0e97810 */ /* 0x000fe20007ffe0ff */
[----:B---3--:R-:W-:Y:S01]  /*1aa40*/  IMAD.WIDE R228, R0, 0x4, R244 ;  /* 0x0000000400e47825 */ /* 0x008fe200078e02f4 */
[----:B------:R-:W-:Y:S01]  /*1aa50*/  IADD3 R236, R240, -0x91, RZ ;  /* 0xffffff6ff0ec7810 */ /* 0x000fe20007ffe0ff */
[----:B------:R1:W-:Y:S02]  /*1aa60*/  STL.64 [R1+0x1458], R222 ;  /* 0x001458de01007387 */ /* 0x0003e40000100a00 */
[C---:B--2---:R-:W-:Y:S02]  /*1aa70*/  IMAD.WIDE R226, R0.reuse, 0x4, R250 ;  /* 0x0000000400e27825 */ /* 0x044fe400078e02fa */
[----:B------:R1:W-:Y:S02]  /*1aa80*/  LDGSTS.E [R252+0x39800], [R222.64], !P5 ;  /* 0x39800000defc7fae */ /* 0x0003e4000e921844 */
[--C-:B----4-:R-:W-:Y:S02]  /*1aa90*/  IMAD.WIDE R224, R0, 0x4, R248.reuse ;  /* 0x0000000400e07825 */ /* 0x110fe400078e02f8 */
[----:B------:R-:W-:Y:S02]  /*1aaa0*/  STL.64 [R1+0x1438], R230 ;  /* 0x001438e601007387 */ /* 0x000fe40000100a00 */
[----:B------:R-:W-:-:S02]  /*1aab0*/  IMAD.WIDE R240, R234, 0x4, R248 ;  /* 0x00000004eaf07825 */ /* 0x000fc400078e02f8 */
[----:B------:R2:W-:Y:S02]  /*1aac0*/  STL.64 [R1+0x1450], R224 ;  /* 0x001450e001007387 */ /* 0x0005e40000100a00 */
[C---:B------:R-:W-:Y:S02]  /*1aad0*/  IMAD.WIDE R238, R234.reuse, 0x4, R250 ;  /* 0x00000004eaee7825 */ /* 0x040fe400078e02fa */
[----:B------:R2:W-:Y:S02]  /*1aae0*/  LDGSTS.E [R252+0x39a00], [R224.64], !P5 ;  /* 0x39a00000e0fc7fae */ /* 0x0005e4000e921844 */
[----:B------:R-:W-:Y:S02]  /*1aaf0*/  IMAD.WIDE R234, R234, 0x4, R244 ;  /* 0x00000004eaea7825 */ /* 0x000fe400078e02f4 */
[----:B------:R3:W-:Y:S04]  /*1ab00*/  STL.64 [R1+0x1448], R226 ;  /* 0x001448e201007387 */ /* 0x0007e80000100a00 */
[----:B------:R3:W-:Y:S04]  /*1ab10*/  LDGSTS.E [R252+0x39c00], [R226.64], !P5 ;  /* 0x39c00000e2fc7fae */ /* 0x0007e8000e921844 */
[----:B------:R-:W-:Y:S04]  /*1ab20*/  STL.64 [R1+0x1440], R228 ;  /* 0x001440e401007387 */ /* 0x000fe80000100a00 */
[----:B------:R2:W-:Y:S04]  /*1ab30*/  LDGSTS.E [R252+0x39e00], [R228.64], !P5 ;  /* 0x39e00000e4fc7fae */ /* 0x0005e8000e921844 */
[----:B-1----:R-:W4:Y:S04]  /*1ab40*/  LDL.LU.64 R222, [R1+0x3648] ;  /* 0x0036480001de7983 */ /* 0x002f280000300a00 */
[----:B------:R1:W-:Y:S01]  /*1ab50*/  LDGSTS.E [R252+0x3b800], [R230.64], !P6 ;  /* 0x3b800000e6fc7fae */ /* 0x0003e2000f121844 */
[----:B------:R-:W-:-:S03]  /*1ab60*/  ISETP.GT.AND P5, PT, R233, 0x7f, PT ;  /* 0x0000007fe900780c */ /* 0x000fc60003fa4270 */
[----:B------:R1:W-:Y:S04]  /*1ab70*/  STL.64 [R1+0x1430], R240 ;  /* 0x001430f001007387 */ /* 0x0003e80000100a00 */
[----:B------:R1:W-:Y:S04]  /*1ab80*/  LDGSTS.E [R252+0x3ba00], [R240.64], !P6 ;  /* 0x3ba00000f0fc7fae */ /* 0x0003e8000f121844 */
[----:B--2---:R-:W2:Y:S04]  /*1ab90*/  LDL.LU.64 R224, [R1+0x3640] ;  /* 0x0036400001e07983 */ /* 0x004ea80000300a00 */
[----:B------:R1:W-:Y:S04]  /*1aba0*/  LDGSTS.E [R252+0x3bc00], [R238.64], !P6 ;  /* 0x3bc00000eefc7fae */ /* 0x0003e8000f121844 */
[----:B------:R1:W-:Y:S04]  /*1abb0*/  STL.64 [R1+0x1428], R238 ;  /* 0x001428ee01007387 */ /* 0x0003e80000100a00 */
[----:B------:R1:W-:Y:S01]  /*1abc0*/  LDGSTS.E [R252+0x3be00], [R234.64], !P6 ;  /* 0x3be00000eafc7fae */ /* 0x0003e2000f121844 */
[----:B------:R-:W-:Y:S01]  /*1abd0*/  ISETP.GE.U32.AND P6, PT, R232, 0x7fffff01, PT ;  /* 0x7fffff01e800780c */ /* 0x000fe20003fc6070 */
[----:B------:R-:W-:-:S02]  /*1abe0*/  IMAD.WIDE R232, R237, 0x4, R246 ;  /* 0x00000004ede87825 */ /* 0x000fc400078e02f6 */
[----:B---3--:R-:W3:Y:S01]  /*1abf0*/  LDL.LU.64 R226, [R1+0x3638] ;  /* 0x0036380001e27983 */ /* 0x008ee20000300a00 */
[----:B------:R-:W-:-:S03]  /*1ac00*/  SEL R0, RZ, 0x4, !P5 ;  /* 0x00000004ff007807 */ /* 0x000fc60006800000 */
[----:B------:R1:W-:Y:S02]  /*1ac10*/  STL.64 [R1+0x1420], R234 ;  /* 0x001420ea01007387 */ /* 0x0003e40000100a00 */
[----:B-1----:R-:W-:Y:S01]  /*1ac20*/  IMAD.WIDE R240, R237, 0x4, R250 ;  /* 0x00000004edf07825 */ /* 0x002fe200078e02fa */
[----:B------:R-:W-:Y:S01]  /*1ac30*/  ISETP.GE.AND P5, PT, R243, c[0x0][0x180], PT ;  /* 0x00006000f3007a0c */ /* 0x000fe20003fa6270 */
[----:B------:R-:W2:Y:S02]  /*1ac40*/  LDL.LU.64 R228, [R1+0x3630] ;  /* 0x0036300001e47983 */ /* 0x000ea40000300a00 */
[C---:B------:R-:W-:Y:S02]  /*1ac50*/  IMAD.WIDE R238, R237.reuse, 0x4, R244 ;  /* 0x00000004edee7825 */ /* 0x040fe400078e02f4 */
[----:B------:R-:W2:Y:S02]  /*1ac60*/  LDL.LU.64 R230, [R1+0x3628] ;  /* 0x0036280001e67983 */ /* 0x000ea40000300a00 */
[----:B------:R-:W-:-:S02]  /*1ac70*/  IMAD.WIDE R234, R237, 0x4, R248 ;  /* 0x00000004edea7825 */ /* 0x000fc400078e02f8 */
[----:B------:R1:W-:Y:S01]  /*1ac80*/  STL.64 [R1+0x1418], R232 ;  /* 0x001418e801007387 */ /* 0x0003e20000100a00 */
[----:B------:R-:W-:-:S03]  /*1ac90*/  SEL R0, R0, RZ, !P5 ;  /* 0x000000ff00007207 */ /* 0x000fc60006800000 */
[----:B------:R1:W-:Y:S01]  /*1aca0*/  STL.64 [R1+0x1410], R234 ;  /* 0x001410ea01007387 */ /* 0x0003e20000100a00 */
[----:B------:R-:W-:-:S03]  /*1acb0*/  ISETP.GE.U32.AND P5, PT, R236, 0x7ffffef0, PT ;  /* 0x7ffffef0ec00780c */ /* 0x000fc60003fa6070 */
[----:B------:R1:W-:Y:S01]  /*1acc0*/  LDGSTS.E [R252+0x3d800], [R232.64], !P0 ;  /* 0x3d800000e8fc7fae */ /* 0x0003e2000c121844 */
[----:B------:R-:W-:-:S03]  /*1acd0*/  IMAD.WIDE R236, R242, 0x4, R246 ;  /* 0x00000004f2ec7825 */ /* 0x000fc600078e02f6 */
[----:B------:R1:W-:Y:S04]  /*1ace0*/  LDGSTS.E [R252+0x3da00], [R234.64], !P0 ;  /* 0x3da00000eafc7fae */ /* 0x0003e8000c121844 */
[----:B------:R1:W-:Y:S04]  /*1acf0*/  LDGSTS.E [R252+0x3dc00], [R240.64], !P0 ;  /* 0x3dc00000f0fc7fae */ /* 0x0003e8000c121844 */
[----:B-1----:R-:W2:Y:S04]  /*1ad00*/  LDL.LU.64 R232, [R1+0x3620] ;  /* 0x0036200001e87983 */ /* 0x002ea80000300a00 */
[----:B------:R1:W-:Y:S04]  /*1ad10*/  STL.64 [R1+0x1408], R240 ;  /* 0x001408f001007387 */ /* 0x0003e80000100a00 */
[----:B------:R-:W2:Y:S04]  /*1ad20*/  LDL.LU.64 R234, [R1+0x3618] ;  /* 0x0036180001ea7983 */ /* 0x000ea80000300a00 */
[----:B------:R1:W-:Y:S04]  /*1ad30*/  STL.64 [R1+0x1400], R238 ;  /* 0x001400ee01007387 */ /* 0x0003e80000100a00 */
[----:B------:R1:W-:Y:S02]  /*1ad40*/  LDGSTS.E [R252+0x3de00], [R238.64], !P0 ;  /* 0x3de00000eefc7fae */ /* 0x0003e4000c121844 */
[----:B-1----:R-:W-:-:S02]  /*1ad50*/  IMAD.WIDE R240, R242, 0x4, R250 ;  /* 0x00000004f2f07825 */ /* 0x002fc400078e02fa */
[----:B------:R1:W-:Y:S04]  /*1ad60*/  STL.64 [R1+0x13f8], R236 ;  /* 0x0013f8ec01007387 */ /* 0x0003e80000100a00 */
[----:B------:R1:W-:Y:S01]  /*1ad70*/  LDGSTS.E [R252+0x3f800], [R236.64], !P6 ;  /* 0x3f800000ecfc7fae */ /* 0x0003e2000f121844 */
[----:B------:R-:W-:-:S04]  /*1ad80*/  IMAD.WIDE R238, R242, 0x4, R248 ;  /* 0x00000004f2ee7825 */ /* 0x000fc800078e02f8 */
[----:B------:R-:W-:Y:S01]  /*1ad90*/  IMAD.WIDE R242, R242, 0x4, R244 ;  /* 0x00000004f2f27825 */ /* 0x000fe200078e02f4 */
[----:B------:R1:W-:Y:S04]  /*1ada0*/  STL.64 [R1+0x13f0], R238 ;  /* 0x0013f0ee01007387 */ /* 0x0003e80000100a00 */
[----:B-1----:R-:W2:Y:S04]  /*1adb0*/  LDL.LU.64 R236, [R1+0x3610] ;  /* 0x0036100001ec7983 */ /* 0x002ea80000300a00 */
[----:B------:R1:W-:Y:S04]  /*1adc0*/  STL.64 [R1+0x13e8], R240 ;  /* 0x0013e8f001007387 */ /* 0x0003e80000100a00 */
[----:B------:R1:W-:Y:S04]  /*1add0*/  LDGSTS.E [R252+0x3fa00], [R238.64], !P6 ;  /* 0x3fa00000eefc7fae */ /* 0x0003e8000f121844 */
[----:B------:R1:W-:Y:S04]  /*1ade0*/  LDGSTS.E [R252+0x3fc00], [R240.64], !P6 ;  /* 0x3fc00000f0fc7fae */ /* 0x0003e8000f121844 */
[----:B------:R1:W-:Y:S04]  /*1adf0*/  LDGSTS.E [R252+0x3fe00], [R242.64], !P6 ;  /* 0x3fe00000f2fc7fae */ /* 0x0003e8000f121844 */
[----:B-1----:R-:W2:Y:S04]  /*1ae00*/  LDL.LU.64 R238, [R1+0x3608] ;  /* 0x0036080001ee7983 */ /* 0x002ea80000300a00 */
[----:B------:R1:W-:Y:S04]  /*1ae10*/  STL.64 [R1+0x13e0], R242 ;  /* 0x0013e0f201007387 */ /* 0x0003e80000100a00 */
[----:B------:R-:W2:Y:S01]  /*1ae20*/  LDL.LU.64 R240, [R1+0x3600] ;  /* 0x0036000001f07983 */ /* 0x000ea20000300a00 */
[----:B------:R-:W-:-:S03]  /*1ae30*/  ISETP.NE.U32.AND P0, PT, R0, RZ, PT ;  /* 0x000000ff0000720c */ /* 0x000fc60003f05070 */
[----:B------:R-:W0:Y:S04]  /*1ae40*/  LDGDEPBAR ;  /* 0x00000000000079af */ /* 0x000e280000000000 */
[----:B-1----:R-:W2:Y:S04]  /*1ae50*/  LDL.LU.64 R242, [R1+0x35f8] ;  /* 0x0035f80001f27983 */ /* 0x002ea80000300a00 */
[----:B------:R1:W-:Y:S04]  /*1ae60*/  STL.64 [R1+0x3750], R192 ;  /* 0x003750c001007387 */ /* 0x0003e80000100a00 */
[----:B-1----:R-:W3:Y:S04]  /*1ae70*/  LDL.64 R192, [R1+0x3b0] ;  /* 0x0003b00001c07983 */ /* 0x002ee80000100a00 */
        /* <DEDUP_REMOVED lines=14> */
[----:B------:R-:W-:Y:S04]  /*1af60*/  STL.64 [R1+0x3710], R64 ;  /* 0x0037104001007387 */ /* 0x000fe80000100a00 */
[----:B------:R-:W-:Y:S04]  /*1af70*/  STL.64 [R1+0x3708], R48 ;  /* 0x0037083001007387 */ /* 0x000fe80000100a00 */
[----:B------:R-:W-:Y:S04]  /*1af80*/  STL.64 [R1+0x3700], R32 ;  /* 0x0037002001007387 */ /* 0x000fe80000100a00 */
[----:B------:R-:W-:Y:S04]  /*1af90*/  STL.64 [R1+0x36f8], R16 ;  /* 0x0036f81001007387 */ /* 0x000fe80000100a00 */
[----:B--2---:R-:W-:Y:S04]  /*1afa0*/  STL.64 [R1+0x36f0], R242 ;  /* 0x0036f0f201007387 */ /* 0x004fe80000100a00 */
[----:B------:R1:W-:Y:S04]  /*1afb0*/  STL.64 [R1+0x36e8], R246 ;  /* 0x0036e8f601007387 */ /* 0x0003e80000100a00 */
[----:B-1----:R-:W2:Y:S01]  /*1afc0*/  LDL.64 R246, [R1+0x430] ;  /* 0x0004300001f67983 */ /* 0x002ea20000100a00 */
[----:B------:R-:W-:-:S03]  /*1afd0*/  IMAD.MOV.U32 R0, RZ, RZ, c[0x0][0x180] ;  /* 0x00006000ff007624 */ /* 0x000fc600078e00ff */
[----:B------:R-:W1:Y:S02]  /*1afe0*/  S2R R65, SR_TID.X ;  /* 0x0000000000417919 */ /* 0x000e640000002100 */
[----:B------:R-:W-:-:S04]  /*1aff0*/  IADD3 R0, R0, -0x95, RZ ;  /* 0xffffff6b00007810 */ /* 0x000fc80007ffe0ff */
[----:B------:R-:W-:Y:S02]  /*1b000*/  ISETP.GE.U32.AND P6, PT, R0, 0x7ffffeec, PT ;  /* 0x7ffffeec0000780c */ /* 0x000fe40003fc6070 */
[----:B------:R-:W4:Y:S04]  /*1b010*/  S2R R0, SR_TID.X ;  /* 0x0000000000007919 */ /* 0x000f280000002100 */
[----:B------:R1:W-:Y:S04]  /*1b020*/  STL.64 [R1+0x36e0], R248 ;  /* 0x0036e0f801007387 */ /* 0x0003e80000100a00 */
[----:B------:R-:W3:Y:S04]  /*1b030*/  LDL.64 R48, [R1+0x170] ;  /* 0x0001700001307983 */ /* 0x000ee80000100a00 */
[----:B------:R-:W3:Y:S01]  /*1b040*/  LDL.64 R32, [R1+0x130] ;  /* 0x0001300001207983 */ /* 0x000ee20000100a00 */
[----:B-1----:R-:W-:-:S03]  /*1b050*/  LOP3.LUT R65, R65, 0x7f, RZ, 0xc0, !PT ;  /* 0x0000007f41417812 */ /* 0x002fc600078ec0ff */
[----:B------:R-:W3:Y:S01]  /*1b060*/  LDL.64 R16, [R1+0xf0] ;  /* 0x0000f00001107983 */ /* 0x000ee20000100a00 */
[----:B------:R-:W-:-:S03]  /*1b070*/  SHF.L.U32 R248, R65, 0x2, RZ ;  /* 0x0000000241f87819 */ /* 0x000fc600000006ff */
[----:B------:R-:W3:Y:S04]  /*1b080*/  LDL.64 R242, [R1+0xb0] ;  /* 0x0000b00001f27983 */ /* 0x000ee80000100a00 */
[----:B------:R-:W3:Y:S04]  /*1b090*/  LDL.64 R64, [R1+0x1b0] ;  /* 0x0001b00001407983 */ /* 0x000ee80000100a00 */
[----:B------:R1:W-:Y:S01]  /*1b0a0*/  STL.64 [R1+0x36d8], R250 ;  /* 0x0036d8fa01007387 */ /* 0x0003e20000100a00 */
[----:B----4-:R-:W-:-:S03]  /*1b0b0*/  LOP3.LUT R0, R0, 0x7f, RZ, 0xc0, !PT ;  /* 0x0000007f00007812 */ /* 0x010fc600078ec0ff */
[----:B------:R4:W-:Y:S02]  /*1b0c0*/  STL.64 [R1+0x36d0], R244 ;  /* 0x0036d0f401007387 */ /* 0x0009e40000100a00 */
[----:B------:R-:W-:Y:S02]  /*1b0d0*/  IMAD.SHL.U32 R0, R0, 0x4, RZ ;  /* 0x0000000400007824 */ /* 0x000fe400078e00ff */
[----:B-1----:R-:W3:Y:S04]  /*1b0e0*/  LDL.64 R250, [R1+0x30] ;  /* 0x0000300001fa7983 */ /* 0x002ee80000100a00 */
[----:B----4-:R-:W4:Y:S01]  /*1b0f0*/  LDL.64 R244, [R1+0x3f0] ;  /* 0x0003f00001f47983 */ /* 0x010f220000100a00 */
[----:B------:R-:W-:-:S05]  /*1b100*/  IADD3 R0, R0, 0x100000, RZ ;  /* 0x0010000000007810 */ /* 0x000fca0007ffe0ff */
[----:B--2---:R1:W-:Y:S04]  /*1b110*/  LDGSTS.E [R0+-0x80000], [R246.64], P0 ;  /* 0x80000000f6007fae */ /* 0x0043e80008121844 */
[----:B-1----:R-:W2:Y:S01]  /*1b120*/  LDL.64 R246, [R1+0x70] ;  /* 0x0000700001f67983 */ /* 0x002ea20000100a00 */
[C---:B------:R-:W-:Y:S02]  /*1b130*/  IADD3 R249, R248.reuse, 0x100000, RZ ;  /* 0x00100000f8f97810 */ /* 0x040fe40007ffe0ff */
[----:B------:R-:W-:-:S03]  /*1b140*/  IADD3 R0, R248, 0x100000, RZ ;  /* 0x00100000f8007810 */ /* 0x000fc60007ffe0ff */
[----:B----4-:R1:W-:Y:S04]  /*1b150*/  LDGSTS.E [R249+-0x7f000], [R244.64], P0 ;  /* 0x81000000f4f97fae */ /* 0x0103e80008121844 */
[----:B---3--:R3:W-:Y:S01]  /*1b160*/  LDGSTS.E [R0+-0x7e000], [R192.64], P0 ;  /* 0x82000000c0007fae */ /* 0x0087e20008121844 */
[----:B-1----:R-:W-:-:S03]  /*1b170*/  IADD3 R244, R248, 0x100000, RZ ;  /* 0x00100000f8f47810 */ /* 0x002fc60007ffe0ff */
[----:B---3--:R-:W3:Y:S04]  /*1b180*/  LDL.LU.64 R192, [R1+0x3750] ;  /* 0x0037500001c07983 */ /* 0x008ee80000300a00 */
[----:B------:R1:W-:Y:S04]  /*1b190*/  LDGSTS.E [R244+-0x7d000], [R176.64], P0 ;  /* 0x83000000b0f47fae */ /* 0x0003e80008121844 */
[----:B------:R4:W-:Y:S04]  /*1b1a0*/  LDGSTS.E [R0+-0x7c000], [R160.64], P0 ;  /* 0x84000000a0007fae */ /* 0x0009e80008121844 */
[----:B------:R4:W-:Y:S04]  /*1b1b0*/  LDGSTS.E [R244+-0x7b000], [R144.64], P0 ;  /* 0x8500000090f47fae */ /* 0x0009e80008121844 */
[----:B-1----:R-:W3:Y:S04]  /*1b1c0*/  LDL.LU.64 R176, [R1+0x3748] ;  /* 0x0037480001b07983 */ /* 0x002ee80000300a00 */
[----:B----4-:R-:W4:Y:S04]  /*1b1d0*/  LDL.LU.64 R160, [R1+0x3740] ;  /* 0x0037400001a07983 */ /* 0x010f280000300a00 */
[----:B------:R-:W3:Y:S04]  /*1b1e0*/  LDL.LU.64 R144, [R1+0x3738] ;  /* 0x0037380001907983 */ /* 0x000ee80000300a00 */
[----:B------:R1:W-:Y:S04]  /*1b1f0*/  LDGSTS.E [R0+-0x7a000], [R128.64], P0 ;  /* 0x8600000080007fae */ /* 0x0003e80008121844 */
[----:B------:R1:W-:Y:S04]  /*1b200*/  LDGSTS.E [R244+-0x79000], [R112.64], P0 ;  /* 0x8700000070f47fae */ /* 0x0003e80008121844 */
[----:B------:R1:W-:Y:S04]  /*1b210*/  LDGSTS.E [R0+-0x78000], [R96.64], P0 ;  /* 0x8800000060007fae */ /* 0x0003e80008121844 */
[----:B-1----:R-:W3:Y:S04]  /*1b220*/  LDL.LU.64 R128, [R1+0x3730] ;  /* 0x0037300001807983 */ /* 0x002ee80000300a00 */
[----:B------:R-:W3:Y:S04]  /*1b230*/  LDL.LU.64 R112, [R1+0x3728] ;  /* 0x0037280001707983 */ /* 0x000ee80000300a00 */
        /* <DEDUP_REMOVED lines=13> */
[----:B--2---:R1:W-:Y:S04]  /*1b310*/  LDGSTS.E [R244+-0x71000], [R246.64], P0 ;  /* 0x8f000000f6f47fae */ /* 0x0043e80008121844 */
[----:B------:R2:W-:Y:S04]  /*1b320*/  LDGSTS.E [R0+-0x70000], [R250.64], P0 ;  /* 0x90000000fa007fae */ /* 0x0005e80008121844 */
[----:B------:R2:W-:Y:S04]  /*1b330*/  LDGSTS.E [R244+-0x6f000], [R238.64], P0 ;  /* 0x91000000eef47fae */ /* 0x0005e80008121844 */
[----:B-1----:R-:W3:Y:S04]  /*1b340*/  LDL.LU.64 R246, [R1+0x36e8] ;  /* 0x0036e80001f67983 */ /* 0x002ee80000300a00 */
[----:B------:R2:W-:Y:S04]  /*1b350*/  STL.64 [R1+0x35f8], R238 ;  /* 0x0035f8ee01007387 */ /* 0x0005e80000100a00 */
[----:B------:R1:W-:Y:S04]  /*1b360*/  STL.64 [R1+0x3600], R222 ;  /* 0x003600de01007387 */ /* 0x0003e80000100a00 */
[----:B------:R-:W-:Y:S04]  /*1b370*/  STL.64 [R1+0x3608], R206 ;  /* 0x003608ce01007387 */ /* 0x000fe80000100a00 */
[----:B------:R1:W-:Y:S04]  /*1b380*/  STL.64 [R1+0x3610], R190 ;  /* 0x003610be01007387 */ /* 0x0003e80000100a00 */
[----:B------:R-:W-:Y:S04]  /*1b390*/  STL.64 [R1+0x3618], R174 ;  /* 0x003618ae01007387 */ /* 0x000fe80000100a00 */
[----:B------:R1:W-:Y:S04]  /*1b3a0*/  STL.64 [R1+0x3620], R158 ;  /* 0x0036209e01007387 */ /* 0x0003e80000100a00 */
[----:B------:R-:W-:Y:S04]  /*1b3b0*/  STL.64 [R1+0x3628], R142 ;  /* 0x0036288e01007387 */ /* 0x000fe80000100a00 */
[----:B------:R-:W-:Y:S04]  /*1b3c0*/  STL.64 [R1+0x3630], R126 ;  /* 0x0036307e01007387 */ /* 0x000fe80000100a00 */
[----:B------:R1:W-:Y:S04]  /*1b3d0*/  STL.64 [R1+0x3638], R110 ;  /* 0x0036386e01007387 */ /* 0x0003e80000100a00 */
[----:B------:R1:W-:Y:S04]  /*1b3e0*/  STL.64 [R1+0x3640], R94 ;  /* 0x0036405e01007387 */ /* 0x0003e80000100a00 */
[----:B--2---:R-:W2:Y:S04]  /*1b3f0*/  LDL.64 R238, [R1+0x428] ;  /* 0x0004280001ee7983 */ /* 0x004ea80000100a00 */
[----:B------:R-:W4:Y:S04]  /*1b400*/  S2R R249, SR_TID.X ;  /* 0x0000000000f97919 */ /* 0x000f280000002100 */
[----:B------:R1:W-:Y:S04]  /*1b410*/  LDGSTS.E [R0+-0x6e000], [R222.64], P0 ;  /* 0x92000000de007fae */ /* 0x0003e80008121844 */
[----:B------:R4:W-:Y:S04]  /*1b420*/  LDGSTS.E [R244+-0x6d000], [R206.64], P0 ;  /* 0x93000000cef47fae */ /* 0x0009e80008121844 */
[----:B------:R4:W-:Y:S01]  /*1b430*/  LDGSTS.E [R0+-0x6c000], [R190.64], P0 ;  /* 0x94000000be007fae */ /* 0x0009e20008121844 */
[----:B-1----:R-:W-:-:S03]  /*1b440*/  IADD3 R222, R248, 0x100000, RZ ;  /* 0x00100000f8de7810 */ /* 0x002fc60007ffe0ff */
[----:B------:R-:W3:Y:S04]  /*1b450*/  LDL.64 R250, [R1+0x3a8] ;  /* 0x0003a80001fa7983 */ /* 0x000ee80000100a00 */
[----:B------:R1:W-:Y:S01]  /*1b460*/  LDGSTS.E [R222+-0x6b000], [R174.64], P0 ;  /* 0x95000000aede7fae */ /* 0x0003e20008121844 */
[----:B----4-:R-:W-:-:S03]  /*1b470*/  IADD3 R190, R248, 0x100000, RZ ;  /* 0x00100000f8be7810 */ /* 0x010fc60007ffe0ff */
[----:B------:R4:W-:Y:S01]  /*1b480*/  LDGSTS.E [R0+-0x6a000], [R158.64], P0 ;  /* 0x960000009e007fae */ /* 0x0009e20008121844 */
[----:B------:R-:W-:-:S03]  /*1b490*/  LOP3.LUT R249, R249, 0x7f, RZ, 0xc0, !PT ;  /* 0x0000007ff9f97812 */ /* 0x000fc600078ec0ff */
[----:B------:R1:W-:Y:S04]  /*1b4a0*/  LDGSTS.E [R190+-0x69000], [R142.64], P0 ;  /* 0x970000008ebe7fae */ /* 0x0003e80008121844 */
[----:B------:R1:W-:Y:S01]  /*1b4b0*/  LDGSTS.E [R0+-0x68000], [R126.64], P0 ;  /* 0x980000007e007fae */ /* 0x0003e20008121844 */
[----:B----4-:R-:W-:-:S03]  /*1b4c0*/  IADD3 R158, R248, 0x100000, RZ ;  /* 0x00100000f89e7810 */ /* 0x010fc60007ffe0ff */
[----:B------:R-:W4:Y:S04]  /*1b4d0*/  LDL.64 R244, [R1+0x368] ;  /* 0x0003680001f47983 */ /* 0x000f280000100a00 */
[----:B------:R1:W-:Y:S04]  /*1b4e0*/  LDGSTS.E [R158+-0x67000], [R110.64], P0 ;  /* 0x990000006e9e7fae */ /* 0x0003e80008121844 */
[----:B------:R1:W-:Y:S02]  /*1b4f0*/  LDGSTS.E [R0+-0x66000], [R94.64], P0 ;  /* 0x9a0000005e007fae */ /* 0x0003e40008121844 */
[----:B-1----:R-:W-:-:S02]  /*1b500*/  IMAD.SHL.U32 R111, R249, 0x4, RZ ;  /* 0x00000004f96f7824 */ /* 0x002fc400078e00ff */
[----:B------:R-:W3:Y:S03]  /*1b510*/  LDL.64 R248, [R1+0x3e8] ;  /* 0x0003e80001f87983 */ /* 0x000ee60000100a00 */
[C---:B------:R-:W-:Y:S02]  /*1b520*/  IADD3 R110, R111.reuse, 0x100000, RZ ;  /* 0x001000006f6e7810 */ /* 0x040fe40007ffe0ff */
[C---:B------:R-:W-:Y:S02]  /*1b530*/  IADD3 R0, R111.reuse, 0x100000, RZ ;  /* 0x001000006f007810 */ /* 0x040fe40007ffe0ff */
[C---:B------:R-:W-:Y:S01]  /*1b540*/  IADD3 R94, R111.reuse, 0x100000, RZ ;  /* 0x001000006f5e7810 */ /* 0x040fe20007ffe0ff */
[----:B------:R1:W-:Y:S04]  /*1b550*/  LDGSTS.E [R110+-0x65000], [R78.64], P0 ;  /* 0x9b0000004e6e7fae */ /* 0x0003e80008121844 */
[----:B------:R1:W-:Y:S04]  /*1b560*/  STL.64 [R1+0x3648], R78 ;  /* 0x0036484e01007387 */ /* 0x0003e80000100a00 */
[----:B------:R1:W-:Y:S04]  /*1b570*/  LDGSTS.E [R0+-0x64000], [R62.64], P0 ;  /* 0x9c0000003e007fae */ /* 0x0003e80008121844 */
[----:B------:R1:W-:Y:S04]  /*1b580*/  STL.64 [R1+0x3650], R62 ;  /* 0x0036503e01007387 */ /* 0x0003e80000100a00 */
[----:B------:R1:W-:Y:S04]  /*1b590*/  LDGSTS.E [R94+-0x63000], [R46.64], P0 ;  /* 0x9d0000002e5e7fae */ /* 0x0003e80008121844 */
[----:B-1----:R-:W4:Y:S04]  /*1b5a0*/  LDL.64 R78, [R1+0x268] ;  /* 0x00026800014e7983 */ /* 0x002f280000100a00 */
[----:B------:R-:W4:Y:S04]  /*1b5b0*/  LDL.64 R62, [R1+0x2a8] ;  /* 0x0002a800013e7983 */ /* 0x000f280000100a00 */
[----:B------:R-:W4:Y:S04]  /*1b5c0*/  LDL.64 R94, [R1+0x228] ;  /* 0x00022800015e7983 */ /* 0x000f280000100a00 */
[----:B------:R-:W4:Y:S04]  /*1b5d0*/  LDL.64 R126, [R1+0x1e8] ;  /* 0x0001e800017e7983 */ /* 0x000f280000100a00 */
[----:B------:R-:W4:Y:S04]  /*1b5e0*/  LDL.64 R142, [R1+0x1a8] ;  /* 0x0001a800018e7983 */ /* 0x000f280000100a00 */
[----:B------:R-:W4:Y:S04]  /*1b5f0*/  LDL.64 R158, [R1+0x168] ;  /* 0x00016800019e7983 */ /* 0x000f280000100a00 */
[----:B------:R1:W-:Y:S01]  /*1b600*/  STL.64 [R1+0x3658], R46 ;  /* 0x0036582e01007387 */ /* 0x0003e20000100a00 */
[----:B------:R-:W-:-:S03]  /*1b610*/  LOP3.LUT R110, R111, 0x10, RZ, 0x3c, !PT ;  /* 0x000000106f6e7812 */ /* 0x000fc600078e3cff */
[----:B------:R1:W-:Y:S01]  /*1b620*/  LDGSTS.E [R0+-0x62000], [R30.64], P0 ;  /* 0x9e0000001e007fae */ /* 0x0003e20008121844 */
[----:B------:R-:W-:-:S05]  /*1b630*/  IADD3 R174, R111, 0x100000, RZ ;  /* 0x001000006fae7810 */ /* 0x000fca0007ffe0ff */
[----:B------:R1:W-:Y:S04]  /*1b640*/  LDGSTS.E [R174+-0x61000], [R14.64], P0 ;  /* 0x9f0000000eae7fae */ /* 0x0003e80008121844 */
[----:B-1----:R-:W4:Y:S04]  /*1b650*/  LDL.64 R46, [R1+0x2e8] ;  /* 0x0002e800012e7983 */ /* 0x002f280000100a00 */
[----:B------:R1:W-:Y:S01]  /*1b660*/  STL.64 [R1+0x3660], R30 ;  /* 0x0036601e01007387 */ /* 0x0003e20000100a00 */
[----:B------:R-:W-:-:S03]  /*1b670*/  IADD3 R0, R110, 0x100000, RZ ;  /* 0x001000006e007810 */ /* 0x000fc60007ffe0ff */
[----:B------:R-:W4:Y:S04]  /*1b680*/  LDL.64 R174, [R1+0x128] ;  /* 0x0001280001ae7983 */ /* 0x000f280000100a00 */
[----:B------:R-:W4:Y:S04]  /*1b690*/  LDL.64 R190, [R1+0xe8] ;  /* 0x0000e80001be7983 */ /* 0x000f280000100a00 */
[----:B-1----:R-:W4:Y:S04]  /*1b6a0*/  LDL.64 R30, [R1+0x328] ;  /* 0x00032800011e7983 */ /* 0x002f280000100a00 */
[----:B------:R-:W4:Y:S04]  /*1b6b0*/  LDL.64 R206, [R1+0xa8] ;  /* 0x0000a80001ce7983 */ /* 0x000f280000100a00 */
[----:B------:R1:W-:Y:S04]  /*1b6c0*/  STL.64 [R1+0x3668], R14 ;  /* 0x0036680e01007387 */ /* 0x0003e80000100a00 */
[----:B------:R-:W4:Y:S04]  /*1b6d0*/  LDL.64 R222, [R1+0x68] ;  /* 0x0000680001de7983 */ /* 0x000f280000100a00 */
[----:B--2---:R2:W-:Y:S04]  /*1b6e0*/  LDGSTS.E [R0+-0x7fe00], [R238.64], P0 ;  /* 0x80200000ee007fae */ /* 0x0045e80008121844 */
[----:B--2---:R-:W2:Y:S01]  /*1b6f0*/  LDL.64 R238, [R1+0x28] ;  /* 0x0000280001ee7983 */ /* 0x004ea20000100a00 */
[----:B-1----:R-:W-:-:S02]  /*1b700*/  IADD3 R15, R110, 0x100000, RZ ;  /* 0x001000006e0f7810 */ /* 0x002fc40007ffe0ff */
[----:B------:R-:W-:-:S03]  /*1b710*/  IADD3 R14, R110, 0x100000, RZ ;  /* 0x001000006e0e7810 */ /* 0x000fc60007ffe0ff */
[----:B---3--:R1:W-:Y:S04]  /*1b720*/  LDGSTS.E [R15+-0x7ee00], [R248.64], P0 ;  /* 0x81200000f80f7fae */ /* 0x0083e80008121844 */
[----:B------:R3:W-:Y:S04]  /*1b730*/  LDGSTS.E [R0+-0x7de00], [R250.64], P0 ;  /* 0x82200000fa007fae */ /* 0x0007e80008121844 */
[----:B----4-:R4:W-:Y:S04]  /*1b740*/  LDGSTS.E [R14+-0x7ce00], [R244.64], P0 ;  /* 0x83200000f40e7fae */ /* 0x0109e80008121844 */
[----:B-1----:R-:W2:Y:S04]  /*1b750*/  LDL.LU.64 R248, [R1+0x36e0] ;  /* 0x0036e00001f87983 */ /* 0x002ea80000300a00 */
[----:B---3--:R-:W3:Y:S04]  /*1b760*/  LDL.LU.64 R250, [R1+0x36d8] ;  /* 0x0036d80001fa7983 */ /* 0x008ee80000300a00 */
[----:B----4-:R-:W4:Y:S04]  /*1b770*/  LDL.LU.64 R244, [R1+0x36d0] ;  /* 0x0036d00001f47983 */ /* 0x010f280000300a00 */
[----:B------:R-:W-:Y:S04]  /*1b780*/  STL.64 [R1+0x3670], R236 ;  /* 0x003670ec01007387 */ /* 0x000fe80000100a00 */
[----:B------:R-:W-:Y:S04]  /*1b790*/  STL.64 [R1+0x3678], R220 ;  /* 0x003678dc01007387 */ /* 0x000fe80000100a00 */
[----:B------:R-:W-:Y:S04]  /*1b7a0*/  STL.64 [R1+0x3680], R204 ;  /* 0x003680cc01007387 */ /* 0x000fe80000100a00 */
[----:B------:R1:W-:Y:S04]  /*1b7b0*/  STL.64 [R1+0x3688], R188 ;  /* 0x003688bc01007387 */ /* 0x0003e80000100a00 */
[----:B------:R1:W-:Y:S04]  /*1b7c0*/  STL.64 [R1+0x3690], R172 ;  /* 0x003690ac01007387 */ /* 0x0003e80000100a00 */
[----:B------:R-:W-:Y:S04]  /*1b7d0*/  STL.64 [R1+0x3698], R156 ;  /* 0x0036989c01007387 */ /* 0x000fe80000100a00 */
[----:B------:R-:W-:Y:S04]  /*1b7e0*/  STL.64 [R1+0x36a0], R140 ;  /* 0x0036a08c01007387 */ /* 0x000fe80000100a00 */
[----:B------:R-:W-:Y:S04]  /*1b7f0*/  STL.64 [R1+0x36a8], R124 ;  /* 0x0036a87c01007387 */ /* 0x000fe80000100a00 */
[----:B------:R1:W-:Y:S04]  /*1b800*/  LDGSTS.E [R0+-0x7be00], [R30.64], P0 ;  /* 0x842000001e007fae */ /* 0x0003e80008121844 */
        /* <DEDUP_REMOVED lines=11> */
[----:B--2---:R2:W-:Y:S04]  /*1b8c0*/  LDGSTS.E [R0+-0x6fe00], [R238.64], P0 ;  /* 0x90200000ee007fae */ /* 0x0045e80008121844 */
[----:B------:R1:W-:Y:S04]  /*1b8d0*/  LDGSTS.E [R14+-0x6ee00], [R236.64], P0 ;  /* 0x91200000ec0e7fae */ /* 0x0003e80008121844 */
[----:B------:R1:W-:Y:S04]  /*1b8e0*/  LDGSTS.E [R0+-0x6de00], [R220.64], P0 ;  /* 0x92200000dc007fae */ /* 0x0003e80008121844 */
[----:B--2---:R-:W2:Y:S04]  /*1b8f0*/  LDL.64 R238, [R1+0x420] ;  /* 0x0004200001ee7983 */ /* 0x004ea80000100a00 */
[----:B------:R1:W-:Y:S04]  /*1b900*/  LDGSTS.E [R14+-0x6ce00], [R204.64], P0 ;  /* 0x93200000cc0e7fae */ /* 0x0003e80008121844 */
[----:B------:R1:W-:Y:S04]  /*1b910*/  LDGSTS.E [R0+-0x6be00], [R188.64], P0 ;  /* 0x94200000bc007fae */ /* 0x0003e80008121844 */
[----:B------:R3:W-:Y:S04]  /*1b920*/  LDGSTS.E [R14+-0x6ae00], [R172.64], P0 ;  /* 0x95200000ac0e7fae */ /* 0x0007e80008121844 */
[----:B------:R2:W-:Y:S04]  /*1b930*/  LDGSTS.E [R0+-0x69e00], [R156.64], P0 ;  /* 0x962000009c007fae */ /* 0x0005e80008121844 */
[----:B-1----:R-:W4:Y:S04]  /*1b940*/  LDL.64 R188, [R1+0x3e0] ;  /* 0x0003e00001bc7983 */ /* 0x002f280000100a00 */
[----:B------:R-:W-:Y:S04]  /*1b950*/  STL.64 [R1+0x36b0], R108 ;  /* 0x0036b06c01007387 */ /* 0x000fe80000100a00 */
[----:B------:R-:W-:Y:S04]  /*1b960*/  STL.64 [R1+0x36b8], R92 ;  /* 0x0036b85c01007387 */ /* 0x000fe80000100a00 */
[----:B------:R3:W-:Y:S04]  /*1b970*/  LDGSTS.E [R14+-0x68e00], [R140.64], P0 ;  /* 0x972000008c0e7fae */ /* 0x0007e80008121844 */
[----:B------:R-:W4:Y:S01]  /*1b980*/  LDL.64 R204, [R1+0x3a0] ;  /* 0x0003a00001cc7983 */ /* 0x000f220000100a00 */
[----:B------:R-:W-:-:S03]  /*1b990*/  LOP3.LUT R222, R111, 0x20, RZ, 0x3c, !PT ;  /* 0x000000206fde7812 */ /* 0x000fc600078e3cff */
[----:B------:R1:W-:Y:S04]  /*1b9a0*/  LDGSTS.E [R0+-0x67e00], [R124.64], P0 ;  /* 0x982000007c007fae */ /* 0x0003e80008121844 */
[----:B------:R-:W4:Y:S04]  /*1b9b0*/  LDL.64 R220, [R1+0x360] ;  /* 0x0003600001dc7983 */ /* 0x000f280000100a00 */
[----:B------:R3:W-:Y:S04]  /*1b9c0*/  LDGSTS.E [R14+-0x66e00], [R108.64], P0 ;  /* 0x992000006c0e7fae */ /* 0x0007e80008121844 */
[----:B------:R-:W4:Y:S04]  /*1b9d0*/  LDL.64 R236, [R1+0x320] ;  /* 0x0003200001ec7983 */ /* 0x000f280000100a00 */
[----:B------:R1:W-:Y:S04]  /*1b9e0*/  LDGSTS.E [R0+-0x65e00], [R92.64], P0 ;  /* 0x9a2000005c007fae */ /* 0x0003e80008121844 */
[----:B------:R-:W4:Y:S04]  /*1b9f0*/  LDL.64 R30, [R1+0x2e0] ;  /* 0x0002e000011e7983 */ /* 0x000f280000100a00 */
[----:B------:R3:W-:Y:S04]  /*1ba00*/  LDGSTS.E [R14+-0x64e00], [R76.64], P0 ;  /* 0x9b2000004c0e7fae */ /* 0x0007e80008121844 */
[----:B------:R-:W4:Y:S04]  /*1ba10*/  LDL.64 R46, [R1+0x2a0] ;  /* 0x0002a000012e7983 */ /* 0x000f280000100a00 */
[----:B------:R-:W4:Y:S04]  /*1ba20*/  LDL.64 R62, [R1+0x260] ;  /* 0x00026000013e7983 */ /* 0x000f280000100a00 */
[----:B------:R-:W4:Y:S04]  /*1ba30*/  LDL.64 R78, [R1+0x220] ;  /* 0x00022000014e7983 */ /* 0x000f280000100a00 */
[----:B------:R-:W-:Y:S04]  /*1ba40*/  STL.64 [R1+0x36c0], R76 ;  /* 0x0036c04c01007387 */ /* 0x000fe80000100a00 */
[----:B------:R1:W-:Y:S04]  /*1ba50*/  LDGSTS.E [R0+-0x63e00], [R60.64], P0 ;  /* 0x9c2000003c007fae */ /* 0x0003e80008121844 */
[----:B------:R1:W-:Y:S04]  /*1ba60*/  STL.64 [R1+0x36c8], R60 ;  /* 0x0036c83c01007387 */ /* 0x0003e80000100a00 */
[----:B------:R1:W-:Y:S04]  /*1ba70*/  LDGSTS.E [R15+-0x62e00], [R44.64], P0 ;  /* 0x9d2000002c0f7fae */ /* 0x0003e80008121844 */
[----:B------:R-:W4:Y:S04]  /*1ba80*/  LDL.64 R94, [R1+0x1e0] ;  /* 0x0001e000015e7983 */ /* 0x000f280000100a00 */
[----:B------:R3:W-:Y:S04]  /*1ba90*/  LDGSTS.E [R14+-0x61e00], [R28.64], P0 ;  /* 0x9e2000001c0e7fae */ /* 0x0007e80008121844 */
[----:B------:R-:W4:Y:S04]  /*1baa0*/  LDL.64 R126, [R1+0x1a0] ;  /* 0x0001a000017e7983 */ /* 0x000f280000100a00 */
[----:B------:R-:W4:Y:S01]  /*1bab0*/  LDL.64 R142, [R1+0x160] ;  /* 0x00016000018e7983 */ /* 0x000f220000100a00 */
[----:B---3--:R-:W-:-:S03]  /*1bac0*/  IADD3 R14, R222, 0x100000, RZ ;  /* 0x00100000de0e7810 */ /* 0x008fc60007ffe0ff */
[----:B------:R-:W3:Y:S04]  /*1bad0*/  LDL.64 R158, [R1+0x120] ;  /* 0x00012000019e7983 */ /* 0x000ee80000100a00 */
[----:B------:R-:W3:Y:S04]  /*1bae0*/  LDL.64 R174, [R1+0xe0] ;  /* 0x0000e00001ae7983 */ /* 0x000ee80000100a00 */
[----:B------:R-:W3:Y:S04]  /*1baf0*/  LDL.64 R190, [R1+0xa0] ;  /* 0x0000a00001be7983 */ /* 0x000ee80000100a00 */
[----:B------:R1:W-:Y:S04]  /*1bb00*/  LDGSTS.E [R0+-0x60e00], [R12.64], P0 ;  /* 0x9f2000000c007fae */ /* 0x0003e80008121844 */
[----:B------:R-:W3:Y:S04]  /*1bb10*/  LDL.64 R206, [R1+0x60] ;  /* 0x0000600001ce7983 */ /* 0x000ee80000100a00 */
[----:B------:R-:W3:Y:S04]  /*1bb20*/  LDL.64 R172, [R1+0x3d0] ;  /* 0x0003d00001ac7983 */ /* 0x000ee80000100a00 */
[----:B--2---:R2:W-:Y:S04]  /*1bb30*/  LDGSTS.E [R14+-0x7fc00], [R238.64], P0 ;  /* 0x80400000ee0e7fae */ /* 0x0045e80008121844 */
[----:B--2---:R-:W2:Y:S01]  /*1bb40*/  LDL.64 R238, [R1+0x20] ;  /* 0x0000200001ee7983 */ /* 0x004ea20000100a00 */
[----:B-1----:R-:W-:-:S05]  /*1bb50*/  IADD3 R0, R222, 0x100000, RZ ;  /* 0x00100000de007810 */ /* 0x002fca0007ffe0ff */
[----:B----4-:R1:W-:Y:S04]  /*1bb60*/  LDGSTS.E [R0+-0x7ec00], [R188.64], P0 ;  /* 0x81400000bc007fae */ /* 0x0103e80008121844 */
[----:B-1----:R-:W4:Y:S04]  /*1bb70*/  LDL.64 R188, [R1+0x3d8] ;  /* 0x0003d80001bc7983 */ /* 0x002f280000100a00 */
[----:B------:R1:W-:Y:S04]  /*1bb80*/  LDGSTS.E [R14+-0x7dc00], [R204.64], P0 ;  /* 0x82400000cc0e7fae */ /* 0x0003e80008121844 */
[----:B------:R1:W-:Y:S04]  /*1bb90*/  LDGSTS.E [R0+-0x7cc00], [R220.64], P0 ;  /* 0x83400000dc007fae */ /* 0x0003e80008121844 */
[----:B-1----:R-:W4:Y:S04]  /*1bba0*/  LDL.64 R204, [R1+0x398] ;  /* 0x0003980001cc7983 */ /* 0x002f280000100a00 */
[----:B------:R1:W-:Y:S04]  /*1bbb0*/  LDGSTS.E [R14+-0x7bc00], [R236.64], P0 ;  /* 0x84400000ec0e7fae */ /* 0x0003e80008121844 */
[----:B------:R-:W4:Y:S04]  /*1bbc0*/  LDL.64 R220, [R1+0x358] ;  /* 0x0003580001dc7983 */ /* 0x000f280000100a00 */
[----:B------:R1:W-:Y:S04]  /*1bbd0*/  LDGSTS.E [R0+-0x7ac00], [R30.64], P0 ;  /* 0x854000001e007fae */ /* 0x0003e80008121844 */
[----:B-1----:R-:W4:Y:S04]  /*1bbe0*/  LDL.64 R236, [R1+0x318] ;  /* 0x0003180001ec7983 */ /* 0x002f280000100a00 */
[----:B------:R1:W-:Y:S04]  /*1bbf0*/  LDGSTS.E [R14+-0x79c00], [R46.64], P0 ;  /* 0x864000002e0e7fae */ /* 0x0003e80008121844 */
[----:B------:R1:W-:Y:S04]  /*1bc00*/  LDGSTS.E [R0+-0x78c00], [R62.64], P0 ;  /* 0x874000003e007fae */ /* 0x0003e80008121844 */
[----:B------:R1:W-:Y:S04]  /*1bc10*/  LDGSTS.E [R14+-0x77c00], [R78.64], P0 ;  /* 0x884000004e0e7fae */ /* 0x0003e80008121844 */
[----:B------:R-:W4:Y:S04]  /*1bc20*/  LDL.64 R30, [R1+0x2d8] ;  /* 0x0002d800011e7983 */ /* 0x000f280000100a00 */
[----:B-1----:R-:W4:Y:S04]  /*1bc30*/  LDL.64 R46, [R1+0x298] ;  /* 0x00029800012e7983 */ /* 0x002f280000100a00 */
[----:B------:R-:W4:Y:S04]  /*1bc40*/  LDL.64 R62, [R1+0x258] ;  /* 0x00025800013e7983 */ /* 0x000f280000100a00 */
[----:B------:R-:W4:Y:S04]  /*1bc50*/  LDL.64 R78, [R1+0x218] ;  /* 0x00021800014e7983 */ /* 0x000f280000100a00 */
[----:B------:R1:W-:Y:S04]  /*1bc60*/  LDGSTS.E [R0+-0x76c00], [R94.64], P0 ;  /* 0x894000005e007fae */ /* 0x0003e80008121844 */
[----:B------:R3:W-:Y:S04]  /*1bc70*/  LDGSTS.E [R14+-0x75c00], [R126.64], P0 ;  /* 0x8a4000007e0e7fae */ /* 0x0007e80008121844 */
[----:B------:R3:W-:Y:S04]  /*1bc80*/  LDGSTS.E [R0+-0x74c00], [R142.64], P0 ;  /* 0x8b4000008e007fae */ /* 0x0007e80008121844 */
[----:B-1----:R-:W4:Y:S04]  /*1bc90*/  LDL.64 R94, [R1+0x1d8] ;  /* 0x0001d800015e7983 */ /* 0x002f280000100a00 */
[----:B---3--:R1:W-:Y:S04]  /*1bca0*/  LDGSTS.E [R14+-0x73c00], [R158.64], P0 ;  /* 0x8c4000009e0e7fae */ /* 0x0083e80008121844 */
[----:B------:R3:W-:Y:S04]  /*1bcb0*/  LDGSTS.E [R0+-0x72c00], [R174.64], P0 ;  /* 0x8d400000ae007fae */ /* 0x0007e80008121844 */
[----:B------:R1:W-:Y:S04]  /*1bcc0*/  LDGSTS.E [R14+-0x71c00], [R190.64], P0 ;  /* 0x8e400000be0e7fae */ /* 0x0003e80008121844 */
[----:B------:R-:W4:Y:S04]  /*1bcd0*/  LDL.64 R126, [R1+0x198] ;  /* 0x00019800017e7983 */ /* 0x000f280000100a00 */
[----:B------:R3:W-:Y:S04]  /*1bce0*/  LDGSTS.E [R0+-0x70c00], [R206.64], P0 ;  /* 0x8f400000ce007fae */ /* 0x0007e80008121844 */
[----:B------:R-:W4:Y:S04]  /*1bcf0*/  LDL.64 R142, [R1+0x158] ;  /* 0x00015800018e7983 */ /* 0x000f280000100a00 */
[----:B-1----:R-:W4:Y:S04]  /*1bd00*/  LDL.64 R158, [R1+0x118] ;  /* 0x00011800019e7983 */ /* 0x002f280000100a00 */
[----:B---3--:R-:W3:Y:S04]  /*1bd10*/  LDL.64 R174, [R1+0xd8] ;  /* 0x0000d80001ae7983 */ /* 0x008ee80000100a00 */
[----:B------:R-:W3:Y:S04]  /*1bd20*/  LDL.64 R190, [R1+0x98] ;  /* 0x0000980001be7983 */ /* 0x000ee80000100a00 */
[----:B------:R-:W3:Y:S04]  /*1bd30*/  LDL.64 R206, [R1+0x58] ;  /* 0x0000580001ce7983 */ /* 0x000ee80000100a00 */
[----:B--2---:R1:W-:Y:S04]  /*1bd40*/  LDGSTS.E [R14+-0x6fc00], [R238.64], P0 ;  /* 0x90400000ee0e7fae */ /* 0x0043e80008121844 */
[----:B------:R2:W-:Y:S04]  /*1bd50*/  LDGSTS.E [R0+-0x6ec00], [R234.64], P0 ;  /* 0x91400000ea007fae */ /* 0x0005e80008121844 */
[----:B------:R2:W-:Y:S04]  /*1bd60*/  LDGSTS.E [R14+-0x6dc00], [R218.64], P0 ;  /* 0x92400000da0e7fae */ /* 0x0005e80008121844 */
[----:B-1----:R-:W3:Y:S04]  /*1bd70*/  LDL.64 R238, [R1+0x418] ;  /* 0x0004180001ee7983 */ /* 0x002ee80000100a00 */
[----:B------:R1:W-:Y:S04]  /*1bd80*/  LDGSTS.E [R0+-0x6cc00], [R202.64], P0 ;  /* 0x93400000ca007fae */ /* 0x0003e80008121844 */
[----:B------:R2:W-:Y:S04]  /*1bd90*/  LDGSTS.E [R14+-0x6bc00], [R186.64], P0 ;  /* 0x94400000ba0e7fae */ /* 0x0005e80008121844 */
[----:B------:R1:W-:Y:S04]  /*1bda0*/  LDGSTS.E [R0+-0x6ac00], [R170.64], P0 ;  /* 0x95400000aa007fae */ /* 0x0003e80008121844 */
[----:B------:R2:W-:Y:S04]  /*1bdb0*/  LDGSTS.E [R14+-0x69c00], [R154.64], P0 ;  /* 0x964000009a0e7fae */ /* 0x0005e80008121844 */
[----:B------:R1:W-:Y:S01]  /*1bdc0*/  LDGSTS.E [R0+-0x68c00], [R138.64], P0 ;  /* 0x974000008a007fae */ /* 0x0003e20008121844 */
[----:B------:R-:W-:-:S03]  /*1bdd0*/  LOP3.LUT R15, R111, 0x30, RZ, 0x3c, !PT ;  /* 0x000000306f0f7812 */ /* 0x000fc600078e3cff */
[----:B------:R2:W-:Y:S04]  /*1bde0*/  LDGSTS.E [R14+-0x67c00], [R122.64], P0 ;  /* 0x984000007a0e7fae */ /* 0x0005e80008121844 */
[----:B------:R1:W-:Y:S04]  /*1bdf0*/  LDGSTS.E [R0+-0x66c00], [R106.64], P0 ;  /* 0x994000006a007fae */ /* 0x0003e80008121844 */
[----:B------:R2:W-:Y:S04]  /*1be00*/  LDGSTS.E [R14+-0x65c00], [R90.64], P0 ;  /* 0x9a4000005a0e7fae */ /* 0x0005e80008121844 */
[----:B------:R1:W-:Y:S04]  /*1be10*/  LDGSTS.E [R0+-0x64c00], [R74.64], P0 ;  /* 0x9b4000004a007fae */ /* 0x0003e80008121844 */
[----:B------:R2:W-:Y:S04]  /*1be20*/  LDGSTS.E [R14+-0x63c00], [R58.64], P0 ;  /* 0x9c4000003a0e7fae */ /* 0x0005e80008121844 */
[----:B------:R1:W-:Y:S04]  /*1be30*/  LDGSTS.E [R0+-0x62c00], [R42.64], P0 ;  /* 0x9d4000002a007fae */ /* 0x0003e80008121844 */
[----:B------:R2:W-:Y:S04]  /*1be40*/  LDGSTS.E [R14+-0x61c00], [R26.64], P0 ;  /* 0x9e4000001a0e7fae */ /* 0x0005e80008121844 */
[----:B------:R1:W-:Y:S01]  /*1be50*/  LDGSTS.E [R0+-0x60c00], [R10.64], P0 ;  /* 0x9f4000000a007fae */ /* 0x0003e20008121844 */
[----:B--2---:R-:W-:-:S02]  /*1be60*/  IADD3 R14, R15, 0x100000, RZ ;  /* 0x001000000f0e7810 */ /* 0x004fc40007ffe0ff */
[----:B-1----:R-:W-:-:S03]  /*1be70*/  IADD3 R0, R15, 0x100000, RZ ;  /* 0x001000000f007810 */ /* 0x002fc60007ffe0ff */
[----:B---3--:R1:W-:Y:S04]  /*1be80*/  LDGSTS.E [R14+-0x7fa00], [R238.64], P0 ;  /* 0x80600000ee0e7fae */ /* 0x0083e80008121844 */
[----:B----4-:R2:W-:Y:S04]  /*1be90*/  LDGSTS.E [R0+-0x7ea00], [R188.64], P0 ;  /* 0x81600000bc007fae */ /* 0x0105e80008121844 */
[----:B------:R3:W-:Y:S04]  /*1bea0*/  LDGSTS.E [R14+-0x7da00], [R204.64], P0 ;  /* 0x82600000cc0e7fae */ /* 0x0007e80008121844 */
[----:B-1----:R-:W4:Y:S04]  /*1beb0*/  LDL.64 R238, [R1+0x18] ;  /* 0x0000180001ee7983 */ /* 0x002f280000100a00 */
        /* <DEDUP_REMOVED lines=13> */
[----:B--2---:R-:W2:Y:S04]  /*1bf90*/  LDL.64 R188, [R1+0x390] ;  /* 0x0003900001bc7983 */ /* 0x004ea80000100a00 */
[----:B---3--:R-:W3:Y:S04]  /*1bfa0*/  LDL.64 R204, [R1+0x350] ;  /* 0x0003500001cc7983 */ /* 0x008ee80000100a00 */
[----:B-1----:R-:W2:Y:S04]  /*1bfb0*/  LDL.64 R206, [R1+0x410] ;  /* 0x0004100001ce7983 */ /* 0x002ea80000100a00 */
[----:B------:R-:W2:Y:S04]  /*1bfc0*/  LDL.64 R220, [R1+0x310] ;  /* 0x0003100001dc7983 */ /* 0x000ea80000100a00 */
[----:B------:R-:W2:Y:S04]  /*1bfd0*/  LDL.64 R236, [R1+0x2d0] ;  /* 0x0002d00001ec7983 */ /* 0x000ea80000100a00 */
[----:B------:R-:W3:Y:S04]  /*1bfe0*/  LDL.64 R30, [R1+0x290] ;  /* 0x00029000011e7983 */ /* 0x000ee80000100a00 */
        /* <DEDUP_REMOVED lines=9> */
[----:B----4-:R1:W-:Y:S04]  /*1c080*/  LDGSTS.E [R14+-0x6fa00], [R238.64], P0 ;  /* 0x90600000ee0e7fae */ /* 0x0103e80008121844 */
[----:B------:R4:W-:Y:S04]  /*1c090*/  LDGSTS.E [R0+-0x6ea00], [R232.64], P0 ;  /* 0x91600000e8007fae */ /* 0x0009e80008121844 */
[----:B------:R1:W-:Y:S04]  /*1c0a0*/  LDGSTS.E [R14+-0x6da00], [R216.64], P0 ;  /* 0x92600000d80e7fae */ /* 0x0003e80008121844 */
[----:B------:R4:W-:Y:S04]  /*1c0b0*/  LDGSTS.E [R0+-0x6ca00], [R200.64], P0 ;  /* 0x93600000c8007fae */ /* 0x0009e80008121844 */
[----:B------:R1:W-:Y:S04]  /*1c0c0*/  LDGSTS.E [R14+-0x6ba00], [R184.64], P0 ;  /* 0x94600000b80e7fae */ /* 0x0003e80008121844 */
[----:B------:R4:W-:Y:S04]  /*1c0d0*/  LDGSTS.E [R0+-0x6aa00], [R168.64], P0 ;  /* 0x95600000a8007fae */ /* 0x0009e80008121844 */
[----:B------:R4:W-:Y:S04]  /*1c0e0*/  LDGSTS.E [R14+-0x69a00], [R152.64], P0 ;  /* 0x96600000980e7fae */ /* 0x0009e80008121844 */
[----:B------:R2:W-:Y:S01]  /*1c0f0*/  LDGSTS.E [R0+-0x68a00], [R136.64], P0 ;  /* 0x9760000088007fae */ /* 0x0005e20008121844 */
[----:B-1----:R-:W-:-:S03]  /*1c100*/  LOP3.LUT R239, R111, 0x40, RZ, 0x3c, !PT ;  /* 0x000000406fef7812 */ /* 0x002fc600078e3cff */
        /* <DEDUP_REMOVED lines=8> */
[----:B----4-:R-:W-:-:S05]  /*1c190*/  IADD3 R14, R239, 0x100000, RZ ;  /* 0x00100000ef0e7810 */ /* 0x010fca0007ffe0ff */
[----:B--2---:R2:W-:Y:S04]  /*1c1a0*/  LDGSTS.E [R14+-0x7f800], [R206.64], P0 ;  /* 0x80800000ce0e7fae */ /* 0x0045e80008121844 */
[----:B--2---:R-:W2:Y:S01]  /*1c1b0*/  LDL.64 R206, [R1+0x10] ;  /* 0x0000100001ce7983 */ /* 0x004ea20000100a00 */
[----:B-1----:R-:W-:-:S05]  /*1c1c0*/  IADD3 R0, R239, 0x100000, RZ ;  /* 0x00100000ef007810 */ /* 0x002fca0007ffe0ff */
[----:B------:R1:W-:Y:S04]  /*1c1d0*/  LDGSTS.E [R0+-0x7e800], [R172.64], P0 ;  /* 0x81800000ac007fae */ /* 0x0003e80008121844 */
[----:B------:R4:W-:Y:S04]  /*1c1e0*/  LDGSTS.E [R14+-0x7d800], [R188.64], P0 ;  /* 0x82800000bc0e7fae */ /* 0x0009e80008121844 */
[----:B---3--:R3:W-:Y:S04]  /*1c1f0*/  LDGSTS.E [R0+-0x7c800], [R204.64], P0 ;  /* 0x83800000cc007fae */ /* 0x0087e80008121844 */
        /* <DEDUP_REMOVED lines=12> */
[----:B-1----:R-:W2:Y:S04]  /*1c2c0*/  LDL.64 R172, [R1+0x3c8] ;  /* 0x0003c80001ac7983 */ /* 0x002ea80000100a00 */
[----:B----4-:R-:W4:Y:S01]  /*1c2d0*/  LDL.64 R188, [R1+0x388] ;  /* 0x0003880001bc7983 */ /* 0x010f220000100a00 */
[----:B------:R-:W-:-:S03]  /*1c2e0*/  LOP3.LUT R15, R111, 0x50, RZ, 0x3c, !PT ;  /* 0x000000506f0f7812 */ /* 0x000fc600078e3cff */
[----:B---3--:R-:W3:Y:S04]  /*1c2f0*/  LDL.64 R204, [R1+0x348] ;  /* 0x0003480001cc7983 */ /* 0x008ee80000100a00 */
        /* <DEDUP_REMOVED lines=29> */
[----:B--2---:R-:W-:-:S05]  /*1c4d0*/  IADD3 R14, R15, 0x100000, RZ ;  /* 0x001000000f0e7810 */ /* 0x004fca0007ffe0ff */
[----:B---3--:R2:W-:Y:S04]  /*1c4e0*/  LDGSTS.E [R14+-0x7f600], [R206.64], P0 ;  /* 0x80a00000ce0e7fae */ /* 0x0085e80008121844 */
[----:B--2---:R-:W2:Y:S01]  /*1c4f0*/  LDL.64 R206, [R1+0x8] ;  /* 0x0000080001ce7983 */ /* 0x004ea20000100a00 */
[----:B-1----:R-:W-:-:S05]  /*1c500*/  IADD3 R0, R15, 0x100000, RZ ;  /* 0x001000000f007810 */ /* 0x002fca0007ffe0ff */
[----:B------:R1:W-:Y:S04]  /*1c510*/  LDGSTS.E [R0+-0x7e600], [R172.64], P0 ;  /* 0x81a00000ac007fae */ /* 0x0003e80008121844 */
[----:B----4-:R3:W-:Y:S04]  /*1c520*/  LDGSTS.E [R14+-0x7d600], [R188.64], P0 ;  /* 0x82a00000bc0e7fae */ /* 0x0107e80008121844 */
        /* <DEDUP_REMOVED lines=14> */
[----:B---3--:R-:W3:Y:S01]  /*1c610*/  LDL.64 R188, [R1+0x380] ;  /* 0x0003800001bc7983 */ /* 0x008ee20000100a00 */
[----:B------:R-:W-:-:S03]  /*1c620*/  LOP3.LUT R238, R111, 0x60, RZ, 0x3c, !PT ;  /* 0x000000606fee7812 */ /* 0x000fc600078e3cff */
[----:B----4-:R-:W4:Y:S04]  /*1c630*/  LDL.64 R204, [R1+0x340] ;  /* 0x0003400001cc7983 */ /* 0x010f280000100a00 */
        /* <DEDUP_REMOVED lines=31> */
[----:B--2---:R-:W2:Y:S01]  /*1c830*/  LDL.64 R206, [R1] ;  /* 0x0000000001ce7983 */ /* 0x004ea20000100a00 */
[----:B-1----:R-:W-:-:S05]  /*1c840*/  IADD3 R0, R238, 0x100000, RZ ;  /* 0x00100000ee007810 */ /* 0x002fca0007ffe0ff */
[----:B------:R1:W-:Y:S04]  /*1c850*/  LDGSTS.E [R0+-0x7e400], [R172.64], P0 ;  /* 0x81c00000ac007fae */ /* 0x0003e80008121844 */
[----:B------:R3:W-:Y:S04]  /*1c860*/  LDGSTS.E [R14+-0x7d400], [R188.64], P0 ;  /* 0x82c00000bc0e7fae */ /* 0x0007e80008121844 */
[----:B----4-:R4:W-:Y:S04]  /*1c870*/  LDGSTS.E [R0+-0x7c400], [R204.64], P0 ;  /* 0x83c00000cc007fae */ /* 0x0109e80008121844 */
[----:B-1----:R-:W2:Y:S04]  /*1c880*/  LDL.64 R172, [R1+0x3f8] ;  /* 0x0003f80001ac7983 */ /* 0x002ea80000100a00 */
[----:B---3--:R-:W3:Y:S04]  /*1c890*/  LDL.64 R188, [R1+0x3b8] ;  /* 0x0003b80001bc7983 */ /* 0x008ee80000100a00 */
[----:B------:R1:W-:Y:S04]  /*1c8a0*/  LDGSTS.E [R14+-0x7b400], [R220.64], P0 ;  /* 0x84c00000dc0e7fae */ /* 0x0003e80008121844 */
[----:B----4-:R-:W3:Y:S04]  /*1c8b0*/  LDL.64 R204, [R1+0x378] ;  /* 0x0003780001cc7983 */ /* 0x010ee80000100a00 */
[----:B------:R1:W-:Y:S04]  /*1c8c0*/  LDGSTS.E [R0+-0x7a400], [R236.64], P0 ;  /* 0x85c00000ec007fae */ /* 0x0003e80008121844 */
[----:B-1----:R-:W3:Y:S04]  /*1c8d0*/  LDL.64 R220, [R1+0x338] ;  /* 0x0003380001dc7983 */ /* 0x002ee80000100a00 */
[----:B------:R1:W-:Y:S04]  /*1c8e0*/  LDGSTS.E [R14+-0x79400], [R30.64], P0 ;  /* 0x86c000001e0e7fae */ /* 0x0003e80008121844 */
[----:B------:R-:W3:Y:S04]  /*1c8f0*/  LDL.64 R236, [R1+0x2f8] ;  /* 0x0002f80001ec7983 */ /* 0x000ee80000100a00 */
        /* <DEDUP_REMOVED lines=18> */
[----:B------:R-:W3:Y:S04]  /*1ca20*/  LDL.64 R190, [R1+0x78] ;  /* 0x0000780001be7983 */ /* 0x000ee80000100a00 */
[----:B--2---:R1:W-:Y:S04]  /*1ca30*/  LDGSTS.E [R14+-0x6f400], [R206.64], P0 ;  /* 0x90c00000ce0e7fae */ /* 0x0043e80008121844 */
[----:B------:R2:W-:Y:S04]  /*1ca40*/  LDGSTS.E [R0+-0x6e400], [R226.64], P0 ;  /* 0x91c00000e2007fae */ /* 0x0005e80008121844 */
[----:B------:R2:W-:Y:S04]  /*1ca50*/  LDGSTS.E [R14+-0x6d400], [R210.64], P0 ;  /* 0x92c00000d20e7fae */ /* 0x0005e80008121844 */
[----:B-1----:R-:W4:Y:S04]  /*1ca60*/  LDL.64 R206, [R1+0x38] ;  /* 0x0000380001ce7983 */ /* 0x002f280000100a00 */
[----:B------:R1:W-:Y:S04]  /*1ca70*/  LDGSTS.E [R0+-0x6c400], [R194.64], P0 ;  /* 0x93c00000c2007fae */ /* 0x0003e80008121844 */
[----:B------:R2:W-:Y:S04]  /*1ca80*/  LDGSTS.E [R14+-0x6b400], [R178.64], P0 ;  /* 0x94c00000b20e7fae */ /* 0x0005e80008121844 */
[----:B------:R1:W-:Y:S04]  /*1ca90*/  LDGSTS.E [R0+-0x6a400], [R162.64], P0 ;  /* 0x95c00000a2007fae */ /* 0x0003e80008121844 */
[----:B------:R2:W-:Y:S04]  /*1caa0*/  LDGSTS.E [R14+-0x69400], [R146.64], P0 ;  /* 0x96c00000920e7fae */ /* 0x0005e80008121844 */
[----:B------:R1:W-:Y:S01]  /*1cab0*/  LDGSTS.E [R0+-0x68400], [R130.64], P0 ;  /* 0x97c0000082007fae */ /* 0x0003e20008121844 */
[----:B------:R-:W-:-:S03]  /*1cac0*/  IADD3 R15, R238, 0x100000, RZ ;  /* 0x00100000ee0f7810 */ /* 0x000fc60007ffe0ff */
[----:B------:R2:W-:Y:S04]  /*1cad0*/  LDGSTS.E [R14+-0x67400], [R114.64], P0 ;  /* 0x98c00000720e7fae */ /* 0x0005e80008121844 */
[----:B------:R1:W-:Y:S04]  /*1cae0*/  LDGSTS.E [R0+-0x66400], [R98.64], P0 ;  /* 0x99c0000062007fae */ /* 0x0003e80008121844 */
[----:B------:R2:W-:Y:S04]  /*1caf0*/  LDGSTS.E [R14+-0x65400], [R82.64], P0 ;  /* 0x9ac00000520e7fae */ /* 0x0005e80008121844 */
[----:B------:R1:W-:Y:S04]  /*1cb00*/  LDGSTS.E [R0+-0x64400], [R66.64], P0 ;  /* 0x9bc0000042007fae */ /* 0x0003e80008121844 */
[----:B------:R2:W-:Y:S04]  /*1cb10*/  LDGSTS.E [R14+-0x63400], [R50.64], P0 ;  /* 0x9cc00000320e7fae */ /* 0x0005e80008121844 */
[----:B------:R1:W-:Y:S04]  /*1cb20*/  LDGSTS.E [R0+-0x62400], [R34.64], P0 ;  /* 0x9dc0000022007fae */ /* 0x0003e80008121844 */
[----:B------:R1:W-:Y:S01]  /*1cb30*/  LDGSTS.E [R15+-0x61400], [R18.64], P0 ;  /* 0x9ec00000120f7fae */ /* 0x0003e20008121844 */
[----:B--2---:R-:W-:-:S03]  /*1cb40*/  LOP3.LUT R14, R111, 0x70, RZ, 0x3c, !PT ;  /* 0x000000706f0e7812 */ /* 0x004fc600078e3cff */
[----:B------:R2:W-:Y:S01]  /*1cb50*/  LDGSTS.E [R0+-0x60400], [R4.64], P0 ;  /* 0x9fc0000004007fae */ /* 0x0005e20008121844 */
[C---:B-1----:R-:W-:Y:S02]  /*1cb60*/  IADD3 R15, R14.reuse, 0x100000, RZ ;  /* 0x001000000e0f7810 */ /* 0x042fe40007ffe0ff */
[----:B--2---:R-:W-:-:S03]  /*1cb70*/  IADD3 R0, R14, 0x100000, RZ ;  /* 0x001000000e007810 */ /* 0x004fc60007ffe0ff */
        /* <DEDUP_REMOVED lines=15> */
[----:B-1----:R-:W4:Y:S04]  /*1cc70*/  LDL.LU.64 R62, [R1+0x11c0] ;  /* 0x0011c000013e7983 */ /* 0x002f280000300a00 */
[----:B----4-:R1:W-:Y:S04]  /*1cc80*/  LDGSTS.E [R0+-0x70200], [R206.64], P0 ;  /* 0x8fe00000ce007fae */ /* 0x0103e80008121844 */
[----:B------:R4:W-:Y:S04]  /*1cc90*/  LDGSTS.E [R15+-0x6f200], [R240.64], P0 ;  /* 0x90e00000f00f7fae */ /* 0x0009e80008121844 */
[----:B------:R2:W-:Y:S04]  /*1cca0*/  LDGSTS.E [R0+-0x6e200], [R224.64], P0 ;  /* 0x91e00000e0007fae */ /* 0x0005e80008121844 */
[----:B-1----:R-:W3:Y:S04]  /*1ccb0*/  LDL.LU.64 R206, [R1+0x11b8] ;  /* 0x0011b80001ce7983 */ /* 0x002ee80000300a00 */
[----:B------:R-:W3:Y:S04]  /*1ccc0*/  LDL.LU.64 R78, [R1+0x11b0] ;  /* 0x0011b000014e7983 */ /* 0x000ee80000300a00 */
[----:B------:R-:W3:Y:S04]  /*1ccd0*/  LDL.LU.64 R94, [R1+0x11a8] ;  /* 0x0011a800015e7983 */ /* 0x000ee80000300a00 */
[----:B------:R-:W3:Y:S04]  /*1cce0*/  LDL.LU.64 R126, [R1+0x11a0] ;  /* 0x0011a000017e7983 */ /* 0x000ee80000300a00 */
[----:B------:R-:W3:Y:S04]  /*1ccf0*/  LDL.LU.64 R142, [R1+0x1198] ;  /* 0x00119800018e7983 */ /* 0x000ee80000300a00 */
[----:B------:R-:W3:Y:S04]  /*1cd00*/  LDL.LU.64 R158, [R1+0x1190] ;  /* 0x00119000019e7983 */ /* 0x000ee80000300a00 */
[----:B--2---:R-:W2:Y:S04]  /*1cd10*/  LDL.LU.64 R174, [R1+0x1188] ;  /* 0x0011880001ae7983 */ /* 0x004ea80000300a00 */
[----:B------:R1:W-:Y:S04]  /*1cd20*/  LDGSTS.E [R15+-0x6d200], [R208.64], P0 ;  /* 0x92e00000d00f7fae */ /* 0x0003e80008121844 */
[----:B------:R1:W-:Y:S01]  /*1cd30*/  LDGSTS.E [R0+-0x6c200], [R192.64], P0 ;  /* 0x93e00000c0007fae */ /* 0x0003e20008121844 */
[----:B----4-:R-:W-:-:S03]  /*1cd40*/  IADD3 R30, R14, 0x100000, RZ ;  /* 0x001000000e1e7810 */ /* 0x010fc60007ffe0ff */
        /* <DEDUP_REMOVED lines=13> */
[----:B------:R-:W0:Y:S01]  /*1ce20*/  LDGDEPBAR ;  /* 0x00000000000079af */ /* 0x000e220000000000 */
[----:B------:R-:W-:-:S04]  /*1ce30*/  IMAD.MOV.U32 R252, RZ, RZ, c[0x0][0x188] ;  /* 0x00006200fffc7624 */ /* 0x000fc800078e00ff */
[----:B------:R-:W-:-:S04]  /*1ce40*/  IMAD.SHL.U32 R252, R252, 0x80, RZ ;  /* 0x00000080fcfc7824 */ /* 0x000fc800078e00ff */
[C---:B------:R-:W-:Y:S01]  /*1ce50*/  IMAD.WIDE R60, R252.reuse, 0x4, R246 ;  /* 0x00000004fc3c7825 */ /* 0x040fe200078e02f6 */
[----:B------:R-:W-:Y:S03]  /*1ce60*/  BAR.SYNC.DEFER_BLOCKING 0x0 ;  /* 0x0000000000007b1d */ /* 0x000fe60000010000 */
[----:B------:R-:W-:-:S04]  /*1ce70*/  IMAD.WIDE R46, R252, 0x4, R248 ;  /* 0x00000004fc2e7825 */ /* 0x000fc800078e02f8 */
[C---:B-1----:R-:W-:Y:S01]  /*1ce80*/  IMAD.WIDE R30, R252.reuse, 0x4, R250 ;  /* 0x00000004fc1e7825 */ /* 0x042fe200078e02fa */
[----:B------:R-:W-:Y:S03]  /*1ce90*/  STL.64 [R1+0x1fb0], R60 ;  /* 0x001fb03c01007387 */ /* 0x000fe60000100a00 */
[C---:B------:R-:W-:Y:S01]  /*1cea0*/  IMAD.WIDE R14, R252.reuse, 0x4, R244 ;  /* 0x00000004fc0e7825 */ /* 0x040fe200078e02f4 */
[----:B------:R-:W-:Y:S04]  /*1ceb0*/  STL.64 [R1+0x1fb8], R46 ;  /* 0x001fb82e01007387 */ /* 0x000fe80000100a00 */
[----:B------:R1:W-:Y:S04]  /*1cec0*/  STL.64 [R1+0x1fc0], R30 ;  /* 0x001fc01e01007387 */ /* 0x0003e80000100a00 */
[----:B------:R1:W-:Y:S04]  /*1ced0*/  STL.64 [R1+0x1fc8], R14 ;  /* 0x001fc80e01007387 */ /* 0x0003e80000100a00 */
[----:B------:R-:W-:Y:S01]  /*1cee0*/  @!PT LDS RZ, [RZ] ;  /* 0x00000000fffff984 */ /* 0x000fe20000000800 */
[----:B------:R-:W-:Y:S01]  /*1cef0*/  @!PT LDS RZ, [RZ] ;  /* 0x00000000fffff984 */ /* 0x000fe20000000800 */
[----:B------:R-:W-:Y:S01]  /*1cf00*/  @!PT LDS RZ, [RZ] ;  /* 0x00000000fffff984 */ /* 0x000fe20000000800 */
[----:B------:R1:W-:Y:S04]  /*1cf10*/  LDGSTS.E [R111+0x40000], [R60.64], !P2 ;  /* 0x400000003c6f7fae */ /* 0x0003e8000d121844 */
[----:B------:R1:W-:Y:S04]  /*1cf20*/  LDGSTS.E [R111+0x40200], [R46.64], !P2 ;  /* 0x402000002e6f7fae */ /* 0x0003e8000d121844 */
[----:B------:R1:W-:Y:S01]  /*1cf30*/  LDGSTS.E [R111+0x40400], [R30.64], !P2 ;  /* 0x404000001e6f7fae */ /* 0x0003e2000d121844 */
[----:B------:R-:W-:-:S03]  /*1cf40*/  IMAD.WIDE R76, R252, 0x4, R62 ;  /* 0x00000004fc4c7825 */ /* 0x000fc600078e023e */
[----:B------:R3:W-:Y:S04]  /*1cf50*/  LDGSTS.E [R111+0x40600], [R14.64], !P2 ;  /* 0x406000000e6f7fae */ /* 0x0007e8000d121844 */
[----:B------:R3:W-:Y:S04]  /*1cf60*/  LDGSTS.E [R111+0x42000], [R76.64], !P3 ;  /* 0x420000004c6f7fae */ /* 0x0007e8000d921844 */
[----:B-1----:R-:W4:Y:S04]  /*1cf70*/  LDL.LU.64 R30, [R1+0x1180] ;  /* 0x00118000011e7983 */ /* 0x002f280000300a00 */
[----:B------:R-:W4:Y:S04]  /*1cf80*/  LDL.LU.64 R46, [R1+0x1178] ;  /* 0x00117800012e7983 */ /* 0x000f280000300a00 */
[----:B------:R-:W4:Y:S01]  /*1cf90*/  LDL.LU.64 R190, [R1+0x1170] ;  /* 0x0011700001be7983 */ /* 0x000f220000300a00 */
[----:B---3--:R-:W-:-:S03]  /*1cfa0*/  IMAD.WIDE R62, R252, 0x4, R206 ;  /* 0x00000004fc3e7825 */ /* 0x008fc600078e02ce */
[----:B------:R-:W3:Y:S01]  /*1cfb0*/  LDL.LU.64 R206, [R1+0x1168] ;  /* 0x0011680001ce7983 */ /* 0x000ee20000300a00 */
[----:B------:R-:W-:-:S03]  /*1cfc0*/  IMAD.WIDE R60, R252, 0x4, R78 ;  /* 0x00000004fc3c7825 */ /* 0x000fc600078e024e */
[----:B------:R1:W-:Y:S01]  /*1cfd0*/  STL.64 [R1+0x1a68], R76 ;  /* 0x001a684c01007387 */ /* 0x0003e20000100a00 */
[----:B------:R-:W-:-:S03]  /*1cfe0*/  IMAD.WIDE R14, R252, 0x4, R94 ;  /* 0x00000004fc0e7825 */ /* 0x000fc600078e025e */
[----:B------:R2:W-:Y:S04]  /*1cff0*/  STL.64 [R1+0x1a60], R62 ;  /* 0x001a603e01007387 */ /* 0x0005e80000100a00 */
[----:B------:R2:W-:Y:S04]  /*1d000*/  STL.64 [R1+0x1a58], R60 ;  /* 0x001a583c01007387 */ /* 0x0005e80000100a00 */
[----:B------:R2:W-:Y:S01]  /*1d010*/  LDGSTS.E [R111+0x42200], [R62.64], !P3 ;  /* 0x422000003e6f7fae */ /* 0x0005e2000d921844 */
[----:B-1----:R-:W-:-:S03]  /*1d020*/  IMAD.WIDE R76, R252, 0x4, R126 ;  /* 0x00000004fc4c7825 */ /* 0x002fc600078e027e */
[----:B------:R1:W-:Y:S04]  /*1d030*/  STL.64 [R1+0x1a50], R14 ;  /* 0x001a500e01007387 */ /* 0x0003e80000100a00 */
[----:B------:R1:W-:Y:S04]  /*1d040*/  LDGSTS.E [R111+0x42400], [R60.64], !P3 ;  /* 0x424000003c6f7fae */ /* 0x0003e8000d921844 */
[----:B------:R-:W3:Y:S01]  /*1d050*/  LDL.LU.64 R78, [R1+0x1160] ;  /* 0x00116000014e7983 */ /* 0x000ee20000300a00 */
[----:B--2---:R-:W-:-:S03]  /*1d060*/  IMAD.WIDE R62, R252, 0x4, R142 ;  /* 0x00000004fc3e7825 */ /* 0x004fc600078e028e */
[----:B------:R2:W-:Y:S04]  /*1d070*/  LDGSTS.E [R111+0x42600], [R14.64], !P3 ;  /* 0x426000000e6f7fae */ /* 0x0005e8000d921844 */
[----:B------:R-:W3:Y:S01]  /*1d080*/  LDL.LU.64 R94, [R1+0x1158] ;  /* 0x00115800015e7983 */ /* 0x000ee20000300a00 */
[----:B-1----:R-:W-:-:S03]  /*1d090*/  IMAD.WIDE R60, R252, 0x4, R158 ;  /* 0x00000004fc3c7825 */ /* 0x002fc600078e029e */
[----:B------:R-:W3:Y:S01]  /*1d0a0*/  LDL.LU.64 R126, [R1+0x1150] ;  /* 0x00115000017e7983 */ /* 0x000ee20000300a00 */
[----:B--2---:R-:W-:-:S03]  /*1d0b0*/  IMAD.WIDE R14, R252, 0x4, R174 ;  /* 0x00000004fc0e7825 */ /* 0x004fc600078e02ae */
[----:B------:R-:W2:Y:S04]  /*1d0c0*/  LDL.LU.64 R142, [R1+0x1148] ;  /* 0x00114800018e7983 */ /* 0x000ea80000300a00 */
[----:B------:R-:W-:Y:S04]  /*1d0d0*/  STL.64 [R1+0x1a48], R76 ;  /* 0x001a484c01007387 */ /* 0x000fe80000100a00 */
[----:B------:R1:W-:Y:S04]  /*1d0e0*/  STL.64 [R1+0x1a40], R62 ;  /* 0x001a403e01007387 */ /* 0x0003e80000100a00 */
[----:B------:R1:W-:Y:S04]  /*1d0f0*/  LDGSTS.E [R111+0x44000], [R76.64], !P1 ;  /* 0x440000004c6f7fae */ /* 0x0003e8000c921844 */
[----:B------:R4:W-:Y:S04]  /*1d100*/  STL.64 [R1+0x1a38], R60 ;  /* 0x001a383c01007387 */ /* 0x0009e80000100a00 */
[----:B------:R1:W-:Y:S04]  /*1d110*/  LDGSTS.E [R111+0x44200], [R62.64], !P1 ;  /* 0x442000003e6f7fae */ /* 0x0003e8000c921844 */
[----:B------:R3:W-:Y:S04]  /*1d120*/  STL.64 [R1+0x1a30], R14 ;  /* 0x001a300e01007387 */ /* 0x0007e80000100a00 */
[----:B------:R4:W-:Y:S04]  /*1d130*/  LDGSTS.E [R111+0x44400], [R60.64], !P1 ;  /* 0x444000003c6f7fae */ /* 0x0009e8000c921844 */
[----:B-1----:R-:W2:Y:S04]  /*1d140*/  LDL.LU.64 R62, [R1+0x1140] ;  /* 0x00114000013e7983 */ /* 0x002ea80000300a00 */
[----:B------:R-:W2:Y:S04]  /*1d150*/  LDL.LU.64 R158, [R1+0x1138] ;  /* 0x00113800019e7983 */ /* 0x000ea80000300a00 */
[----:B------:R-:W2:Y:S04]  /*1d160*/  LDL.LU.64 R174, [R1+0x1130] ;  /* 0x0011300001ae7983 */ /* 0x000ea80000300a00 */
[----:B------:R3:W-:Y:S01]  /*1d170*/  LDGSTS.E [R111+0x44600], [R14.64], !P1 ;  /* 0x446000000e6f7fae */ /* 0x0007e2000c921844 */
[----:B----4-:R-:W-:-:S04]  /*1d180*/  IMAD.WIDE R60, R252, 0x4, R30 ;  /* 0x00000004fc3c7825 */ /* 0x010fc800078e021e */
[C---:B------:R-:W-:Y:S01]  /*1d190*/  IMAD.WIDE R46, R252.reuse, 0x4, R46 ;  /* 0x00000004fc2e7825 */ /* 0x040fe200078e022e */
[----:B------:R1:W-:Y:S03]  /*1d1a0*/  LDGSTS.E [R111+0x46000], [R60.64], !P4 ;  /* 0x460000003c6f7fae */ /* 0x0003e6000e121844 */
[C---:B------:R-:W-:Y:S01]  /*1d1b0*/  IMAD.WIDE R30, R252.reuse, 0x4, R190 ;  /* 0x00000004fc1e7825 */ /* 0x040fe200078e02be */
[----:B------:R4:W-:Y:S04]  /*1d1c0*/  LDGSTS.E [R111+0x46200], [R46.64], !P4 ;  /* 0x462000002e6f7fae */ /* 0x0009e8000e121844 */
[----:B------:R-:W2:Y:S04]  /*1d1d0*/  LDL.LU.64 R190, [R1+0x1128] ;  /* 0x0011280001be7983 */ /* 0x000ea80000300a00 */
[----:B------:R-:W-:Y:S04]  /*1d1e0*/  STL.64 [R1+0x1a28], R60 ;  /* 0x001a283c01007387 */ /* 0x000fe80000100a00 */
[----:B------:R4:W-:Y:S04]  /*1d1f0*/  STL.64 [R1+0x1a20], R46 ;  /* 0x001a202e01007387 */ /* 0x0009e80000100a00 */
[----:B------:R1:W-:Y:S04]  /*1d200*/  STL.64 [R1+0x1a18], R30 ;  /* 0x001a181e01007387 */ /* 0x0003e80000100a00 */
[----:B------:R1:W-:Y:S01]  /*1d210*/  LDGSTS.E [R111+0x46400], [R30.64], !P4 ;  /* 0x464000001e6f7fae */ /* 0x0003e2000e121844 */
[----:B---3--:R-:W-:-:S05]  /*1d220*/  IMAD.WIDE R14, R252, 0x4, R206 ;  /* 0x00000004fc0e7825 */ /* 0x008fca00078e02ce */
[----:B------:R2:W-:Y:S04]  /*1d230*/  STL.64 [R1+0x1a10], R14 ;  /* 0x001a100e01007387 */ /* 0x0005e80000100a00 */
[----:B----4-:R-:W3:Y:S04]  /*1d240*/  LDL.LU.64 R46, [R1+0x1120] ;  /* 0x00112000012e7983 */ /* 0x010ee80000300a00 */
[----:B------:R-:W4:Y:S04]  /*1d250*/  LDL.LU.64 R206, [R1+0x1118] ;  /* 0x0011180001ce7983 */ /* 0x000f280000300a00 */
[----:B------:R2:W-:Y:S01]  /*1d260*/  LDGSTS.E [R111+0x46600], [R14.64], !P4 ;  /* 0x466000000e6f7fae */ /* 0x0005e2000e121844 */
[----:B------:R-:W-:-:S03]  /*1d270*/  IMAD.WIDE R76, R252, 0x4, R78 ;  /* 0x00000004fc4c7825 */ /* 0x000fc600078e024e */
[----:B------:R-:W3:Y:S04]  /*1d280*/  LDL.LU.64 R78, [R1+0x1110] ;  /* 0x00111000014e7983 */ /* 0x000ee80000300a00 */
[----:B------:R3:W-:Y:S01]  /*1d290*/  LDGSTS.E [R111+0x48000], [R76.64], !P5 ;  /* 0x480000004c6f7fae */ /* 0x0007e2000e921844 */
[----:B-1----:R-:W-:-:S03]  /*1d2a0*/  IMAD.WIDE R60, R252, 0x4, R94 ;  /* 0x00000004fc3c7825 */ /* 0x002fc600078e025e */
[----:B------:R-:W3:Y:S01]  /*1d2b0*/  LDL.LU.64 R94, [R1+0x1108] ;  /* 0x00110800015e7983 */ /* 0x000ee20000300a00 */
[----:B------:R-:W-:-:S03]  /*1d2c0*/  IMAD.WIDE R30, R252, 0x4, R126 ;  /* 0x00000004fc1e7825 */ /* 0x000fc600078e027e */
[----:B------:R-:W-:Y:S01]  /*1d2d0*/  STL.64 [R1+0x1a08], R76 ;  /* 0x001a084c01007387 */ /* 0x000fe20000100a00 */
[----:B--2---:R-:W-:-:S03]  /*1d2e0*/  IMAD.WIDE R14, R252, 0x4, R142 ;  /* 0x00000004fc0e7825 */ /* 0x004fc600078e028e */
[----:B------:R1:W-:Y:S04]  /*1d2f0*/  STL.64 [R1+0x1a00], R60 ;  /* 0x001a003c01007387 */ /* 0x0003e80000100a00 */
[----:B------:R2:W-:Y:S04]  /*1d300*/  STL.64 [R1+0x19f8], R30 ;  /* 0x0019f81e01007387 */ /* 0x0005e80000100a00 */
[----:B------:R1:W-:Y:S04]  /*1d310*/  STL.64 [R1+0x19f0], R14 ;  /* 0x0019f00e01007387 */ /* 0x0003e80000100a00 */
[----:B------:R1:W-:Y:S04]  /*1d320*/  LDGSTS.E [R111+0x48200], [R60.64], !P5 ;  /* 0x482000003c6f7fae */ /* 0x0003e8000e921844 */
[----:B------:R-:W3:Y:S04]  /*1d330*/  LDL.LU.64 R126, [R1+0x1100] ;  /* 0x00110000017e7983 */ /* 0x000ee80000300a00 */
[----:B------:R-:W3:Y:S04]  /*1d340*/  LDL.LU.64 R142, [R1+0x10f8] ;  /* 0x0010f800018e7983 */ /* 0x000ee80000300a00 */
[----:B------:R2:W-:Y:S04]  /*1d350*/  LDGSTS.E [R111+0x48400], [R30.64], !P5 ;  /* 0x484000001e6f7fae */ /* 0x0005e8000e921844 */
[----:B------:R2:W-:Y:S01]  /*1d360*/  LDGSTS.E [R111+0x48600], [R14.64], !P5 ;  /* 0x486000000e6f7fae */ /* 0x0005e2000e921844 */
[----:B------:R-:W-:-:S04]  /*1d370*/  IMAD.WIDE R62, R252, 0x4, R62 ;  /* 0x00000004fc3e7825 */ /* 0x000fc800078e023e */
[C---:B-1----:R-:W-:Y:S01]  /*1d380*/  IMAD.WIDE R60, R252.reuse, 0x4, R158 ;  /* 0x00000004fc3c7825 */ /* 0x042fe200078e029e */
[----:B------:R1:W-:Y:S03]  /*1d390*/  LDGSTS.E [R111+0x4a000], [R62.64], !P6 ;  /* 0x4a0000003e6f7fae */ /* 0x0003e6000f121844 */
[C---:B--2---:R-:W-:Y:S01]  /*1d3a0*/  IMAD.WIDE R30, R252.reuse, 0x4, R174 ;  /* 0x00000004fc1e7825 */ /* 0x044fe200078e02ae */
[----:B------:R-:W2:Y:S04]  /*1d3b0*/  LDL.LU.64 R158, [R1+0x10f0] ;  /* 0x0010f000019e7983 */ /* 0x000ea80000300a00 */
[----:B------:R1:W-:Y:S04]  /*1d3c0*/  STL.64 [R1+0x19e8], R62 ;  /* 0x0019e83e01007387 */ /* 0x0003e80000100a00 */
[----:B------:R-:W2:Y:S04]  /*1d3d0*/  LDL.LU.64 R174, [R1+0x10e8] ;  /* 0x0010e80001ae7983 */ /* 0x000ea80000300a00 */
[----:B------:R-:W-:Y:S04]  /*1d3e0*/  STL.64 [R1+0x19e0], R60 ;  /* 0x0019e03c01007387 */ /* 0x000fe80000100a00 */
[----:B------:R1:W-:Y:S04]  /*1d3f0*/  STL.64 [R1+0x19d8], R30 ;  /* 0x0019d81e01007387 */ /* 0x0003e80000100a00 */
[----:B------:R4:W-:Y:S04]  /*1d400*/  LDGSTS.E [R111+0x4a200], [R60.64], !P6 ;  /* 0x4a2000003c6f7fae */ /* 0x0009e8000f121844 */
[----:B------:R1:W-:Y:S01]  /*1d410*/  LDGSTS.E [R111+0x4a400], [R30.64], !P6 ;  /* 0x4a4000001e6f7fae */ /* 0x0003e2000f121844 */
[----:B------:R-:W-:-:S05]  /*1d420*/  IMAD.WIDE R14, R252, 0x4, R190 ;  /* 0x00000004fc0e7825 */ /* 0x000fca00078e02be */
[----:B------:R3:W-:Y:S04]  /*1d430*/  STL.64 [R1+0x19d0], R14 ;  /* 0x0019d00e01007387 */ /* 0x0007e80000100a00 */
[----:B-1----:R-:W2:Y:S04]  /*1d440*/  LDL.LU.64 R62, [R1+0x10e0] ;  /* 0x0010e000013e7983 */ /* 0x002ea80000300a00 */
[----:B------:R-:W2:Y:S04]  /*1d450*/  LDL.LU.64 R30, [R1+0x10d8] ;  /* 0x0010d800011e7983 */ /* 0x000ea80000300a00 */
[----:B------:R-:W2:Y:S01]  /*1d460*/  LDL.LU.64 R190, [R1+0x10d0] ;  /* 0x0010d00001be7983 */ /* 0x000ea20000300a00 */
[----:B------:R-:W-:-:S03]  /*1d470*/  IMAD.MOV.U32 R223, RZ, RZ, c[0x0][0x180] ;  /* 0x00006000ffdf7624 */ /* 0x000fc600078e00ff */
[----:B------:R1:W-:Y:S01]  /*1d480*/  LDGSTS.E [R111+0x4a600], [R14.64], !P6 ;  /* 0x4a6000000e6f7fae */ /* 0x0003e2000f121844 */
[----:B----4-:R-:W-:-:S03]  /*1d490*/  IMAD.WIDE R60, R252, 0x4, R206 ;  /* 0x00000004fc3c7825 */ /* 0x010fc600078e02ce */
[----:B------:R-:W4:Y:S01]  /*1d4a0*/  LDL.LU.64 R206, [R1+0x10c8] ;  /* 0x0010c80001ce7983 */ /* 0x000f220000300a00 */
[----:B------:R-:W-:-:S04]  /*1d4b0*/  IADD3 R0, R223, -0x99, RZ ;  /* 0xffffff67df007810 */ /* 0x000fc80007ffe0ff */
[----:B------:R-:W-:Y:S02]  /*1d4c0*/  ISETP.GE.U32.AND P0, PT, R0, 0x7ffffee8, PT ;  /* 0x7ffffee80000780c */ /* 0x000fe40003f06070 */
[----:B------:R-:W-:Y:S01]  /*1d4d0*/  IADD3 R0, R223, -0x9d, RZ ;  /* 0xffffff63df007810 */ /* 0x000fe20007ffe0ff */
[----:B---3--:R-:W-:-:S03]  /*1d4e0*/  IMAD.WIDE R76, R252, 0x4, R46 ;  /* 0x00000004fc4c7825 */ /* 0x008fc600078e022e */
[----:B------:R-:W-:Y:S01]  /*1d4f0*/  ISETP.GE.U32.AND P2, PT, R0, 0x7ffffee4, PT ;  /* 0x7ffffee40000780c */ /* 0x000fe20003f46070 */
[C---:B------:R-:W-:Y:S01]  /*1d500*/  IMAD.WIDE R46, R252.reuse, 0x4, R78 ;  /* 0x00000004fc2e7825 */ /* 0x040fe200078e024e */
[----:B------:R3:W-:Y:S04]  /*1d510*/  STL.64 [R1+0x19c8], R76 ;  /* 0x0019c84c01007387 */ /* 0x0007e80000100a00 */
[----:B------:R3:W-:Y:S01]  /*1d520*/  STL.64 [R1+0x19c0], R60 ;  /* 0x0019c03c01007387 */ /* 0x0007e20000100a00 */
[----:B-1----:R-:W-:-:S03]  /*1d530*/  IMAD.WIDE R14, R252, 0x4, R94 ;  /* 0x00000004fc0e7825 */ /* 0x002fc600078e025e */
[----:B------:R3:W-:Y:S04]  /*1d540*/  LDGSTS.E [R111+0x4c000], [R76.64], !P0 ;  /* 0x4c0000004c6f7fae */ /* 0x0007e8000c121844 */
[----:B------:R2:W-:Y:S04]  /*1d550*/  STL.64 [R1+0x19b8], R46 ;  /* 0x0019b82e01007387 */ /* 0x0005e80000100a00 */
[----:B------:R1:W-:Y:S04]  /*1d560*/  LDGSTS.E [R111+0x4c200], [R60.64], !P0 ;  /* 0x4c2000003c6f7fae */ /* 0x0003e8000c121844 */
[----:B------:R1:W-:Y:S04]  /*1d570*/  STL.64 [R1+0x19b0], R14 ;  /* 0x0019b00e01007387 */ /* 0x0003e80000100a00 */
[----:B------:R2:W-:Y:S04]  /*1d580*/  LDGSTS.E [R111+0x4c400], [R46.64], !P0 ;  /* 0x4c4000002e6f7fae */ /* 0x0005e8000c121844 */
[----:B------:R-:W4:Y:S01]  /*1d590*/  LDL.LU.64 R78, [R1+0x10c0] ;  /* 0x0010c000014e7983 */ /* 0x000f220000300a00 */
[----:B---3--:R-:W-:-:S03]  /*1d5a0*/  IMAD.WIDE R76, R252, 0x4, R126 ;  /* 0x00000004fc4c7825 */ /* 0x008fc600078e027e */
[----:B------:R3:W-:Y:S01]  /*1d5b0*/  LDGSTS.E [R111+0x4c600], [R14.64], !P0 ;  /* 0x4c6000000e6f7fae */ /* 0x0007e2000c121844 */
[----:B-1----:R-:W-:-:S03]  /*1d5c0*/  IMAD.WIDE R60, R252, 0x4, R142 ;  /* 0x00000004fc3c7825 */ /* 0x002fc600078e028e */
[----:B------:R-:W4:Y:S04]  /*1d5d0*/  LDL.LU.64 R94, [R1+0x10b8] ;  /* 0x0010b800015e7983 */ /* 0x000f280000300a00 */
[----:B------:R-:W4:Y:S04]  /*1d5e0*/  LDL.LU.64 R126, [R1+0x10b0] ;  /* 0x0010b000017e7983 */ /* 0x000f280000300a00 */
[----:B------:R-:W4:Y:S04]  /*1d5f0*/  LDL.LU.64 R142, [R1+0x10a8] ;  /* 0x0010a800018e7983 */ /* 0x000f280000300a00 */
[----:B------:R-:W-:Y:S01]  /*1d600*/  STL.64 [R1+0x19a8], R76 ;  /* 0x0019a84c01007387 */ /* 0x000fe20000100a00 */
[----:B--2---:R-:W-:-:S03]  /*1d610*/  IMAD.WIDE R46, R252, 0x4, R158 ;  /* 0x00000004fc2e7825 */ /* 0x004fc600078e029e */
[----:B------:R-:W-:Y:S04]  /*1d620*/  STL.64 [R1+0x19a0], R60 ;  /* 0x0019a03c01007387 */ /* 0x000fe80000100a00 */
[----:B------:R1:W-:Y:S01]  /*1d630*/  LDGSTS.E [R111+0x4e000], [R76.64], !P2 ;  /* 0x4e0000004c6f7fae */ /* 0x0003e2000d121844 */
[----:B---3--:R-:W-:-:S03]  /*1d640*/  IMAD.WIDE R14, R252, 0x4, R174 ;  /* 0x00000004fc0e7825 */ /* 0x008fc600078e02ae */
[----:B------:R2:W-:Y:S04]  /*1d650*/  STL.64 [R1+0x1998], R46 ;  /* 0x0019982e01007387 */ /* 0x0005e80000100a00 */
[----:B------:R3:W-:Y:S04]  /*1d660*/  LDGSTS.E [R111+0x4e200], [R60.64], !P2 ;  /* 0x4e2000003c6f7fae */ /* 0x0007e8000d121844 */
[----:B------:R4:W-:Y:S04]  /*1d670*/  STL.64 [R1+0x1990], R14 ;  /* 0x0019900e01007387 */ /* 0x0009e80000100a00 */
[----:B------:R2:W-:Y:S01]  /*1d680*/  LDGSTS.E [R111+0x4e400], [R46.64], !P2 ;  /* 0x4e4000002e6f7fae */ /* 0x0005e2000d121844 */
[----:B------:R-:W-:-:S03]  /*1d690*/  IADD3 R0, R223, -0xa1, RZ ;  /* 0xffffff5fdf007810 */ /* 0x000fc60007ffe0ff */
[----:B------:R4:W-:Y:S04]  /*1d6a0*/  LDGSTS.E [R111+0x4e600], [R14.64], !P2 ;  /* 0x4e6000000e6f7fae */ /* 0x0009e8000d121844 */
[----:B--2---:R-:W2:Y:S04]  /*1d6b0*/  LDL.LU.64 R46, [R1+0x10a0] ;  /* 0x0010a000012e7983 */ /* 0x004ea80000300a00 */
[----:B------:R-:W2:Y:S04]  /*1d6c0*/  LDL.LU.64 R158, [R1+0x1098] ;  /* 0x00109800019e7983 */ /* 0x000ea80000300a00 */
[----:B------:R-:W2:Y:S01]  /*1d6d0*/  LDL.LU.64 R174, [R1+0x1090] ;  /* 0x0010900001ae7983 */ /* 0x000ea20000300a00 */
[----:B------:R-:W-:Y:S01]  /*1d6e0*/  ISETP.GE.U32.AND P3, PT, R0, 0x7ffffee0, PT ;  /* 0x7ffffee00000780c */ /* 0x000fe20003f66070 */
[----:B---3--:R-:W-:-:S04]  /*1d6f0*/  IMAD.WIDE R60, R252, 0x4, R30 ;  /* 0x00000004fc3c7825 */ /* 0x008fc800078e021e */
[C---:B------:R-:W-:Y:S02]  /*1d700*/  IMAD.WIDE R30, R252.reuse, 0x4, R190 ;  /* 0x00000004fc1e7825 */ /* 0x040fe400078e02be */
[----:B------:R-:W2:Y:S02]  /*1d710*/  LDL.LU.64 R190, [R1+0x1088] ;  /* 0x0010880001be7983 */ /* 0x000ea40000300a00 */
[----:B------:R-:W-:-:S05]  /*1d720*/  IMAD.WIDE R62, R252, 0x4, R62 ;  /* 0x00000004fc3e7825 */ /* 0x000fca00078e023e */
[----:B------:R1:W-:Y:S04]  /*1d730*/  STL.64 [R1+0x1988], R62 ;  /* 0x0019883e01007387 */ /* 0x0003e80000100a00 */
[----:B------:R1:W-:Y:S04]  /*1d740*/  STL.64 [R1+0x1980], R60 ;  /* 0x0019803c01007387 */ /* 0x0003e80000100a00 */
[----:B------:R1:W-:Y:S04]  /*1d750*/  STL.64 [R1+0x1978], R30 ;  /* 0x0019781e01007387 */ /* 0x0003e80000100a00 */
[----:B------:R1:W-:Y:S01]  /*1d760*/  LDGSTS.E [R111+0x50000], [R62.64], !P3 ;  /* 0x500000003e6f7fae */ /* 0x0003e2000d921844 */
[----:B----4-:R-:W-:Y:S01]  /*1d770*/  IMAD.WIDE R14, R252, 0x4, R206 ;  /* 0x00000004fc0e7825 */ /* 0x010fe200078e02ce */
[----:B------:R-:W-:-:S02]  /*1d780*/  IADD3 R0, R223, -0xa5, RZ ;  /* 0xffffff5bdf007810 */ /* 0x000fc40007ffe0ff */
[----:B------:R4:W-:Y:S04]  /*1d790*/  LDGSTS.E [R111+0x50200], [R60.64], !P3 ;  /* 0x502000003c6f7fae */ /* 0x0009e8000d921844 */
[----:B------:R4:W-:Y:S04]  /*1d7a0*/  STL.64 [R1+0x1970], R14 ;  /* 0x0019700e01007387 */ /* 0x0009e80000100a00 */
[----:B-1----:R-:W3:Y:S04]  /*1d7b0*/  LDL.LU.64 R62, [R1+0x1080] ;  /* 0x00108000013e7983 */ /* 0x002ee80000300a00 */
[----:B------:R-:W3:Y:S01]  /*1d7c0*/  LDL.LU.64 R206, [R1+0x1078] ;  /* 0x0010780001ce7983 */ /* 0x000ee20000300a00 */
[----:B------:R-:W-:-:S03]  /*1d7d0*/  ISETP.GE.U32.AND P1, PT, R0, 0x7ffffedc, PT ;  /* 0x7ffffedc0000780c */ /* 0x000fc60003f26070 */
[----:B------:R1:W-:Y:S04]  /*1d7e0*/  LDGSTS.E [R111+0x50400], [R30.64], !P3 ;  /* 0x504000001e6f7fae */ /* 0x0003e8000d921844 */
[----:B------:R1:W-:Y:S01]  /*1d7f0*/  LDGSTS.E [R111+0x50600], [R14.64], !P3 ;  /* 0x506000000e6f7fae */ /* 0x0003e2000d921844 */
[----:B------:R-:W-:-:S03]  /*1d800*/  IMAD.WIDE R76, R252, 0x4, R78 ;  /* 0x00000004fc4c7825 */ /* 0x000fc600078e024e */
[----:B------:R-:W3:Y:S04]  /*1d810*/  LDL.LU.64 R78, [R1+0x1070] ;  /* 0x00107000014e7983 */ /* 0x000ee80000300a00 */
[----:B------:R3:W-:Y:S01]  /*1d820*/  LDGSTS.E [R111+0x52000], [R76.64], !P1 ;  /* 0x520000004c6f7fae */ /* 0x0007e2000c921844 */
[----:B----4-:R-:W-:-:S03]  /*1d830*/  IMAD.WIDE R60, R252, 0x4, R94 ;  /* 0x00000004fc3c7825 */ /* 0x010fc600078e025e */
[----:B------:R-:W4:Y:S01]  /*1d840*/  LDL.LU.64 R94, [R1+0x1068] ;  /* 0x00106800015e7983 */ /* 0x000f220000300a00 */
[----:B-1----:R-:W-:-:S03]  /*1d850*/  IMAD.WIDE R30, R252, 0x4, R126 ;  /* 0x00000004fc1e7825 */ /* 0x002fc600078e027e */
[----:B------:R-:W-:Y:S01]  /*1d860*/  STL.64 [R1+0x1ab0], R76 ;  /* 0x001ab04c01007387 */ /* 0x000fe20000100a00 */
[----:B------:R-:W-:-:S03]  /*1d870*/  IMAD.WIDE R14, R252, 0x4, R142 ;  /* 0x00000004fc0e7825 */ /* 0x000fc600078e028e */
[----:B------:R2:W-:Y:S04]  /*1d880*/  STL.64 [R1+0x1ab8], R60 ;  /* 0x001ab83c01007387 */ /* 0x0005e80000100a00 */
[----:B------:R2:W-:Y:S04]  /*1d890*/  LDGSTS.E [R111+0x52200], [R60.64], !P1 ;  /* 0x522000003c6f7fae */ /* 0x0005e8000c921844 */
[----:B------:R1:W-:Y:S04]  /*1d8a0*/  STL.64 [R1+0x1ac0], R30 ;  /* 0x001ac01e01007387 */ /* 0x0003e80000100a00 */
[----:B------:R1:W-:Y:S04]  /*1d8b0*/  STL.64 [R1+0x1ac8], R14 ;  /* 0x001ac80e01007387 */ /* 0x0003e80000100a00 */
[----:B------:R-:W4:Y:S04]  /*1d8c0*/  LDL.LU.64 R126, [R1+0x1060] ;  /* 0x00106000017e7983 */ /* 0x000f280000300a00 */
[----:B------:R-:W4:Y:S04]  /*1d8d0*/  LDL.LU.64 R142, [R1+0x1058] ;  /* 0x00105800018e7983 */ /* 0x000f280000300a00 */
[----:B------:R1:W-:Y:S01]  /*1d8e0*/  LDGSTS.E [R111+0x52400], [R30.64], !P1 ;  /* 0x524000001e6f7fae */ /* 0x0003e2000c921844 */
[----:B------:R-:W-:-:S03]  /*1d8f0*/  IADD3 R0, R223, -0xa9, RZ ;  /* 0xffffff57df007810 */ /* 0x000fc60007ffe0ff */
[----:B------:R1:W-:Y:S01]  /*1d900*/  LDGSTS.E [R111+0x52600], [R14.64], !P1 ;  /* 0x526000000e6f7fae */ /* 0x0003e2000c921844 */
[----:B--2---:R-:W-:-:S04]  /*1d910*/  IMAD.WIDE R60, R252, 0x4, R46 ;  /* 0x00000004fc3c7825 */ /* 0x004fc800078e022e */
[C---:B------:R-:W-:Y:S02]  /*1d920*/  IMAD.WIDE R46, R252.reuse, 0x4, R158 ;  /* 0x00000004fc2e7825 */ /* 0x040fe400078e029e */
[----:B------:R-:W2:Y:S02]  /*1d930*/  LDL.LU.64 R158, [R1+0x1050] ;  /* 0x00105000019e7983 */ /* 0x000ea40000300a00 */
[----:B-1----:R-:W-:Y:S02]  /*1d940*/  IMAD.WIDE R30, R252, 0x4, R174 ;  /* 0x00000004fc1e7825 */ /* 0x002fe400078e02ae */
[----:B------:R-:W-:Y:S04]  /*1d950*/  STL.64 [R1+0x1b10], R60 ;  /* 0x001b103c01007387 */ /* 0x000fe80000100a00 */
[----:B------:R-:W2:Y:S01]  /*1d960*/  LDL.LU.64 R174, [R1+0x1048] ;  /* 0x0010480001ae7983 */ /* 0x000ea20000300a00 */
[----:B------:R-:W-:-:S03]  /*1d970*/  ISETP.GE.U32.AND P4, PT, R0, 0x7ffffed8, PT ;  /* 0x7ffffed80000780c */ /* 0x000fc60003f86070 */
[----:B------:R-:W-:Y:S04]  /*1d980*/  STL.64 [R1+0x1b18], R46 ;  /* 0x001b182e01007387 */ /* 0x000fe80000100a00 */
[----:B------:R1:W-:Y:S06]  /*1d990*/  STL.64 [R1+0x1b20], R30 ;  /* 0x001b201e01007387 */ /* 0x0003ec0000100a00 */
[----:B------:R1:W-:Y:S04]  /*1d9a0*/  LDGSTS.E [R111+0x54000], [R60.64], !P4 ;  /* 0x540000003c6f7fae */ /* 0x0003e8000e121844 */
[----:B------:R1:W-:Y:S04]  /*1d9b0*/  LDGSTS.E [R111+0x54200], [R46.64], !P4 ;  /* 0x542000002e6f7fae */ /* 0x0003e8000e121844 */
[----:B------:R1:W-:Y:S01]  /*1d9c0*/  LDGSTS.E [R111+0x54400], [R30.64], !P4 ;  /* 0x544000001e6f7fae */ /* 0x0003e2000e121844 */
[----:B------:R-:W-:-:S05]  /*1d9d0*/  IMAD.WIDE R14, R252, 0x4, R190 ;  /* 0x00000004fc0e7825 */ /* 0x000fca00078e02be */
[----:B------:R4:W-:Y:S04]  /*1d9e0*/  STL.64 [R1+0x1b28], R14 ;  /* 0x001b280e01007387 */ /* 0x0009e80000100a00 */
[----:B-1----:R-:W2:Y:S04]  /*1d9f0*/  LDL.LU.64 R30, [R1+0x1040] ;  /* 0x00104000011e7983 */ /* 0x002ea80000300a00 */
[----:B------:R-:W2:Y:S04]  /*1da00*/  LDL.LU.64 R46, [R1+0x1038] ;  /* 0x00103800012e7983 */ /* 0x000ea80000300a00 */
[----:B------:R-:W2:Y:S01]  /*1da10*/  LDL.LU.64 R190, [R1+0x1030] ;  /* 0x0010300001be7983 */ /* 0x000ea20000300a00 */
[----:B---3--:R-:W-:Y:S01]  /*1da20*/  IMAD.WIDE R76, R252, 0x4, R62 ;  /* 0x00000004fc4c7825 */ /* 0x008fe200078e023e */
[----:B------:R-:W-:-:S02]  /*1da30*/  IADD3 R0, R223, -0xad, RZ ;  /* 0xffffff53df007810 */ /* 0x000fc40007ffe0ff */
[----:B------:R4:W-:Y:S01]  /*1da40*/  LDGSTS.E [R111+0x54600], [R14.64], !P4 ;  /* 0x546000000e6f7fae */ /* 0x0009e2000e121844 */
[----:B------:R-:W-:-:S03]  /*1da50*/  IMAD.WIDE R62, R252, 0x4, R206 ;  /* 0x00000004fc3e7825 */ /* 0x000fc600078e02ce */
[----:B------:R-:W3:Y:S01]  /*1da60*/  LDL.LU.64 R206, [R1+0x1028] ;  /* 0x0010280001ce7983 */ /* 0x000ee20000300a00 */
[----:B------:R-:W-:Y:S02]  /*1da70*/  ISETP.GE.U32.AND P5, PT, R0, 0x7ffffed4, PT ;  /* 0x7ffffed40000780c */ /* 0x000fe40003fa6070 */
[----:B------:R-:W-:Y:S01]  /*1da80*/  IADD3 R0, R223, -0xb1, RZ ;  /* 0xffffff4fdf007810 */ /* 0x000fe20007ffe0ff */
[----:B------:R1:W-:Y:S03]  /*1da90*/  STL.64 [R1+0x1b70], R76 ;  /* 0x001b704c01007387 */ /* 0x0003e60000100a00 */
[----:B------:R-:W-:Y:S01]  /*1daa0*/  ISETP.GE.U32.AND P6, PT, R0, 0x7ffffed0, PT ;  /* 0x7ffffed00000780c */ /* 0x000fe20003fc6070 */
[----:B------:R1:W-:Y:S06]  /*1dab0*/  STL.64 [R1+0x1b78], R62 ;  /* 0x001b783e01007387 */ /* 0x0003ec0000100a00 */
[----:B------:R1:W-:Y:S04]  /*1dac0*/  LDGSTS.E [R111+0x56000], [R76.64], !P5 ;  /* 0x560000004c6f7fae */ /* 0x0003e8000e921844 */
[----:B------:R1:W-:Y:S01]  /*1dad0*/  LDGSTS.E [R111+0x56200], [R62.64], !P5 ;  /* 0x562000003e6f7fae */ /* 0x0003e2000e921844 */
[----:B------:R-:W-:-:S04]  /*1dae0*/  IMAD.WIDE R60, R252, 0x4, R78 ;  /* 0x00000004fc3c7825 */ /* 0x000fc800078e024e */
[C---:B----4-:R-:W-:Y:S01]  /*1daf0*/  IMAD.WIDE R14, R252.reuse, 0x4, R94 ;  /* 0x00000004fc0e7825 */ /* 0x050fe200078e025e */
[----:B------:R2:W-:Y:S04]  /*1db00*/  STL.64 [R1+0x1b80], R60 ;  /* 0x001b803c01007387 */ /* 0x0005e80000100a00 */
[----:B------:R4:W-:Y:S04]  /*1db10*/  STL.64 [R1+0x1b88], R14 ;  /* 0x001b880e01007387 */ /* 0x0009e80000100a00 */
[----:B------:R2:W-:Y:S04]  /*1db20*/  LDGSTS.E [R111+0x56400], [R60.64], !P5 ;  /* 0x564000003c6f7fae */ /* 0x0005e8000e921844 */
[----:B------:R-:W3:Y:S04]  /*1db30*/  LDL.LU.64 R78, [R1+0x1020] ;  /* 0x00102000014e7983 */ /* 0x000ee80000300a00 */
[----:B------:R4:W-:Y:S04]  /*1db40*/  LDGSTS.E [R111+0x56600], [R14.64], !P5 ;  /* 0x566000000e6f7fae */ /* 0x0009e8000e921844 */
[----:B------:R-:W3:Y:S01]  /*1db50*/  LDL.LU.64 R94, [R1+0x1018] ;  /* 0x00101800015e7983 */ /* 0x000ee20000300a00 */
[----:B-1----:R-:W-:-:S03]  /*1db60*/  IMAD.WIDE R76, R252, 0x4, R126 ;  /* 0x00000004fc4c7825 */ /* 0x002fc600078e027e */
[----:B------:R-:W3:Y:S01]  /*1db70*/  LDL.LU.64 R126, [R1+0x1010] ;  /* 0x00101000017e7983 */ /* 0x000ee20000300a00 */
[----:B------:R-:W-:-:S03]  /*1db80*/  IMAD.WIDE R62, R252, 0x4, R142 ;  /* 0x00000004fc3e7825 */ /* 0x000fc600078e028e */
[----:B------:R-:W3:Y:S04]  /*1db90*/  LDL.LU.64 R142, [R1+0x1008] ;  /* 0x00100800018e7983 */ /* 0x000ee80000300a00 */
[----:B------:R-:W-:Y:S04]  /*1dba0*/  STL.64 [R1+0x1bd0], R76 ;  /* 0x001bd04c01007387 */ /* 0x000fe80000100a00 */
[----:B------:R1:W-:Y:S04]  /*1dbb0*/  STL.64 [R1+0x1bd8], R62 ;  /* 0x001bd83e01007387 */ /* 0x0003e80000100a00 */
[----:B------:R1:W-:Y:S04]  /*1dbc0*/  LDGSTS.E [R111+0x58000], [R76.64], !P6 ;  /* 0x580000004c6f7fae */ /* 0x0003e8000f121844 */
[----:B------:R1:W-:Y:S01]  /*1dbd0*/  LDGSTS.E [R111+0x58200], [R62.64], !P6 ;  /* 0x582000003e6f7fae */ /* 0x0003e2000f121844 */
[----:B--2---:R-:W-:-:S04]  /*1dbe0*/  IMAD.WIDE R60, R252, 0x4, R158 ;  /* 0x00000004fc3c7825 */ /* 0x004fc800078e029e */
[----:B----4-:R-:W-:Y:S01]  /*1dbf0*/  IMAD.WIDE R14, R252, 0x4, R174 ;  /* 0x00000004fc0e7825 */ /* 0x010fe200078e02ae */
[----:B------:R2:W-:Y:S04]  /*1dc00*/  STL.64 [R1+0x1be0], R60 ;  /* 0x001be03c01007387 */ /* 0x0005e80000100a00 */
[----:B------:R3:W-:Y:S04]  /*1dc10*/  STL.64 [R1+0x1be8], R14 ;  /* 0x001be80e01007387 */ /* 0x0007e80000100a00 */
[----:B-1----:R-:W4:Y:S04]  /*1dc20*/  LDL.LU.64 R62, [R1+0x1000] ;  /* 0x00100000013e7983 */ /* 0x002f280000300a00 */
[----:B------:R-:W4:Y:S04]  /*1dc30*/  LDL.LU.64 R158, [R1+0xff8] ;  /* 0x000ff800019e7983 */ /* 0x000f280000300a00 */
[----:B------:R-:W4:Y:S04]  /*1dc40*/  LDL.LU.64 R174, [R1+0xff0] ;  /* 0x000ff00001ae7983 */ /* 0x000f280000300a00 */
[----:B------:R2:W-:Y:S01]  /*1dc50*/  LDGSTS.E [R111+0x58400], [R60.64], !P6 ;  /* 0x584000003c6f7fae */ /* 0x0005e2000f121844 */
[----:B------:R-:W-:-:S03]  /*1dc60*/  IADD3 R0, R223, -0xb5, RZ ;  /* 0xffffff4bdf007810 */ /* 0x000fc60007ffe0ff */
[----:B------:R3:W-:Y:S01]  /*1dc70*/  LDGSTS.E [R111+0x58600], [R14.64], !P6 ;  /* 0x586000000e6f7fae */ /* 0x0007e2000f121844 */
[----:B--2---:R-:W-:-:S04]  /*1dc80*/  IMAD.WIDE R60, R252, 0x4, R30 ;  /* 0x00000004fc3c7825 */ /* 0x004fc800078e021e */
[----:B------:R-:W-:Y:S02]  /*1dc90*/  IMAD.WIDE R30, R252, 0x4, R190 ;  /* 0x00000004fc1e7825 */ /* 0x000fe400078e02be */
[----:B------:R-:W4:Y:S01]  /*1dca0*/  LDL.LU.64 R190, [R1+0xfe8] ;  /* 0x000fe80001be7983 */ /* 0x000f220000300a00 */
[----:B------:R-:W-:Y:S01]  /*1dcb0*/  ISETP.GE.U32.AND P0, PT, R0, 0x7ffffecc, PT ;  /* 0x7ffffecc0000780c */ /* 0x000fe20003f06070 */
[C---:B------:R-:W-:Y:S02]  /*1dcc0*/  IMAD.WIDE R46, R252.reuse, 0x4, R46 ;  /* 0x00000004fc2e7825 */ /* 0x040fe400078e022e */
[----:B------:R-:W-:Y:S04]  /*1dcd0*/  STL.64 [R1+0x1c68], R60 ;  /* 0x001c683c01007387 */ /* 0x000fe80000100a00 */
[----:B------:R1:W-:Y:S04]  /*1dce0*/  STL.64 [R1+0x1c70], R46 ;  /* 0x001c702e01007387 */ /* 0x0003e80000100a00 */
[----:B------:R1:W-:Y:S04]  /*1dcf0*/  STL.64 [R1+0x1c78], R30 ;  /* 0x001c781e01007387 */ /* 0x0003e80000100a00 */
[----:B------:R1:W-:Y:S04]  /*1dd00*/  LDGSTS.E [R111+0x5a000], [R60.64], !P0 ;  /* 0x5a0000003c6f7fae */ /* 0x0003e8000c121844 */
[----:B------:R1:W-:Y:S01]  /*1dd10*/  LDGSTS.E [R111+0x5a200], [R46.64], !P0 ;  /* 0x5a2000002e6f7fae */ /* 0x0003e2000c121844 */
[----:B---3--:R-:W-:Y:S01]  /*1dd20*/  IMAD.WIDE R14, R252, 0x4, R206 ;  /* 0x00000004fc0e7825 */ /* 0x008fe200078e02ce */
[----:B------:R-:W-:-:S02]  /*1dd30*/  IADD3 R0, R223, -0xb9, RZ ;  /* 0xffffff47df007810 */ /* 0x000fc40007ffe0ff */
[----:B------:R3:W-:Y:S04]  /*1dd40*/  LDGSTS.E [R111+0x5a400], [R30.64], !P0 ;  /* 0x5a4000001e6f7fae */ /* 0x0007e8000c121844 */
[----:B------:R3:W-:Y:S04]  /*1dd50*/  STL.64 [R1+0x1c80], R14 ;  /* 0x001c800e01007387 */ /* 0x0007e80000100a00 */
[----:B-1----:R-:W2:Y:S04]  /*1dd60*/  LDL.LU.64 R46, [R1+0xfe0] ;  /* 0x000fe000012e7983 */ /* 0x002ea80000300a00 */
[----:B------:R-:W2:Y:S01]  /*1dd70*/  LDL.LU.64 R206, [R1+0xfd8] ;  /* 0x000fd80001ce7983 */ /* 0x000ea20000300a00 */
[----:B------:R-:W-:-:S03]  /*1dd80*/  ISETP.GE.U32.AND P2, PT, R0, 0x7ffffec8, PT ;  /* 0x7ffffec80000780c */ /* 0x000fc60003f46070 */
[----:B------:R1:W-:Y:S01]  /*1dd90*/  LDGSTS.E [R111+0x5a600], [R14.64], !P0 ;  /* 0x5a6000000e6f7fae */ /* 0x0003e2000c121844 */
[----:B------:R-:W-:-:S03]  /*1dda0*/  IMAD.WIDE R76, R252, 0x4, R78 ;  /* 0x00000004fc4c7825 */ /* 0x000fc600078e024e */
[----:B------:R-:W2:Y:S06]  /*1ddb0*/  LDL.LU.64 R78, [R1+0xfd0] ;  /* 0x000fd000014e7983 */ /* 0x000eac0000300a00 */
[----:B------:R2:W-:Y:S01]  /*1ddc0*/  LDGSTS.E [R111+0x5c000], [R76.64], !P2 ;  /* 0x5c0000004c6f7fae */ /* 0x0005e2000d121844 */
[----:B------:R-:W-:-:S03]  /*1ddd0*/  IMAD.WIDE R60, R252, 0x4, R94 ;  /* 0x00000004fc3c7825 */ /* 0x000fc600078e025e */
[----:B------:R-:W2:Y:S01]  /*1dde0*/  LDL.LU.64 R94, [R1+0xfc8] ;  /* 0x000fc800015e7983 */ /* 0x000ea20000300a00 */
[----:B---3--:R-:W-:-:S03]  /*1ddf0*/  IMAD.WIDE R30, R252, 0x4, R126 ;  /* 0x00000004fc1e7825 */ /* 0x008fc600078e027e */
[----:B------:R-:W-:Y:S01]  /*1de00*/  STL.64 [R1+0x1ce0], R76 ;  /* 0x001ce04c01007387 */ /* 0x000fe20000100a00 */
[----:B-1----:R-:W-:-:S03]  /*1de10*/  IMAD.WIDE R14, R252, 0x4, R142 ;  /* 0x00000004fc0e7825 */ /* 0x002fc600078e028e */
[----:B------:R1:W-:Y:S04]  /*1de20*/  STL.64 [R1+0x1ce8], R60 ;  /* 0x001ce83c01007387 */ /* 0x0003e80000100a00 */
[----:B------:R3:W-:Y:S04]  /*1de30*/  STL.64 [R1+0x1cf0], R30 ;  /* 0x001cf01e01007387 */ /* 0x0007e80000100a00 */
[----:B------:R1:W-:Y:S04]  /*1de40*/  STL.64 [R1+0x1d00], R14 ;  /* 0x001d000e01007387 */ /* 0x0003e80000100a00 */
[----:B------:R1:W-:Y:S04]  /*1de50*/  LDGSTS.E [R111+0x5c200], [R60.64], !P2 ;  /* 0x5c2000003c6f7fae */ /* 0x0003e8000d121844 */
[----:B------:R-:W2:Y:S04]  /*1de60*/  LDL.LU.64 R126, [R1+0xfc0] ;  /* 0x000fc000017e7983 */ /* 0x000ea80000300a00 */
[----:B------:R-:W2:Y:S04]  /*1de70*/  LDL.LU.64 R142, [R1+0xfb8] ;  /* 0x000fb800018e7983 */ /* 0x000ea80000300a00 */
[----:B------:R3:W-:Y:S01]  /*1de80*/  LDGSTS.E [R111+0x5c400], [R30.64], !P2 ;  /* 0x5c4000001e6f7fae */ /* 0x0007e2000d121844 */
[----:B----4-:R-:W-:Y:S01]  /*1de90*/  IMAD.WIDE R62, R252, 0x4, R62 ;  /* 0x00000004fc3e7825 */ /* 0x010fe200078e023e */
[----:B------:R-:W-:-:S02]  /*1dea0*/  IADD3 R0, R223, -0xbd, RZ ;  /* 0xffffff43df007810 */ /* 0x000fc40007ffe0ff */
[----:B------:R4:W-:Y:S01]  /*1deb0*/  LDGSTS.E [R111+0x5c600], [R14.64], !P2 ;  /* 0x5c6000000e6f7fae */ /* 0x0009e2000d121844 */
[----:B-1----:R-:W-:-:S03]  /*1dec0*/  IMAD.WIDE R60, R252, 0x4, R158 ;  /* 0x00000004fc3c7825 */ /* 0x002fc600078e029e */
[----:B------:R-:W2:Y:S01]  /*1ded0*/  LDL.LU.64 R158, [R1+0xfb0] ;  /* 0x000fb000019e7983 */ /* 0x000ea20000300a00 */
[----:B---3--:R-:W-:-:S03]  /*1dee0*/  IMAD.WIDE R30, R252, 0x4, R174 ;  /* 0x00000004fc1e7825 */ /* 0x008fc600078e02ae */
[----:B------:R1:W-:Y:S04]  /*1def0*/  STL.64 [R1+0x1d60], R62 ;  /* 0x001d603e01007387 */ /* 0x0003e80000100a00 */
[----:B------:R-:W3:Y:S01]  /*1df00*/  LDL.LU.64 R174, [R1+0xfa8] ;  /* 0x000fa80001ae7983 */ /* 0x000ee20000300a00 */
[----:B------:R-:W-:-:S03]  /*1df10*/  ISETP.GE.U32.AND P3, PT, R0, 0x7ffffec4, PT ;  /* 0x7ffffec40000780c */ /* 0x000fc60003f66070 */
[----:B------:R-:W-:Y:S04]  /*1df20*/  STL.64 [R1+0x1d68], R60 ;  /* 0x001d683c01007387 */ /* 0x000fe80000100a00 */
[----:B------:R1:W-:Y:S06]  /*1df30*/  STL.64 [R1+0x1d70], R30 ;  /* 0x001d701e01007387 */ /* 0x0003ec0000100a00 */
[----:B------:R1:W-:Y:S04]  /*1df40*/  LDGSTS.E [R111+0x5e000], [R62.64], !P3 ;  /* 0x5e0000003e6f7fae */ /* 0x0003e8000d921844 */
[----:B------:R2:W-:Y:S04]  /*1df50*/  LDGSTS.E [R111+0x5e200], [R60.64], !P3 ;  /* 0x5e2000003c6f7fae */ /* 0x0005e8000d921844 */
[----:B------:R1:W-:Y:S01]  /*1df60*/  LDGSTS.E [R111+0x5e400], [R30.64], !P3 ;  /* 0x5e4000001e6f7fae */ /* 0x0003e2000d921844 */
[----:B----4-:R-:W-:-:S05]  /*1df70*/  IMAD.WIDE R14, R252, 0x4, R190 ;  /* 0x00000004fc0e7825 */ /* 0x010fca00078e02be */
[----:B------:R4:W-:Y:S04]  /*1df80*/  STL.64 [R1+0x1d78], R14 ;  /* 0x001d780e01007387 */ /* 0x0009e80000100a00 */
[----:B-1----:R-:W3:Y:S04]  /*1df90*/  LDL.LU.64 R62, [R1+0xfa0] ;  /* 0x000fa000013e7983 */ /* 0x002ee80000300a00 */
[----:B------:R-:W3:Y:S04]  /*1dfa0*/  LDL.LU.64 R30, [R1+0xf98] ;  /* 0x000f9800011e7983 */ /* 0x000ee80000300a00 */
[----:B------:R-:W3:Y:S01]  /*1dfb0*/  LDL.LU.64 R190, [R1+0xf90] ;  /* 0x000f900001be7983 */ /* 0x000ee20000300a00 */
[----:B------:R-:W-:-:S03]  /*1dfc0*/  IADD3 R0, R223, -0xc1, RZ ;  /* 0xffffff3fdf007810 */ /* 0x000fc60007ffe0ff */
[----:B------:R4:W-:Y:S01]  /*1dfd0*/  LDGSTS.E [R111+0x5e600], [R14.64], !P3 ;  /* 0x5e6000000e6f7fae */ /* 0x0009e2000d921844 */
[----:B--2---:R-:W-:-:S03]  /*1dfe0*/  IMAD.WIDE R60, R252, 0x4, R206 ;  /* 0x00000004fc3c7825 */ /* 0x004fc600078e02ce */
[----:B------:R-:W2:Y:S01]  /*1dff0*/  LDL.LU.64 R206, [R1+0xf88] ;  /* 0x000f880001ce7983 */ /* 0x000ea20000300a00 */
[----:B------:R-:W-:Y:S02]  /*1e000*/  ISETP.GE.U32.AND P1, PT, R0, 0x7ffffec0, PT ;  /* 0x7ffffec00000780c */ /* 0x000fe40003f26070 */
[----:B------:R-:W-:Y:S01]  /*1e010*/  IADD3 R0, R223, -0xc5, RZ ;  /* 0xffffff3bdf007810 */ /* 0x000fe20007ffe0ff */
[----:B------:R-:W-:-:S03]  /*1e020*/  IMAD.WIDE R76, R252, 0x4, R46 ;  /* 0x00000004fc4c7825 */ /* 0x000fc600078e022e */
[----:B------:R-:W-:Y:S02]  /*1e030*/  ISETP.GE.U32.AND P4, PT, R0, 0x7ffffebc, PT ;  /* 0x7ffffebc0000780c */ /* 0x000fe40003f86070 */
[----:B------:R1:W-:Y:S04]  /*1e040*/  STL.64 [R1+0x1dd8], R76 ;  /* 0x001dd84c01007387 */ /* 0x0003e80000100a00 */
[----:B------:R1:W-:Y:S04]  /*1e050*/  STL.64 [R1+0x1de8], R60 ;  /* 0x001de83c01007387 */ /* 0x0003e80000100a00 */
[----:B------:R1:W-:Y:S04]  /*1e060*/  LDGSTS.E [R111+0x60000], [R76.64], !P1 ;  /* 0x600000004c6f7fae */ /* 0x0003e8000c921844 */
[----:B------:R1:W-:Y:S01]  /*1e070*/  LDGSTS.E [R111+0x60200], [R60.64], !P1 ;  /* 0x602000003c6f7fae */ /* 0x0003e2000c921844 */
[----:B------:R-:W-:-:S04]  /*1e080*/  IMAD.WIDE R46, R252, 0x4, R78 ;  /* 0x00000004fc2e7825 */ /* 0x000fc800078e024e */
[C---:B----4-:R-:W-:Y:S01]  /*1e090*/  IMAD.WIDE R14, R252.reuse, 0x4, R94 ;  /* 0x00000004fc0e7825 */ /* 0x050fe200078e025e */
[----:B------:R4:W-:Y:S04]  /*1e0a0*/  STL.64 [R1+0x1df0], R46 ;  /* 0x001df02e01007387 */ /* 0x0009e80000100a00 */
[----:B------:R3:W-:Y:S04]  /*1e0b0*/  STL.64 [R1+0x1df8], R14 ;  /* 0x001df80e01007387 */ /* 0x0007e80000100a00 */
[----:B------:R4:W-:Y:S04]  /*1e0c0*/  LDGSTS.E [R111+0x60400], [R46.64], !P1 ;  /* 0x604000002e6f7fae */ /* 0x0009e8000c921844 */
[----:B------:R-:W2:Y:S04]  /*1e0d0*/  LDL.LU.64 R78, [R1+0xf80] ;  /* 0x000f8000014e7983 */ /* 0x000ea80000300a00 */
[----:B------:R3:W-:Y:S04]  /*1e0e0*/  LDGSTS.E [R111+0x60600], [R14.64], !P1 ;  /* 0x606000000e6f7fae */ /* 0x0007e8000c921844 */
[----:B------:R-:W2:Y:S01]  /*1e0f0*/  LDL.LU.64 R94, [R1+0xf78] ;  /* 0x000f7800015e7983 */ /* 0x000ea20000300a00 */
[----:B-1----:R-:W-:-:S03]  /*1e100*/  IMAD.WIDE R76, R252, 0x4, R126 ;  /* 0x00000004fc4c7825 */ /* 0x002fc600078e027e */
[----:B------:R-:W2:Y:S01]  /*1e110*/  LDL.LU.64 R126, [R1+0xf70] ;  /* 0x000f7000017e7983 */ /* 0x000ea20000300a00 */
[----:B------:R-:W-:-:S03]  /*1e120*/  IMAD.WIDE R60, R252, 0x4, R142 ;  /* 0x00000004fc3c7825 */ /* 0x000fc600078e028e */
[----:B------:R-:W2:Y:S04]  /*1e130*/  LDL.LU.64 R142, [R1+0xf68] ;  /* 0x000f6800018e7983 */ /* 0x000ea80000300a00 */
[----:B------:R-:W-:Y:S04]  /*1e140*/  STL.64 [R1+0x1e50], R76 ;  /* 0x001e504c01007387 */ /* 0x000fe80000100a00 */
[----:B------:R-:W-:Y:S04]  /*1e150*/  STL.64 [R1+0x1e60], R60 ;  /* 0x001e603c01007387 */ /* 0x000fe80000100a00 */
[----:B------:R1:W-:Y:S04]  /*1e160*/  LDGSTS.E [R111+0x62000], [R76.64], !P4 ;  /* 0x620000004c6f7fae */ /* 0x0003e8000e121844 */
[----:B------:R1:W-:Y:S01]  /*1e170*/  LDGSTS.E [R111+0x62200], [R60.64], !P4 ;  /* 0x622000003c6f7fae */ /* 0x0003e2000e121844 */
[----:B----4-:R-:W-:-:S04]  /*1e180*/  IMAD.WIDE R46, R252, 0x4, R158 ;  /* 0x00000004fc2e7825 */ /* 0x010fc800078e029e */
[----:B---3--:R-:W-:Y:S01]  /*1e190*/  IMAD.WIDE R14, R252, 0x4, R174 ;  /* 0x00000004fc0e7825 */ /* 0x008fe200078e02ae */
[----:B------:R3:W-:Y:S04]  /*1e1a0*/  STL.64 [R1+0x1e70], R46 ;  /* 0x001e702e01007387 */ /* 0x0007e80000100a00 */
[----:B------:R2:W-:Y:S04]  /*1e1b0*/  STL.64 [R1+0x1e78], R14 ;  /* 0x001e780e01007387 */ /* 0x0005e80000100a00 */
[----:B------:R3:W-:Y:S01]  /*1e1c0*/  LDGSTS.E [R111+0x62400], [R46.64], !P4 ;  /* 0x624000002e6f7fae */ /* 0x0007e2000e121844 */
[----:B------:R-:W-:-:S03]  /*1e1d0*/  IADD3 R0, R223, -0xc9, RZ ;  /* 0xffffff37df007810 */ /* 0x000fc60007ffe0ff */
[----:B------:R2:W-:Y:S04]  /*1e1e0*/  LDGSTS.E [R111+0x62600], [R14.64], !P4 ;  /* 0x626000000e6f7fae */ /* 0x0005e8000e121844 */
[----:B---3--:R-:W3:Y:S04]  /*1e1f0*/  LDL.LU.64 R46, [R1+0xf60] ;  /* 0x000f6000012e7983 */ /* 0x008ee80000300a00 */
[----:B------:R-:W3:Y:S04]  /*1e200*/  LDL.LU.64 R158, [R1+0xf58] ;  /* 0x000f5800019e7983 */ /* 0x000ee80000300a00 */
[----:B------:R-:W3:Y:S01]  /*1e210*/  LDL.LU.64 R174, [R1+0xf50] ;  /* 0x000f500001ae7983 */ /* 0x000ee20000300a00 */
[----:B-1----:R-:W-:-:S04]  /*1e220*/  IMAD.WIDE R60, R252, 0x4, R30 ;  /* 0x00000004fc3c7825 */ /* 0x002fc800078e021e */
[----:B------:R-:W-:Y:S02]  /*1e230*/  IMAD.WIDE R30, R252, 0x4, R190 ;  /* 0x00000004fc1e7825 */ /* 0x000fe400078e02be */
[----:B------:R-:W3:Y:S01]  /*1e240*/  LDL.LU.64 R190, [R1+0xf48] ;  /* 0x000f480001be7983 */ /* 0x000ee20000300a00 */
[----:B------:R-:W-:Y:S01]  /*1e250*/  ISETP.GE.U32.AND P5, PT, R0, 0x7ffffeb8, PT ;  /* 0x7ffffeb80000780c */ /* 0x000fe20003fa6070 */
[----:B------:R-:W-:-:S05]  /*1e260*/  IMAD.WIDE R62, R252, 0x4, R62 ;  /* 0x00000004fc3e7825 */ /* 0x000fca00078e023e */
[----:B------:R1:W-:Y:S04]  /*1e270*/  STL.64 [R1+0x1ec8], R62 ;  /* 0x001ec83e01007387 */ /* 0x0003e80000100a00 */
[----:B------:R1:W-:Y:S04]  /*1e280*/  STL.64 [R1+0x1ed8], R60 ;  /* 0x001ed83c01007387 */ /* 0x0003e80000100a00 */
[----:B------:R1:W-:Y:S04]  /*1e290*/  STL.64 [R1+0x1ee8], R30 ;  /* 0x001ee81e01007387 */ /* 0x0003e80000100a00 */
[----:B------:R1:W-:Y:S01]  /*1e2a0*/  LDGSTS.E [R111+0x64000], [R62.64], !P5 ;  /* 0x640000003e6f7fae */ /* 0x0003e2000e921844 */
[----:B--2---:R-:W-:Y:S01]  /*1e2b0*/  IMAD.WIDE R14, R252, 0x4, R206 ;  /* 0x00000004fc0e7825 */ /* 0x004fe200078e02ce */
[----:B------:R-:W-:-:S02]  /*1e2c0*/  IADD3 R0, R223, -0xcd, RZ ;  /* 0xffffff33df007810 */ /* 0x000fc40007ffe0ff */
[----:B------:R2:W-:Y:S04]  /*1e2d0*/  LDGSTS.E [R111+0x64200], [R60.64], !P5 ;  /* 0x642000003c6f7fae */ /* 0x0005e8000e921844 */
[----:B------:R2:W-:Y:S04]  /*1e2e0*/  STL.64 [R1+0x1ef8], R14 ;  /* 0x001ef80e01007387 */ /* 0x0005e80000100a00 */
[----:B-1----:R-:W4:Y:S04]  /*1e2f0*/  LDL.LU.64 R62, [R1+0xf40] ;  /* 0x000f4000013e7983 */ /* 0x002f280000300a00 */
[----:B------:R-:W4:Y:S01]  /*1e300*/  LDL.LU.64 R206, [R1+0xf38] ;  /* 0x000f380001ce7983 */ /* 0x000f220000300a00 */
[----:B------:R-:W-:-:S03]  /*1e310*/  ISETP.GE.U32.AND P6, PT, R0, 0x7ffffeb4, PT ;  /* 0x7ffffeb40000780c */ /* 0x000fc60003fc6070 */
[----:B------:R1:W-:Y:S04]  /*1e320*/  LDGSTS.E [R111+0x64400], [R30.64], !P5 ;  /* 0x644000001e6f7fae */ /* 0x0003e8000e921844 */
[----:B------:R1:W-:Y:S01]  /*1e330*/  LDGSTS.E [R111+0x64600], [R14.64], !P5 ;  /* 0x646000000e6f7fae */ /* 0x0003e2000e921844 */
[----:B------:R-:W-:-:S03]  /*1e340*/  IMAD.WIDE R76, R252, 0x4, R78 ;  /* 0x00000004fc4c7825 */ /* 0x000fc600078e024e */
[----:B------:R-:W4:Y:S04]  /*1e350*/  LDL.LU.64 R78, [R1+0xf30] ;  /* 0x000f3000014e7983 */ /* 0x000f280000300a00 */
[----:B------:R4:W-:Y:S01]  /*1e360*/  LDGSTS.E [R111+0x66000], [R76.64], !P6 ;  /* 0x660000004c6f7fae */ /* 0x0009e2000f121844 */
[----:B--2---:R-:W-:-:S03]  /*1e370*/  IMAD.WIDE R60, R252, 0x4, R94 ;  /* 0x00000004fc3c7825 */ /* 0x004fc600078e025e */
[----:B------:R-:W2:Y:S01]  /*1e380*/  LDL.LU.64 R94, [R1+0xf28] ;  /* 0x000f2800015e7983 */ /* 0x000ea20000300a00 */
[----:B-1----:R-:W-:-:S03]  /*1e390*/  IMAD.WIDE R30, R252, 0x4, R126 ;  /* 0x00000004fc1e7825 */ /* 0x002fc600078e027e */
[----:B------:R-:W-:Y:S01]  /*1e3a0*/  STL.64 [R1+0x1f48], R76 ;  /* 0x001f484c01007387 */ /* 0x000fe20000100a00 */
[----:B------:R-:W-:-:S03]  /*1e3b0*/  IMAD.WIDE R14, R252, 0x4, R142 ;  /* 0x00000004fc0e7825 */ /* 0x000fc600078e028e */
[----:B------:R3:W-:Y:S04]  /*1e3c0*/  STL.64 [R1+0x1f50], R60 ;  /* 0x001f503c01007387 */ /* 0x0007e80000100a00 */
[----:B------:R3:W-:Y:S04]  /*1e3d0*/  LDGSTS.E [R111+0x66200], [R60.64], !P6 ;  /* 0x662000003c6f7fae */ /* 0x0007e8000f121844 */
[----:B------:R1:W-:Y:S04]  /*1e3e0*/  STL.64 [R1+0x1f58], R30 ;  /* 0x001f581e01007387 */ /* 0x0003e80000100a00 */
[----:B------:R1:W-:Y:S04]  /*1e3f0*/  STL.64 [R1+0x1f60], R14 ;  /* 0x001f600e01007387 */ /* 0x0003e80000100a00 */
[----:B------:R-:W2:Y:S04]  /*1e400*/  LDL.LU.64 R126, [R1+0xf20] ;  /* 0x000f2000017e7983 */ /* 0x000ea80000300a00 */
[----:B------:R-:W2:Y:S04]  /*1e410*/  LDL.LU.64 R142, [R1+0xf18] ;  /* 0x000f1800018e7983 */ /* 0x000ea80000300a00 */
[----:B------:R1:W-:Y:S01]  /*1e420*/  LDGSTS.E [R111+0x66400], [R30.64], !P6 ;  /* 0x664000001e6f7fae */ /* 0x0003e2000f121844 */
[----:B------:R-:W-:-:S03]  /*1e430*/  IADD3 R0, R223, -0xd1, RZ ;  /* 0xffffff2fdf007810 */ /* 0x000fc60007ffe0ff */
[----:B------:R1:W-:Y:S01]  /*1e440*/  LDGSTS.E [R111+0x66600], [R14.64], !P6 ;  /* 0x666000000e6f7fae */ /* 0x0003e2000f121844 */
[----:B---3--:R-:W-:-:S04]  /*1e450*/  IMAD.WIDE R60, R252, 0x4, R46 ;  /* 0x00000004fc3c7825 */ /* 0x008fc800078e022e */
[C---:B------:R-:W-:Y:S02]  /*1e460*/  IMAD.WIDE R46, R252.reuse, 0x4, R158 ;  /* 0x00000004fc2e7825 */ /* 0x040fe400078e029e */
[----:B------:R-:W3:Y:S02]  /*1e470*/  LDL.LU.64 R158, [R1+0xf10] ;  /* 0x000f1000019e7983 */ /* 0x000ee40000300a00 */
[----:B-1----:R-:W-:Y:S02]  /*1e480*/  IMAD.WIDE R30, R252, 0x4, R174 ;  /* 0x00000004fc1e7825 */ /* 0x002fe400078e02ae */
[----:B------:R-:W-:Y:S04]  /*1e490*/  STL.64 [R1+0x1f90], R60 ;  /* 0x001f903c01007387 */ /* 0x000fe80000100a00 */
[----:B------:R-:W3:Y:S01]  /*1e4a0*/  LDL.LU.64 R174, [R1+0xf08] ;  /* 0x000f080001ae7983 */ /* 0x000ee20000300a00 */
[----:B------:R-:W-:-:S03]  /*1e4b0*/  ISETP.GE.U32.AND P0, PT, R0, 0x7ffffeb0, PT ;  /* 0x7ffffeb00000780c */ /* 0x000fc60003f06070 */
[----:B------:R-:W-:Y:S04]  /*1e4c0*/  STL.64 [R1+0x1f98], R46 ;  /* 0x001f982e01007387 */ /* 0x000fe80000100a00 */
[----:B------:R1:W-:Y:S06]  /*1e4d0*/  STL.64 [R1+0x1fa0], R30 ;  /* 0x001fa01e01007387 */ /* 0x0003ec0000100a00 */
[----:B------:R1:W-:Y:S01]  /*1e4e0*/  LDGSTS.E [R111+0x68000], [R60.64], !P0 ;  /* 0x680000003c6f7fae */ /* 0x0003e2000c121844 */
[----:B------:R-:W-:-:S03]  /*1e4f0*/  IMAD.WIDE R14, R252, 0x4, R190 ;  /* 0x00000004fc0e7825 */ /* 0x000fc600078e02be */
[----:B------:R1:W-:Y:S04]  /*1e500*/  LDGSTS.E [R111+0x68200], [R46.64], !P0 ;  /* 0x682000002e6f7fae */ /* 0x0003e8000c121844 */
[----:B------:R2:W-:Y:S04]  /*1e510*/  STL.64 [R1+0x1fa8], R14 ;  /* 0x001fa80e01007387 */ /* 0x0005e80000100a00 */
[----:B------:R1:W-:Y:S01]  /*1e520*/  LDGSTS.E [R111+0x68400], [R30.64], !P0 ;  /* 0x684000001e6f7fae */ /* 0x0003e2000c121844 */
[----:B----4-:R-:W-:-:S03]  /*1e530*/  IMAD.WIDE R76, R252, 0x4, R62 ;  /* 0x00000004fc4c7825 */ /* 0x010fc600078e023e */
[----:B-1----:R-:W4:Y:S04]  /*1e540*/  LDL.LU.64 R30, [R1+0xf00] ;  /* 0x000f0000011e7983 */ /* 0x002f280000300a00 */
[----:B------:R-:W4:Y:S04]  /*1e550*/  LDL.LU.64 R46, [R1+0xef8] ;  /* 0x000ef800012e7983 */ /* 0x000f280000300a00 */
[----:B------:R-:W4:Y:S01]  /*1e560*/  LDL.LU.64 R190, [R1+0xef0] ;  /* 0x000ef00001be7983 */ /* 0x000f220000300a00 */
[----:B------:R-:W-:-:S03]  /*1e570*/  IMAD.WIDE R62, R252, 0x4, R206 ;  /* 0x00000004fc3e7825 */ /* 0x000fc600078e02ce */
[----:B------:R-:W4:Y:S01]  /*1e580*/  LDL.LU.64 R206, [R1+0xee8] ;  /* 0x000ee80001ce7983 */ /* 0x000f220000300a00 */
[----:B------:R-:W-:-:S03]  /*1e590*/  IADD3 R0, R223, -0xd5, RZ ;  /* 0xffffff2bdf007810 */ /* 0x000fc60007ffe0ff */
[----:B------:R2:W-:Y:S01]  /*1e5a0*/  LDGSTS.E [R111+0x68600], [R14.64], !P0 ;  /* 0x686000000e6f7fae */ /* 0x0005e2000c121844 */
        /* <DEDUP_REMOVED lines=8> */
[C---:B--2---:R-:W-:Y:S01]  /*1e630*/  IMAD.WIDE R14, R252.reuse, 0x4, R94 ;  /* 0x00000004fc0e7825 */ /* 0x044fe200078e025e */
[----:B------:R3:W-:Y:S04]  /*1e640*/  STL.64 [R1+0x1fe0], R60 ;  /* 0x001fe03c01007387 */ /* 0x0007e80000100a00 */
[----:B------:R2:W-:Y:S04]  /*1e650*/  STL.64 [R1+0x1fe8], R14 ;  /* 0x001fe80e01007387 */ /* 0x0005e80000100a00 */
[----:B------:R3:W-:Y:S04]  /*1e660*/  LDGSTS.E [R111+0x6a400], [R60.64], !P2 ;  /* 0x6a4000003c6f7fae */ /* 0x0007e8000d121844 */
[----:B------:R-:W4:Y:S04]  /*1e670*/  LDL.LU.64 R78, [R1+0xee0] ;  /* 0x000ee000014e7983 */ /* 0x000f280000300a00 */
[----:B------:R2:W-:Y:S04]  /*1e680*/  LDGSTS.E [R111+0x6a600], [R14.64], !P2 ;  /* 0x6a6000000e6f7fae */ /* 0x0005e8000d121844 */
[----:B------:R-:W4:Y:S01]  /*1e690*/  LDL.LU.64 R94, [R1+0xed8] ;  /* 0x000ed800015e7983 */ /* 0x000f220000300a00 */
[----:B-1----:R-:W-:-:S03]  /*1e6a0*/  IMAD.WIDE R76, R252, 0x4, R126 ;  /* 0x00000004fc4c7825 */ /* 0x002fc600078e027e */
[----:B------:R-:W4:Y:S01]  /*1e6b0*/  LDL.LU.64 R126, [R1+0xed0] ;  /* 0x000ed000017e7983 */ /* 0x000f220000300a00 */
[----:B------:R-:W-:-:S03]  /*1e6c0*/  IMAD.WIDE R62, R252, 0x4, R142 ;  /* 0x00000004fc3e7825 */ /* 0x000fc600078e028e */
[----:B------:R-:W4:Y:S04]  /*1e6d0*/  LDL.LU.64 R142, [R1+0xec8] ;  /* 0x000ec800018e7983 */ /* 0x000f280000300a00 */
[----:B------:R-:W-:Y:S04]  /*1e6e0*/  STL.64 [R1+0x1ff0], R76 ;  /* 0x001ff04c01007387 */ /* 0x000fe80000100a00 */
[----:B------:R1:W-:Y:S04]  /*1e6f0*/  STL.64 [R1+0x1ff8], R62 ;  /* 0x001ff83e01007387 */ /* 0x0003e80000100a00 */
[----:B------:R1:W-:Y:S04]  /*1e700*/  LDGSTS.E [R111+0x6c000], [R76.64], !P3 ;  /* 0x6c0000004c6f7fae */ /* 0x0003e8000d921844 */
[----:B------:R1:W-:Y:S01]  /*1e710*/  LDGSTS.E [R111+0x6c200], [R62.64], !P3 ;  /* 0x6c2000003e6f7fae */ /* 0x0003e2000d921844 */
[----:B---3--:R-:W-:-:S04]  /*1e720*/  IMAD.WIDE R60, R252, 0x4, R158 ;  /* 0x00000004fc3c7825 */ /* 0x008fc800078e029e */
[----:B--2---:R-:W-:Y:S01]  /*1e730*/  IMAD.WIDE R14, R252, 0x4, R174 ;  /* 0x00000004fc0e7825 */ /* 0x004fe200078e02ae */
        /* <DEDUP_REMOVED lines=8> */
[----:B------:R-:W-:Y:S01]  /*1e7c0*/  ISETP.GE.U32.AND P1, PT, R0, 0x7ffffea4, PT ;  /* 0x7ffffea40000780c */ /* 0x000fe20003f26070 */
[----:B----4-:R-:W-:-:S04]  /*1e7d0*/  IMAD.WIDE R60, R252, 0x4, R30 ;  /* 0x00000004fc3c7825 */ /* 0x010fc800078e021e */
[----:B------:R-:W-:-:S08]  /*1e7e0*/  IMAD.WIDE R46, R252, 0x4, R46 ;  /* 0x00000004fc2e7825 */ /* 0x000fd000078e022e */
[----:B------:R1:W-:Y:S01]  /*1e7f0*/  LDGSTS.E [R111+0x6e000], [R60.64], !P1 ;  /* 0x6e0000003c6f7fae */ /* 0x0003e2000c921844 */
[----:B------:R-:W-:-:S03]  /*1e800*/  IMAD.WIDE R30, R252, 0x4, R190 ;  /* 0x00000004fc1e7825 */ /* 0x000fc600078e02be */
[----:B------:R4:W-:Y:S04]  /*1e810*/  LDGSTS.E [R111+0x6e200], [R46.64], !P1 ;  /* 0x6e2000002e6f7fae */ /* 0x0009e8000c921844 */
[----:B------:R-:W3:Y:S01]  /*1e820*/  LDL.LU.64 R190, [R1+0xea8] ;  /* 0x000ea80001be7983 */ /* 0x000ee20000300a00 */
[----:B--2---:R-:W-:-:S03]  /*1e830*/  IMAD.WIDE R14, R252, 0x4, R206 ;  /* 0x00000004fc0e7825 */ /* 0x004fc600078e02ce */
[----:B------:R-:W-:Y:S04]  /*1e840*/  STL.64 [R1+0x2018], R60 ;  /* 0x0020183c01007387 */ /* 0x000fe80000100a00 */
[----:B------:R4:W-:Y:S04]  /*1e850*/  STL.64 [R1+0x2020], R46 ;  /* 0x0020202e01007387 */ /* 0x0009e80000100a00 */
[----:B------:R2:W-:Y:S04]  /*1e860*/  STL.64 [R1+0x2028], R30 ;  /* 0x0020281e01007387 */ /* 0x0005e80000100a00 */
[----:B------:R1:W-:Y:S04]  /*1e870*/  STL.64 [R1+0x2030], R14 ;  /* 0x0020300e01007387 */ /* 0x0003e80000100a00 */
[----:B----4-:R-:W4:Y:S04]  /*1e880*/  LDL.LU.64 R46, [R1+0xea0] ;  /* 0x000ea000012e7983 */ /* 0x010f280000300a00 */
[----:B------:R-:W4:Y:S01]  /*1e890*/  LDL.LU.64 R206, [R1+0xe98] ;  /* 0x000e980001ce7983 */ /* 0x000f220000300a00 */
[----:B------:R-:W-:-:S03]  /*1e8a0*/  IADD3 R0, R223, -0xe1, RZ ;  /* 0xffffff1fdf007810 */ /* 0x000fc60007ffe0ff */
[----:B------:R2:W-:Y:S01]  /*1e8b0*/  LDGSTS.E [R111+0x6e400], [R30.64], !P1 ;  /* 0x6e4000001e6f7fae */ /* 0x0005e2000c921844 */
[----:B------:R-:W-:-:S03]  /*1e8c0*/  ISETP.GE.U32.AND P4, PT, R0, 0x7ffffea0, PT ;  /* 0x7ffffea00000780c */ /* 0x000fc60003f86070 */
[----:B------:R1:W-:Y:S01]  /*1e8d0*/  LDGSTS.E [R111+0x6e600], [R14.64], !P1 ;  /* 0x6e6000000e6f7fae */ /* 0x0003e2000c921844 */
[----:B------:R-:W-:-:S03]  /*1e8e0*/  IMAD.WIDE R76, R252, 0x4, R78 ;  /* 0x00000004fc4c7825 */ /* 0x000fc600078e024e */
[----:B------:R-:W4:Y:S06]  /*1e8f0*/  LDL.LU.64 R78, [R1+0xe90] ;  /* 0x000e9000014e7983 */ /* 0x000f2c0000300a00 */
[----:B------:R4:W-:Y:S01]  /*1e900*/  LDGSTS.E [R111+0x70000], [R76.64], !P4 ;  /* 0x700000004c6f7fae */ /* 0x0009e2000e121844 */
[----:B-1----:R-:W-:-:S03]  /*1e910*/  IMAD.WIDE R60, R252, 0x4, R94 ;  /* 0x00000004fc3c7825 */ /* 0x002fc600078e025e */
[----:B------:R-:W4:Y:S01]  /*1e920*/  LDL.LU.64 R94, [R1+0xe88] ;  /* 0x000e8800015e7983 */ /* 0x000f220000300a00 */
[----:B--2---:R-:W-:-:S03]  /*1e930*/  IMAD.WIDE R30, R252, 0x4, R126 ;  /* 0x00000004fc1e7825 */ /* 0x004fc600078e027e */
[----:B------:R-:W-:Y:S01]  /*1e940*/  STL.64 [R1+0x2098], R76 ;  /* 0x0020984c01007387 */ /* 0x000fe20000100a00 */
[----:B------:R-:W-:-:S03]  /*1e950*/  IMAD.WIDE R14, R252, 0x4, R142 ;  /* 0x00000004fc0e7825 */ /* 0x000fc600078e028e */
[----:B------:R1:W-:Y:S04]  /*1e960*/  STL.64 [R1+0x20a0], R60 ;  /* 0x0020a03c01007387 */ /* 0x0003e80000100a00 */
[----:B------:R2:W-:Y:S04]  /*1e970*/  STL.64 [R1+0x20a8], R30 ;  /* 0x0020a81e01007387 */ /* 0x0005e80000100a00 */
[----:B------:R3:W-:Y:S04]  /*1e980*/  STL.64 [R1+0x20b0], R14 ;  /* 0x0020b00e01007387 */ /* 0x0007e80000100a00 */
[----:B------:R1:W-:Y:S04]  /*1e990*/  LDGSTS.E [R111+0x70200], [R60.64], !P4 ;  /* 0x702000003c6f7fae */ /* 0x0003e8000e121844 */
[----:B------:R-:W4:Y:S04]  /*1e9a0*/  LDL.LU.64 R126, [R1+0xe80] ;  /* 0x000e8000017e7983 */ /* 0x000f280000300a00 */
[----:B------:R-:W4:Y:S04]  /*1e9b0*/  LDL.LU.64 R142, [R1+0xe78] ;  /* 0x000e7800018e7983 */ /* 0x000f280000300a00 */
[----:B------:R2:W-:Y:S01]  /*1e9c0*/  LDGSTS.E [R111+0x70400], [R30.64], !P4 ;  /* 0x704000001e6f7fae */ /* 0x0005e2000e121844 */
[----:B------:R-:W-:Y:S01]  /*1e9d0*/  IMAD.WIDE R62, R252, 0x4, R62 ;  /* 0x00000004fc3e7825 */ /* 0x000fe200078e023e */
[----:B------:R-:W-:-:S02]  /*1e9e0*/  IADD3 R0, R223, -0xe5, RZ ;  /* 0xffffff1bdf007810 */ /* 0x000fc40007ffe0ff */
[----:B------:R3:W-:Y:S01]  /*1e9f0*/  LDGSTS.E [R111+0x70600], [R14.64], !P4 ;  /* 0x706000000e6f7fae */ /* 0x0007e2000e121844 */
[----:B-1----:R-:W-:-:S03]  /*1ea00*/  IMAD.WIDE R60, R252, 0x4, R158 ;  /* 0x00000004fc3c7825 */ /* 0x002fc600078e029e */
[----:B------:R-:W4:Y:S01]  /*1ea10*/  LDL.LU.64 R158, [R1+0xe70] ;  /* 0x000e7000019e7983 */ /* 0x000f220000300a00 */
[----:B--2---:R-:W-:-:S03]  /*1ea20*/  IMAD.WIDE R30, R252, 0x4, R174 ;  /* 0x00000004fc1e7825 */ /* 0x004fc600078e02ae */
[----:B------:R1:W-:Y:S04]  /*1ea30*/  STL.64 [R1+0x2118], R62 ;  /* 0x0021183e01007387 */ /* 0x0003e80000100a00 */
[----:B------:R-:W4:Y:S01]  /*1ea40*/  LDL.LU.64 R174, [R1+0xe68] ;  /* 0x000e680001ae7983 */ /* 0x000f220000300a00 */
[----:B------:R-:W-:-:S03]  /*1ea50*/  ISETP.GE.U32.AND P5, PT, R0, 0x7ffffe9c, PT ;  /* 0x7ffffe9c0000780c */ /* 0x000fc60003fa6070 */
[----:B------:R-:W-:Y:S04]  /*1ea60*/  STL.64 [R1+0x2120], R60 ;  /* 0x0021203c01007387 */ /* 0x000fe80000100a00 */
[----:B------:R1:W-:Y:S06]  /*1ea70*/  STL.64 [R1+0x2128], R30 ;  /* 0x0021281e01007387 */ /* 0x0003ec0000100a00 */
[----:B------:R1:W-:Y:S04]  /*1ea80*/  LDGSTS.E [R111+0x72000], [R62.64], !P5 ;  /* 0x720000003e6f7fae */ /* 0x0003e8000e921844 */
[----:B------:R1:W-:Y:S04]  /*1ea90*/  LDGSTS.E [R111+0x72200], [R60.64], !P5 ;  /* 0x722000003c6f7fae */ /* 0x0003e8000e921844 */
[----:B------:R1:W-:Y:S01]  /*1eaa0*/  LDGSTS.E [R111+0x72400], [R30.64], !P5 ;  /* 0x724000001e6f7fae */ /* 0x0003e2000e921844 */
[----:B---3--:R-:W-:-:S05]  /*1eab0*/  IMAD.WIDE R14, R252, 0x4, R190 ;  /* 0x00000004fc0e7825 */ /* 0x008fca00078e02be */
[----:B------:R3:W-:Y:S04]  /*1eac0*/  STL.64 [R1+0x2130], R14 ;  /* 0x0021300e01007387 */ /* 0x0007e80000100a00 */
[----:B-1----:R-:W2:Y:S04]  /*1ead0*/  LDL.LU.64 R62, [R1+0xe60] ;  /* 0x000e6000013e7983 */ /* 0x002ea80000300a00 */
[----:B------:R-:W2:Y:S04]  /*1eae0*/  LDL.LU.64 R30, [R1+0xe58] ;  /* 0x000e5800011e7983 */ /* 0x000ea80000300a00 */
[----:B------:R-:W2:Y:S01]  /*1eaf0*/  LDL.LU.64 R190, [R1+0xe50] ;  /* 0x000e500001be7983 */ /* 0x000ea20000300a00 */
[----:B------:R-:W-:Y:S01]  /*1eb00*/  IADD3 R0, R223, -0xe9, RZ ;  /* 0xffffff17df007810 */ /* 0x000fe20007ffe0ff */
[----:B----4-:R-:W-:-:S02]  /*1eb10*/  IMAD.WIDE R76, R252, 0x4, R46 ;  /* 0x00000004fc4c7825 */ /* 0x010fc400078e022e */
[----:B------:R3:W-:Y:S02]  /*1eb20*/  LDGSTS.E [R111+0x72600], [R14.64], !P5 ;  /* 0x726000000e6f7fae */ /* 0x0007e4000e921844 */
[----:B------:R-:W-:Y:S02]  /*1eb30*/  IMAD.WIDE R60, R252, 0x4, R206 ;  /* 0x00000004fc3c7825 */ /* 0x000fe400078e02ce */
[----:B------:R-:W4:Y:S01]  /*1eb40*/  LDL.LU.64 R206, [R1+0xe48] ;  /* 0x000e480001ce7983 */ /* 0x000f220000300a00 */
[----:B------:R-:W-:Y:S02]  /*1eb50*/  ISETP.GE.U32.AND P6, PT, R0, 0x7ffffe98, PT ;  /* 0x7ffffe980000780c */ /* 0x000fe40003fc6070 */
[----:B------:R-:W-:Y:S01]  /*1eb60*/  IADD3 R0, R223, -0xed, RZ ;  /* 0xffffff13df007810 */ /* 0x000fe20007ffe0ff */
[----:B------:R-:W-:Y:S03]  /*1eb70*/  STL.64 [R1+0x2198], R76 ;  /* 0x0021984c01007387 */ /* 0x000fe60000100a00 */
[----:B------:R-:W-:Y:S01]  /*1eb80*/  ISETP.GE.U32.AND P0, PT, R0, 0x7ffffe94, PT ;  /* 0x7ffffe940000780c */ /* 0x000fe20003f06070 */
[----:B------:R-:W-:Y:S06]  /*1eb90*/  STL.64 [R1+0x21a0], R60 ;  /* 0x0021a03c01007387 */ /* 0x000fec0000100a00 */
[----:B------:R1:W-:Y:S04]  /*1eba0*/  LDGSTS.E [R111+0x74000], [R76.64], !P6 ;  /* 0x740000004c6f7fae */ /* 0x0003e8000f121844 */
[----:B------:R1:W-:Y:S01]  /*1ebb0*/  LDGSTS.E [R111+0x74200], [R60.64], !P6 ;  /* 0x742000003c6f7fae */ /* 0x0003e2000f121844 */
[----:B------:R-:W-:-:S04]  /*1ebc0*/  IMAD.WIDE R46, R252, 0x4, R78 ;  /* 0x00000004fc2e7825 */ /* 0x000fc800078e024e */
[C---:B---3--:R-:W-:Y:S01]  /*1ebd0*/  IMAD.WIDE R14, R252.reuse, 0x4, R94 ;  /* 0x00000004fc0e7825 */ /* 0x048fe200078e025e */
[----:B------:R3:W-:Y:S04]  /*1ebe0*/  STL.64 [R1+0x21a8], R46 ;  /* 0x0021a82e01007387 */ /* 0x0007e80000100a00 */
[----:B------:R1:W-:Y:S04]  /*1ebf0*/  STL.64 [R1+0x21b0], R14 ;  /* 0x0021b00e01007387 */ /* 0x0003e80000100a00 */
[----:B------:R3:W-:Y:S04]  /*1ec00*/  LDGSTS.E [R111+0x74400], [R46.64], !P6 ;  /* 0x744000002e6f7fae */ /* 0x0007e8000f121844 */
[----:B------:R1:W-:Y:S04]  /*1ec10*/  LDGSTS.E [R111+0x74600], [R14.64], !P6 ;  /* 0x746000000e6f7fae */ /* 0x0003e8000f121844 */
[----:B---3--:R-:W3:Y:S01]  /*1ec20*/  LDL.LU.64 R46, [R1+0xe40] ;  /* 0x000e4000012e7983 */ /* 0x008ee20000300a00 */
[----:B------:R-:W-:-:S03]  /*1ec30*/  IMAD.WIDE R78, R252, 0x4, R126 ;  /* 0x00000004fc4e7825 */ /* 0x000fc600078e027e */
[----:B------:R-:W3:Y:S01]  /*1ec40*/  LDL.LU.64 R94, [R1+0xe38] ;  /* 0x000e3800015e7983 */ /* 0x000ee20000300a00 */
[----:B-1----:R-:W-:-:S03]  /*1ec50*/  IMAD.WIDE R76, R252, 0x4, R142 ;  /* 0x00000004fc4c7825 */ /* 0x002fc600078e028e */
[----:B------:R-:W3:Y:S04]  /*1ec60*/  LDL.LU.64 R126, [R1+0xe30] ;  /* 0x000e3000017e7983 */ /* 0x000ee80000300a00 */
[----:B------:R-:W3:Y:S04]  /*1ec70*/  LDL.LU.64 R142, [R1+0xe28] ;  /* 0x000e2800018e7983 */ /* 0x000ee80000300a00 */
[----:B------:R1:W-:Y:S04]  /*1ec80*/  STL.64 [R1+0x2218], R78 ;  /* 0x0022184e01007387 */ /* 0x0003e80000100a00 */
[----:B------:R-:W-:Y:S04]  /*1ec90*/  STL.64 [R1+0x2220], R76 ;  /* 0x0022204c01007387 */ /* 0x000fe80000100a00 */
[----:B------:R1:W-:Y:S04]  /*1eca0*/  LDGSTS.E [R111+0x76000], [R78.64], !P0 ;  /* 0x760000004e6f7fae */ /* 0x0003e8000c121844 */
[----:B------:R3:W-:Y:S01]  /*1ecb0*/  LDGSTS.E [R111+0x76200], [R76.64], !P0 ;  /* 0x762000004c6f7fae */ /* 0x0007e2000c121844 */
[----:B------:R-:W-:-:S04]  /*1ecc0*/  IMAD.WIDE R60, R252, 0x4, R158 ;  /* 0x00000004fc3c7825 */ /* 0x000fc800078e029e */
[----:B------:R-:W-:Y:S01]  /*1ecd0*/  IMAD.WIDE R14, R252, 0x4, R174 ;  /* 0x00000004fc0e7825 */ /* 0x000fe200078e02ae */
[----:B------:R2:W-:Y:S04]  /*1ece0*/  STL.64 [R1+0x2228], R60 ;  /* 0x0022283c01007387 */ /* 0x0005e80000100a00 */
[----:B------:R4:W-:Y:S04]  /*1ecf0*/  STL.64 [R1+0x2230], R14 ;  /* 0x0022300e01007387 */ /* 0x0009e80000100a00 */
[----:B-1----:R-:W3:Y:S04]  /*1ed00*/  LDL.LU.64 R78, [R1+0xe20] ;  /* 0x000e2000014e7983 */ /* 0x002ee80000300a00 */
[----:B------:R-:W3:Y:S04]  /*1ed10*/  LDL.LU.64 R158, [R1+0xe18] ;  /* 0x000e1800019e7983 */ /* 0x000ee80000300a00 */
[----:B------:R-:W3:Y:S04]  /*1ed20*/  LDL.LU.64 R174, [R1+0xe10] ;  /* 0x000e100001ae7983 */ /* 0x000ee80000300a00 */
[----:B------:R2:W-:Y:S01]  /*1ed30*/  LDGSTS.E [R111+0x76400], [R60.64], !P0 ;  /* 0x764000003c6f7fae */ /* 0x0005e2000c121844 */
[----:B------:R-:W-:-:S03]  /*1ed40*/  IADD3 R0, R223, -0xf1, RZ ;  /* 0xffffff0fdf007810 */ /* 0x000fc60007ffe0ff */
[----:B------:R4:W-:Y:S01]  /*1ed50*/  LDGSTS.E [R111+0x76600], [R14.64], !P0 ;  /* 0x766000000e6f7fae */ /* 0x0009e2000c121844 */
[----:B------:R-:W-:Y:S01]  /*1ed60*/  ISETP.GE.U32.AND P2, PT, R0, 0x7ffffe90, PT ;  /* 0x7ffffe900000780c */ /* 0x000fe20003f46070 */
[----:B--2---:R-:W-:-:S04]  /*1ed70*/  IMAD.WIDE R60, R252, 0x4, R30 ;  /* 0x00000004fc3c7825 */ /* 0x004fc800078e021e */
[C---:B------:R-:W-:Y:S02]  /*1ed80*/  IMAD.WIDE R30, R252.reuse, 0x4, R190 ;  /* 0x00000004fc1e7825 */ /* 0x040fe400078e02be */
[----:B------:R-:W2:Y:S02]  /*1ed90*/  LDL.LU.64 R190, [R1+0xe08] ;  /* 0x000e080001be7983 */ /* 0x000ea40000300a00 */
[----:B------:R-:W-:-:S04]  /*1eda0*/  IMAD.WIDE R62, R252, 0x4, R62 ;  /* 0x00000004fc3e7825 */ /* 0x000fc800078e023e */
[----:B----4-:R-:W-:Y:S01]  /*1edb0*/  IMAD.WIDE R14, R252, 0x4, R206 ;  /* 0x00000004fc0e7825 */ /* 0x010fe200078e02ce */
[----:B------:R1:W-:Y:S04]  /*1edc0*/  STL.64 [R1+0x2298], R62 ;  /* 0x0022983e01007387 */ /* 0x0003e80000100a00 */
[----:B------:R-:W-:Y:S04]  /*1edd0*/  STL.64 [R1+0x22a0], R60 ;  /* 0x0022a03c01007387 */ /* 0x000fe80000100a00 */
[----:B------:R4:W-:Y:S04]  /*1ede0*/  STL.64 [R1+0x22a8], R30 ;  /* 0x0022a81e01007387 */ /* 0x0009e80000100a00 */
[----:B------:R1:W-:Y:S04]  /*1edf0*/  LDGSTS.E [R111+0x78000], [R62.64], !P2 ;  /* 0x780000003e6f7fae */ /* 0x0003e8000d121844 */
[----:B------:R3:W-:Y:S01]  /*1ee00*/  STL.64 [R1+0x22b0], R14 ;  /* 0x0022b00e01007387 */ /* 0x0007e20000100a00 */
[----:B------:R-:W-:-:S03]  /*1ee10*/  IADD3 R0, R223, -0xf5, RZ ;  /* 0xffffff0bdf007810 */ /* 0x000fc60007ffe0ff */
[----:B------:R3:W-:Y:S04]  /*1ee20*/  LDGSTS.E [R111+0x78200], [R60.64], !P2 ;  /* 0x782000003c6f7fae */ /* 0x0007e8000d121844 */
[----:B-1----:R-:W2:Y:S04]  /*1ee30*/  LDL.LU.64 R62, [R1+0xe00] ;  /* 0x000e0000013e7983 */ /* 0x002ea80000300a00 */
[----:B------:R-:W2:Y:S01]  /*1ee40*/  LDL.LU.64 R206, [R1+0xdf8] ;  /* 0x000df80001ce7983 */ /* 0x000ea20000300a00 */
[----:B------:R-:W-:-:S03]  /*1ee50*/  ISETP.GE.U32.AND P3, PT, R0, 0x7ffffe8c, PT ;  /* 0x7ffffe8c0000780c */ /* 0x000fc60003f66070 */
[----:B------:R4:W-:Y:S04]  /*1ee60*/  LDGSTS.E [R111+0x78400], [R30.64], !P2 ;  /* 0x784000001e6f7fae */ /* 0x0009e8000d121844 */
[----:B------:R1:W-:Y:S04]  /*1ee70*/  LDGSTS.E [R111+0x78600], [R14.64], !P2 ;  /* 0x786000000e6f7fae */ /* 0x0003e8000d121844 */
[----:B----4-:R-:W4:Y:S01]  /*1ee80*/  LDL.LU.64 R30, [R1+0xdf0] ;  /* 0x000df000011e7983 */ /* 0x010f220000300a00 */
[----:B---3--:R-:W-:-:S04]  /*1ee90*/  IMAD.WIDE R76, R252, 0x4, R46 ;  /* 0x00000004fc4c7825 */ /* 0x008fc800078e022e */
[C---:B------:R-:W-:Y:S01]  /*1eea0*/  IMAD.WIDE R60, R252.reuse, 0x4, R94 ;  /* 0x00000004fc3c7825 */ /* 0x040fe200078e025e */
[----:B------:R3:W-:Y:S03]  /*1eeb0*/  LDGSTS.E [R111+0x7a000], [R76.64], !P3 ;  /* 0x7a0000004c6f7fae */ /* 0x0007e6000d921844 */
[C---:B------:R-:W-:Y:S01]  /*1eec0*/  IMAD.WIDE R46, R252.reuse, 0x4, R126 ;  /* 0x00000004fc2e7825 */ /* 0x040fe200078e027e */
[----:B------:R-:W4:Y:S03]  /*1eed0*/  LDL.LU.64 R94, [R1+0xde8] ;  /* 0x000de800015e7983 */ /* 0x000f260000300a00 */
[----:B-1----:R-:W-:Y:S01]  /*1eee0*/  IMAD.WIDE R14, R252, 0x4, R142 ;  /* 0x00000004fc0e7825 */ /* 0x002fe200078e028e */
[----:B------:R3:W-:Y:S04]  /*1eef0*/  STL.64 [R1+0x2318], R76 ;  /* 0x0023184c01007387 */ /* 0x0007e80000100a00 */
[----:B------:R1:W-:Y:S04]  /*1ef00*/  STL.64 [R1+0x2320], R60 ;  /* 0x0023203c01007387 */ /* 0x0003e80000100a00 */
[----:B------:R1:W-:Y:S04]  /*1ef10*/  STL.64 [R1+0x2328], R46 ;  /* 0x0023282e01007387 */ /* 0x0003e80000100a00 */
[----:B------:R2:W-:Y:S04]  /*1ef20*/  STL.64 [R1+0x2330], R14 ;  /* 0x0023300e01007387 */ /* 0x0005e80000100a00 */
[----:B------:R1:W-:Y:S04]  /*1ef30*/  LDGSTS.E [R111+0x7a200], [R60.64], !P3 ;  /* 0x7a2000003c6f7fae */ /* 0x0003e8000d921844 */
[----:B------:R-:W4:Y:S04]  /*1ef40*/  LDL.LU.64 R126, [R1+0xde0] ;  /* 0x000de000017e7983 */ /* 0x000f280000300a00 */
[----:B------:R-:W4:Y:S04]  /*1ef50*/  LDL.LU.64 R142, [R1+0xdd8] ;  /* 0x000dd800018e7983 */ /* 0x000f280000300a00 */
[----:B------:R1:W-:Y:S01]  /*1ef60*/  LDGSTS.E [R111+0x7a400], [R46.64], !P3 ;  /* 0x7a4000002e6f7fae */ /* 0x0003e2000d921844 */
[----:B------:R-:W-:-:S03]  /*1ef70*/  IADD3 R0, R223, -0xf9, RZ ;  /* 0xffffff07df007810 */ /* 0x000fc60007ffe0ff */
[----:B------:R2:W-:Y:S01]  /*1ef80*/  LDGSTS.E [R111+0x7a600], [R14.64], !P3 ;  /* 0x7a6000000e6f7fae */ /* 0x0005e2000d921844 */
[----:B---3--:R-:W-:-:S04]  /*1ef90*/  IMAD.WIDE R76, R252, 0x4, R78 ;  /* 0x00000004fc4c7825 */ /* 0x008fc800078e024e */
[C---:B-1----:R-:W-:Y:S02]  /*1efa0*/  IMAD.WIDE R60, R252.reuse, 0x4, R158 ;  /* 0x00000004fc3c7825 */ /* 0x042fe400078e029e */
[----:B------:R-:W4:Y:S02]  /*1efb0*/  LDL.LU.64 R158, [R1+0xdd0] ;  /* 0x000dd000019e7983 */ /* 0x000f240000300a00 */
[----:B------:R-:W-:Y:S02]  /*1efc0*/  IMAD.WIDE R46, R252, 0x4, R174 ;  /* 0x00000004fc2e7825 */ /* 0x000fe400078e02ae */
[----:B------:R-:W-:Y:S04]  /*1efd0*/  STL.64 [R1+0x2398], R76 ;  /* 0x0023984c01007387 */ /* 0x000fe80000100a00 */
[----:B------:R-:W4:Y:S01]  /*1efe0*/  LDL.LU.64 R174, [R1+0xdc8] ;  /* 0x000dc80001ae7983 */ /* 0x000f220000300a00 */
[----:B------:R-:W-:-:S03]  /*1eff0*/  ISETP.GE.U32.AND P1, PT, R0, 0x7ffffe88, PT ;  /* 0x7ffffe880000780c */ /* 0x000fc60003f26070 */
[----:B------:R-:W-:Y:S04]  /*1f000*/  STL.64 [R1+0x23a0], R60 ;  /* 0x0023a03c01007387 */ /* 0x000fe80000100a00 */
[----:B------:R1:W-:Y:S06]  /*1f010*/  STL.64 [R1+0x23a8], R46 ;  /* 0x0023a82e01007387 */ /* 0x0003ec0000100a00 */
[----:B------:R1:W-:Y:S04]  /*1f020*/  LDGSTS.E [R111+0x7c000], [R76.64], !P1 ;  /* 0x7c0000004c6f7fae */ /* 0x0003e8000c921844 */
[----:B------:R1:W-:Y:S04]  /*1f030*/  LDGSTS.E [R111+0x7c200], [R60.64], !P1 ;  /* 0x7c2000003c6f7fae */ /* 0x0003e8000c921844 */
[----:B------:R1:W-:Y:S01]  /*1f040*/  LDGSTS.E [R111+0x7c400], [R46.64], !P1 ;  /* 0x7c4000002e6f7fae */ /* 0x0003e2000c921844 */
[----:B--2---:R-:W-:-:S05]  /*1f050*/  IMAD.WIDE R14, R252, 0x4, R190 ;  /* 0x00000004fc0e7825 */ /* 0x004fca00078e02be */
[----:B------:R2:W-:Y:S04]  /*1f060*/  STL.64 [R1+0x23b0], R14 ;  /* 0x0023b00e01007387 */ /* 0x0005e80000100a00 */
[----:B-1----:R-:W3:Y:S04]  /*1f070*/  LDL.LU.64 R46, [R1+0xd80] ;  /* 0x000d8000012e7983 */ /* 0x002ee80000300a00 */
[----:B------:R-:W3:Y:S04]  /*1f080*/  LDL.LU.64 R78, [R1+0xd78] ;  /* 0x000d7800014e7983 */ /* 0x000ee80000300a00 */
[----:B------:R-:W3:Y:S01]  /*1f090*/  LDL.LU.64 R190, [R1+0xd70] ;  /* 0x000d700001be7983 */ /* 0x000ee20000300a00 */
[----:B------:R-:W-:-:S03]  /*1f0a0*/  IADD3 R0, R223, -0xfd, RZ ;  /* 0xffffff03df007810 */ /* 0x000fc60007ffe0ff */
[----:B------:R2:W-:Y:S01]  /*1f0b0*/  LDGSTS.E [R111+0x7c600], [R14.64], !P1 ;  /* 0x7c6000000e6f7fae */ /* 0x0005e2000c921844 */
[----:B------:R-:W-:-:S03]  /*1f0c0*/  IMAD.WIDE R60, R252, 0x4, R206 ;  /* 0x00000004fc3c7825 */ /* 0x000fc600078e02ce */
[----:B------:R-:W3:Y:S01]  /*1f0d0*/  LDL.LU.64 R206, [R1+0xd68] ;  /* 0x000d680001ce7983 */ /* 0x000ee20000300a00 */
[----:B------:R-:W-:Y:S01]  /*1f0e0*/  ISETP.GE.U32.AND P4, PT, R0, 0x7ffffe84, PT ;  /* 0x7ffffe840000780c */ /* 0x000fe20003f86070 */
[----:B------:R-:W-:Y:S01]  /*1f0f0*/  IMAD.WIDE R62, R252, 0x4, R62 ;  /* 0x00000004fc3e7825 */ /* 0x000fe200078e023e */
[----:B------:R-:W-:-:S04]  /*1f100*/  IADD3 R0, R223, -0x82, RZ ;  /* 0xffffff7edf007810 */ /* 0x000fc80007ffe0ff */
[----:B------:R-:W-:Y:S01]  /*1f110*/  ISETP.GE.U32.AND P5, PT, R0, 0x7ffffeff, PT ;  /* 0x7ffffeff0000780c */ /* 0x000fe20003fa6070 */
[----:B------:R1:W-:Y:S01]  /*1f120*/  STL.64 [R1+0x2418], R62 ;  /* 0x0024183e01007387 */ /* 0x0003e20000100a00 */
[----:B----4-:R-:W-:-:S03]  /*1f130*/  IMAD.WIDE R30, R252, 0x4, R30 ;  /* 0x00000004fc1e7825 */ /* 0x010fc600078e021e */
[----:B------:R4:W-:Y:S04]  /*1f140*/  STL.64 [R1+0x2420], R60 ;  /* 0x0024203c01007387 */ /* 0x0009e80000100a00 */
[----:B------:R1:W-:Y:S04]  /*1f150*/  LDGSTS.E [R111+0x7e000], [R62.64], !P4 ;  /* 0x7e0000003e6f7fae */ /* 0x0003e8000e121844 */
[----:B------:R1:W-:Y:S04]  /*1f160*/  STL.64 [R1+0x2428], R30 ;  /* 0x0024281e01007387 */ /* 0x0003e80000100a00 */
[----:B------:R1:W-:Y:S04]  /*1f170*/  LDGSTS.E [R111+0x7e200], [R60.64], !P4 ;  /* 0x7e2000003c6f7fae */ /* 0x0003e8000e121844 */
[----:B------:R1:W-:Y:S01]  /*1f180*/  LDGSTS.E [R111+0x7e400], [R30.64], !P4 ;  /* 0x7e4000001e6f7fae */ /* 0x0003e2000e121844 */
[----:B--2---:R-:W-:-:S05]  /*1f190*/  IMAD.WIDE R14, R252, 0x4, R94 ;  /* 0x00000004fc0e7825 */ /* 0x004fca00078e025e */
[----:B------:R2:W-:Y:S04]  /*1f1a0*/  STL.64 [R1+0x2430], R14 ;  /* 0x0024300e01007387 */ /* 0x0005e80000100a00 */
[----:B------:R1:W-:Y:S04]  /*1f1b0*/  LDGSTS.E [R111+0x7e600], [R14.64], !P4 ;  /* 0x7e6000000e6f7fae */ /* 0x0003e8000e121844 */
[----:B------:R-:W3:Y:S04]  /*1f1c0*/  LDL.LU.64 R94, [R1+0xd20] ;  /* 0x000d2000015e7983 */ /* 0x000ee80000300a00 */
[----:B-1----:R-:W3:Y:S01]  /*1f1d0*/  LDL.LU.64 R110, [R1+0xd18] ;  /* 0x000d1800016e7983 */ /* 0x002ee20000300a00 */
[----:B------:R-:W-:-:S03]  /*1f1e0*/  IMAD.WIDE R62, R252, 0x4, R126 ;  /* 0x00000004fc3e7825 */ /* 0x000fc600078e027e */
[----:B------:R-:W3:Y:S01]  /*1f1f0*/  LDL.LU.64 R126, [R1+0xd10] ;  /* 0x000d1000017e7983 */ /* 0x000ee20000300a00 */
[----:B----4-:R-:W-:-:S03]  /*1f200*/  IMAD.WIDE R60, R252, 0x4, R142 ;  /* 0x00000004fc3c7825 */ /* 0x010fc600078e028e */
[----:B------:R-:W4:Y:S04]  /*1f210*/  LDL.LU.64 R142, [R1+0xd08] ;  /* 0x000d0800018e7983 */ /* 0x000f280000300a00 */
[----:B------:R1:W-:Y:S04]  /*1f220*/  STL.64 [R1+0x1968], R62 ;  /* 0x0019683e01007387 */ /* 0x0003e80000100a00 */
[----:B------:R-:W-:Y:S04]  /*1f230*/  STL.64 [R1+0x1960], R60 ;  /* 0x0019603c01007387 */ /* 0x000fe80000100a00 */
[----:B------:R1:W-:Y:S04]  /*1f240*/  LDGSTS.E [R222+0x40800], [R62.64], !P5 ;  /* 0x408000003ede7fae */ /* 0x0003e8000e921844 */
[----:B------:R1:W-:Y:S01]  /*1f250*/  LDGSTS.E [R222+0x40a00], [R60.64], !P5 ;  /* 0x40a000003cde7fae */ /* 0x0003e2000e921844 */
[----:B------:R-:W-:-:S04]  /*1f260*/  IMAD.WIDE R30, R252, 0x4, R158 ;  /* 0x00000004fc1e7825 */ /* 0x000fc800078e029e */
[C---:B--2---:R-:W-:Y:S01]  /*1f270*/  IMAD.WIDE R14, R252.reuse, 0x4, R174 ;  /* 0x00000004fc0e7825 */ /* 0x044fe200078e02ae */
[----:B------:R3:W-:Y:S04]  /*1f280*/  STL.64 [R1+0x1958], R30 ;  /* 0x0019581e01007387 */ /* 0x0007e80000100a00 */
[----:B------:R2:W-:Y:S04]  /*1f290*/  STL.64 [R1+0x1950], R14 ;  /* 0x0019500e01007387 */ /* 0x0005e80000100a00 */
[----:B-1----:R-:W4:Y:S04]  /*1f2a0*/  LDL.LU.64 R62, [R1+0xcc0] ;  /* 0x000cc000013e7983 */ /* 0x002f280000300a00 */
[----:B------:R-:W4:Y:S04]  /*1f2b0*/  LDL.LU.64 R158, [R1+0xcb8] ;  /* 0x000cb800019e7983 */ /* 0x000f280000300a00 */
[----:B------:R-:W4:Y:S04]  /*1f2c0*/  LDL.LU.64 R174, [R1+0xcb0] ;  /* 0x000cb00001ae7983 */ /* 0x000f280000300a00 */
[----:B------:R3:W-:Y:S04]  /*1f2d0*/  LDGSTS.E [R222+0x40c00], [R30.64], !P5 ;  /* 0x40c000001ede7fae */ /* 0x0007e8000e921844 */
[----:B------:R2:W-:Y:S01]  /*1f2e0*/  LDGSTS.E [R222+0x40e00], [R14.64], !P5 ;  /* 0x40e000000ede7fae */ /* 0x0005e2000e921844 */
[----:B---3--:R-:W-:-:S03]  /*1f2f0*/  IMAD.WIDE R30, R252, 0x4, R190 ;  /* 0x00000004fc1e7825 */ /* 0x008fc600078e02be */
[----:B------:R-:W3:Y:S01]  /*1f300*/  LDL.LU.64 R190, [R1+0xca8] ;  /* 0x000ca80001be7983 */ /* 0x000ee20000300a00 */
[----:B------:R-:W-:-:S04]  /*1f310*/  IMAD.WIDE R60, R252, 0x4, R46 ;  /* 0x00000004fc3c7825 */ /* 0x000fc800078e022e */
[C---:B------:R-:W-:Y:S01]  /*1f320*/  IMAD.WIDE R46, R252.reuse, 0x4, R78 ;  /* 0x00000004fc2e7825 */ /* 0x040fe200078e024e */
[----:B------:R1:W-:Y:S04]  /*1f330*/  STL.64 [R1+0x1948], R60 ;  /* 0x0019483c01007387 */ /* 0x0003e80000100a00 */
[----:B------:R1:W-:Y:S04]  /*1f340*/  STL.64 [R1+0x1940], R46 ;  /* 0x0019402e01007387 */ /* 0x0003e80000100a00 */
[----:B------:R1:W-:Y:S01]  /*1f350*/  STL.64 [R1+0x1938], R30 ;  /* 0x0019381e01007387 */ /* 0x0003e20000100a00 */
[----:B--2---:R-:W-:-:S05]  /*1f360*/  IMAD.WIDE R14, R252, 0x4, R206 ;  /* 0x00000004fc0e7825 */ /* 0x004fca00078e02ce */
[----:B------:R4:W-:Y:S04]  /*1f370*/  STL.64 [R1+0x1930], R14 ;  /* 0x0019300e01007387 */ /* 0x0009e80000100a00 */
[----:B------:R-:W2:Y:S04]  /*1f380*/  LDL.LU.64 R78, [R1+0xc60] ;  /* 0x000c6000014e7983 */ /* 0x000ea80000300a00 */
[----:B------:R-:W2:Y:S01]  /*1f390*/  LDL.LU.64 R206, [R1+0xc58] ;  /* 0x000c580001ce7983 */ /* 0x000ea20000300a00 */
[----:B------:R-:W-:-:S04]  /*1f3a0*/  IADD3 R0, R223, -0x86, RZ ;  /* 0xffffff7adf007810 */ /* 0x000fc80007ffe0ff */
[----:B------:R-:W-:Y:S02]  /*1f3b0*/  ISETP.GE.U32.AND P6, PT, R0, 0x7ffffefb, PT ;  /* 0x7ffffefb0000780c */ /* 0x000fe40003fc6070 */
[----:B------:R-:W-:-:S04]  /*1f3c0*/  IADD3 R0, R223, -0x8a, RZ ;  /* 0xffffff76df007810 */ /* 0x000fc80007ffe0ff */
[----:B------:R-:W-:-:S07]  /*1f3d0*/  ISETP.GE.U32.AND P0, PT, R0, 0x7ffffef7, PT ;  /* 0x7ffffef70000780c */ /* 0x000fce0003f06070 */
[----:B------:R1:W-:Y:S04]  /*1f3e0*/  LDGSTS.E [R222+0x42800], [R60.64], !P6 ;  /* 0x428000003cde7fae */ /* 0x0003e8000f121844 */
[----:B------:R1:W-:Y:S04]  /*1f3f0*/  LDGSTS.E [R222+0x42a00], [R46.64], !P6 ;  /* 0x42a000002ede7fae */ /* 0x0003e8000f121844 */
[----:B------:R1:W-:Y:S04]  /*1f400*/  LDGSTS.E [R222+0x42c00], [R30.64], !P6 ;  /* 0x42c000001ede7fae */ /* 0x0003e8000f121844 */
[----:B------:R4:W-:Y:S01]  /*1f410*/  LDGSTS.E [R222+0x42e00], [R14.64], !P6 ;  /* 0x42e000000ede7fae */ /* 0x0009e2000f121844 */
[----:B-1----:R-:W-:-:S03]  /*1f420*/  IMAD.WIDE R60, R252, 0x4, R94 ;  /* 0x00000004fc3c7825 */ /* 0x002fc600078e025e */
[----:B------:R-:W2:Y:S04]  /*1f430*/  LDL.LU.64 R94, [R1+0xc50] ;  /* 0x000c5000015e7983 */ /* 0x000ea80000300a00 */
[----:B------:R1:W-:Y:S01]  /*1f440*/  LDGSTS.E [R222+0x44800], [R60.64], !P0 ;  /* 0x448000003cde7fae */ /* 0x0003e2000c121844 */
[----:B------:R-:W-:-:S03]  /*1f450*/  IMAD.WIDE R46, R252, 0x4, R110 ;  /* 0x00000004fc2e7825 */ /* 0x000fc600078e026e */
[----:B------:R-:W2:Y:S01]  /*1f460*/  LDL.LU.64 R110, [R1+0xc48] ;  /* 0x000c4800016e7983 */ /* 0x000ea20000300a00 */
[----:B------:R-:W-:-:S03]  /*1f470*/  IMAD.WIDE R30, R252, 0x4, R126 ;  /* 0x00000004fc1e7825 */ /* 0x000fc600078e027e */
[----:B------:R1:W-:Y:S01]  /*1f480*/  STL.64 [R1+0x1928], R60 ;  /* 0x0019283c01007387 */ /* 0x0003e20000100a00 */
[----:B----4-:R-:W-:-:S03]  /*1f490*/  IMAD.WIDE R14, R252, 0x4, R142 ;  /* 0x00000004fc0e7825 */ /* 0x010fc600078e028e */
[----:B------:R4:W-:Y:S04]  /*1f4a0*/  STL.64 [R1+0x1920], R46 ;  /* 0x0019202e01007387 */ /* 0x0009e80000100a00 */
[----:B------:R1:W-:Y:S04]  /*1f4b0*/  STL.64 [R1+0x1918], R30 ;  /* 0x0019181e01007387 */ /* 0x0003e80000100a00 */
[----:B------:R3:W-:Y:S04]  /*1f4c0*/  STL.64 [R1+0x1910], R14 ;  /* 0x0019100e01007387 */ /* 0x0007e80000100a00 */
[----:B------:R4:W-:Y:S04]  /*1f4d0*/  LDGSTS.E [R222+0x44a00], [R46.64], !P0 ;  /* 0x44a000002ede7fae */ /* 0x0009e8000c121844 */
[----:B------:R-:W2:Y:S04]  /*1f4e0*/  LDL.LU.64 R126, [R1+0xc00] ;  /* 0x000c0000017e7983 */ /* 0x000ea80000300a00 */
[----:B------:R-:W2:Y:S04]  /*1f4f0*/  LDL.LU.64 R142, [R1+0xbf8] ;  /* 0x000bf800018e7983 */ /* 0x000ea80000300a00 */
[----:B------:R1:W-:Y:S01]  /*1f500*/  LDGSTS.E [R222+0x44c00], [R30.64], !P0 ;  /* 0x44c000001ede7fae */ /* 0x0003e2000c121844 */
[----:B------:R-:W-:-:S03]  /*1f510*/  IADD3 R0, R223, -0x8e, RZ ;  /* 0xffffff72df007810 */ /* 0x000fc60007ffe0ff */
[----:B------:R3:W-:Y:S01]  /*1f520*/  LDGSTS.E [R222+0x44e00], [R14.64], !P0 ;  /* 0x44e000000ede7fae */ /* 0x0007e2000c121844 */
[----:B-1----:R-:W-:-:S04]  /*1f530*/  IMAD.WIDE R60, R252, 0x4, R62 ;  /* 0x00000004fc3c7825 */ /* 0x002fc800078e023e */
[C---:B----4-:R-:W-:Y:S02]  /*1f540*/  IMAD.WIDE R46, R252.reuse, 0x4, R158 ;  /* 0x00000004fc2e7825 */ /* 0x050fe400078e029e */
[----:B------:R-:W2:Y:S02]  /*1f550*/  LDL.LU.64 R158, [R1+0xbf0] ;  /* 0x000bf000019e7983 */ /* 0x000ea40000300a00 */
[----:B------:R-:W-:Y:S02]  /*1f560*/  IMAD.WIDE R30, R252, 0x4, R174 ;  /* 0x00000004fc1e7825 */ /* 0x000fe400078e02ae */
[----:B------:R-:W-:Y:S04]  /*1f570*/  STL.64 [R1+0x1908], R60 ;  /* 0x0019083c01007387 */ /* 0x000fe80000100a00 */
[----:B------:R-:W2:Y:S01]  /*1f580*/  LDL.LU.64 R174, [R1+0xbe8] ;  /* 0x000be80001ae7983 */ /* 0x000ea20000300a00 */
[----:B------:R-:W-:-:S03]  /*1f590*/  ISETP.GE.U32.AND P2, PT, R0, 0x7ffffef3, PT ;  /* 0x7ffffef30000780c */ /* 0x000fc60003f46070 */
[----:B------:R1:W-:Y:S04]  /*1f5a0*/  STL.64 [R1+0x1900], R46 ;  /* 0x0019002e01007387 */ /* 0x0003e80000100a00 */
[----:B------:R1:W-:Y:S06]  /*1f5b0*/  STL.64 [R1+0x18f8], R30 ;  /* 0x0018f81e01007387 */ /* 0x0003ec0000100a00 */
[----:B------:R2:W-:Y:S04]  /*1f5c0*/  LDGSTS.E [R222+0x46800], [R60.64], !P2 ;  /* 0x468000003cde7fae */ /* 0x0005e8000d121844 */
[----:B------:R1:W-:Y:S01]  /*1f5d0*/  LDGSTS.E [R222+0x46a00], [R46.64], !P2 ;  /* 0x46a000002ede7fae */ /* 0x0003e2000d121844 */
[----:B---3--:R-:W-:Y:S01]  /*1f5e0*/  IMAD.WIDE R14, R252, 0x4, R190 ;  /* 0x00000004fc0e7825 */ /* 0x008fe200078e02be */
[----:B------:R-:W-:-:S02]  /*1f5f0*/  IADD3 R0, R223, -0x92, RZ ;  /* 0xffffff6edf007810 */ /* 0x000fc40007ffe0ff */
[----:B------:R3:W-:Y:S04]  /*1f600*/  LDGSTS.E [R222+0x46c00], [R30.64], !P2 ;  /* 0x46c000001ede7fae */ /* 0x0007e8000d121844 */
[----:B------:R2:W-:Y:S04]  /*1f610*/  STL.64 [R1+0x18f0], R14 ;  /* 0x0018f00e01007387 */ /* 0x0005e80000100a00 */
[----:B-1----:R-:W4:Y:S04]  /*1f620*/  LDL.LU.64 R46, [R1+0xba0] ;  /* 0x000ba000012e7983 */ /* 0x002f280000300a00 */
[----:B------:R-:W4:Y:S04]  /*1f630*/  LDL.LU.64 R62, [R1+0xb98] ;  /* 0x000b9800013e7983 */ /* 0x000f280000300a00 */
[----:B------:R-:W4:Y:S01]  /*1f640*/  LDL.LU.64 R190, [R1+0xb90] ;  /* 0x000b900001be7983 */ /* 0x000f220000300a00 */
[----:B--2---:R-:W-:Y:S01]  /*1f650*/  IMAD.WIDE R60, R252, 0x4, R206 ;  /* 0x00000004fc3c7825 */ /* 0x004fe200078e02ce */
[----:B------:R-:W-:-:S02]  /*1f660*/  ISETP.GE.U32.AND P3, PT, R0, 0x7ffffeef, PT ;  /* 0x7ffffeef0000780c */ /* 0x000fc40003f66070 */
[----:B------:R-:W2:Y:S01]  /*1f670*/  LDL.LU.64 R206, [R1+0xb88] ;  /* 0x000b880001ce7983 */ /* 0x000ea20000300a00 */
[----:B------:R-:W-:-:S03]  /*1f680*/  IMAD.WIDE R76, R252, 0x4, R78 ;  /* 0x00000004fc4c7825 */ /* 0x000fc600078e024e */
[----:B------:R1:W-:Y:S04]  /*1f690*/  LDGSTS.E [R222+0x46e00], [R14.64], !P2 ;  /* 0x46e000000ede7fae */ /* 0x0003e8000d121844 */
[----:B------:R1:W-:Y:S04]  /*1f6a0*/  STL.64 [R1+0x18e8], R76 ;  /* 0x0018e84c01007387 */ /* 0x0003e80000100a00 */
[----:B------:R1:W-:Y:S04]  /*1f6b0*/  STL.64 [R1+0x18e0], R60 ;  /* 0x0018e03c01007387 */ /* 0x0003e80000100a00 */
[----:B------:R1:W-:Y:S04]  /*1f6c0*/  LDGSTS.E [R222+0x48800], [R76.64], !P3 ;  /* 0x488000004cde7fae */ /* 0x0003e8000d921844 */
[----:B------:R1:W-:Y:S01]  /*1f6d0*/  LDGSTS.E [R222+0x48a00], [R60.64], !P3 ;  /* 0x48a000003cde7fae */ /* 0x0003e2000d921844 */
[----:B---3--:R-:W-:-:S04]  /*1f6e0*/  IMAD.WIDE R30, R252, 0x4, R94 ;  /* 0x00000004fc1e7825 */ /* 0x008fc800078e025e */
[C---:B-1----:R-:W-:Y:S01]  /*1f6f0*/  IMAD.WIDE R14, R252.reuse, 0x4, R110 ;  /* 0x00000004fc0e7825 */ /* 0x042fe200078e026e */
[----:B------:R1:W-:Y:S04]  /*1f700*/  STL.64 [R1+0x18d8], R30 ;  /* 0x0018d81e01007387 */ /* 0x0003e80000100a00 */
[----:B------:R3:W-:Y:S04]  /*1f710*/  STL.64 [R1+0x18d0], R14 ;  /* 0x0018d00e01007387 */ /* 0x0007e80000100a00 */
[----:B------:R1:W-:Y:S04]  /*1f720*/  LDGSTS.E [R222+0x48c00], [R30.64], !P3 ;  /* 0x48c000001ede7fae */ /* 0x0003e8000d921844 */
[----:B------:R-:W2:Y:S04]  /*1f730*/  LDL.LU.64 R94, [R1+0xb40] ;  /* 0x000b4000015e7983 */ /* 0x000ea80000300a00 */
[----:B------:R3:W-:Y:S04]  /*1f740*/  LDGSTS.E [R222+0x48e00], [R14.64], !P3 ;  /* 0x48e000000ede7fae */ /* 0x0007e8000d921844 */
[----:B------:R-:W2:Y:S01]  /*1f750*/  LDL.LU.64 R110, [R1+0xb38] ;  /* 0x000b3800016e7983 */ /* 0x000ea20000300a00 */
[----:B------:R-:W-:-:S03]  /*1f760*/  IMAD.WIDE R76, R252, 0x4, R126 ;  /* 0x00000004fc4c7825 */ /* 0x000fc600078e027e */
[----:B------:R-:W2:Y:S01]  /*1f770*/  LDL.LU.64 R126, [R1+0xb30] ;  /* 0x000b3000017e7983 */ /* 0x000ea20000300a00 */
[----:B------:R-:W-:-:S03]  /*1f780*/  IMAD.WIDE R60, R252, 0x4, R142 ;  /* 0x00000004fc3c7825 */ /* 0x000fc600078e028e */
[----:B------:R-:W2:Y:S04]  /*1f790*/  LDL.LU.64 R142, [R1+0xb28] ;  /* 0x000b2800018e7983 */ /* 0x000ea80000300a00 */
[----:B------:R-:W-:Y:S04]  /*1f7a0*/  STL.64 [R1+0x18c8], R76 ;  /* 0x0018c84c01007387 */ /* 0x000fe80000100a00 */
[----:B------:R-:W-:Y:S01]  /*1f7b0*/  STL.64 [R1+0x18c0], R60 ;  /* 0x0018c03c01007387 */ /* 0x000fe20000100a00 */
[----:B-1----:R-:W-:-:S04]  /*1f7c0*/  IMAD.WIDE R30, R252, 0x4, R158 ;  /* 0x00000004fc1e7825 */ /* 0x002fc800078e029e */
[----:B---3--:R-:W-:Y:S01]  /*1f7d0*/  IMAD.WIDE R14, R252, 0x4, R174 ;  /* 0x00000004fc0e7825 */ /* 0x008fe200078e02ae */
[----:B------:R4:W-:Y:S04]  /*1f7e0*/  STL.64 [R1+0x18b8], R30 ;  /* 0x0018b81e01007387 */ /* 0x0009e80000100a00 */
[----:B------:R2:W-:Y:S04]  /*1f7f0*/  STL.64 [R1+0x18b0], R14 ;  /* 0x0018b00e01007387 */ /* 0x0005e80000100a00 */
[----:B------:R-:W3:Y:S04]  /*1f800*/  LDL.LU.64 R78, [R1+0xad8] ;  /* 0x000ad800014e7983 */ /* 0x000ee80000300a00 */
[----:B------:R-:W3:Y:S04]  /*1f810*/  LDL.LU.64 R158, [R1+0xad0] ;  /* 0x000ad000019e7983 */ /* 0x000ee80000300a00 */
[----:B------:R-:W3:Y:S01]  /*1f820*/  LDL.LU.64 R174, [R1+0xac8] ;  /* 0x000ac80001ae7983 */ /* 0x000ee20000300a00 */
[----:B------:R-:W-:-:S04]  /*1f830*/  IADD3 R0, R223, -0x96, RZ ;  /* 0xffffff6adf007810 */ /* 0x000fc80007ffe0ff */
[----:B------:R-:W-:-:S13]  /*1f840*/  ISETP.GE.U32.AND P1, PT, R0, 0x7ffffeeb, PT ;  /* 0x7ffffeeb0000780c */ /* 0x000fda0003f26070 */
[----:B------:R1:W-:Y:S04]  /*1f850*/  LDGSTS.E [R222+0x4a800], [R76.64], !P1 ;  /* 0x4a8000004cde7fae */ /* 0x0003e8000c921844 */
[----:B------:R1:W-:Y:S04]  /*1f860*/  LDGSTS.E [R222+0x4aa00], [R60.64], !P1 ;  /* 0x4aa000003cde7fae */ /* 0x0003e8000c921844 */
[----:B------:R4:W-:Y:S04]  /*1f870*/  LDGSTS.E [R222+0x4ac00], [R30.64], !P1 ;  /* 0x4ac000001ede7fae */ /* 0x0009e8000c921844 */
[----:B------:R2:W-:Y:S01]  /*1f880*/  LDGSTS.E [R222+0x4ae00], [R14.64], !P1 ;  /* 0x4ae000000ede7fae */ /* 0x0005e2000c921844 */
[----:B----4-:R-:W-:-:S03]  /*1f890*/  IMAD.WIDE R30, R252, 0x4, R190 ;  /* 0x00000004fc1e7825 */ /* 0x010fc600078e02be */
[----:B------:R-:W4:Y:S01]  /*1f8a0*/  LDL.LU.64 R190, [R1+0xac0] ;  /* 0x000ac00001be7983 */ /* 0x000f220000300a00 */
[----:B-1----:R-:W-:-:S04]  /*1f8b0*/  IMAD.WIDE R60, R252, 0x4, R46 ;  /* 0x00000004fc3c7825 */ /* 0x002fc800078e022e */
[C---:B------:R-:W-:Y:S01]  /*1f8c0*/  IMAD.WIDE R46, R252.reuse, 0x4, R62 ;  /* 0x00000004fc2e7825 */ /* 0x040fe200078e023e */
[----:B------:R1:W-:Y:S04]  /*1f8d0*/  STL.64 [R1+0x18a8], R60 ;  /* 0x0018a83c01007387 */ /* 0x0003e80000100a00 */
[----:B------:R1:W-:Y:S01]  /*1f8e0*/  STL.64 [R1+0x18a0], R46 ;  /* 0x0018a02e01007387 */ /* 0x0003e20000100a00 */
[----:B--2---:R-:W-:-:S03]  /*1f8f0*/  IMAD.WIDE R14, R252, 0x4, R206 ;  /* 0x00000004fc0e7825 */ /* 0x004fc600078e02ce */
[----:B------:R2:W-:Y:S04]  /*1f900*/  STL.64 [R1+0x1898], R30 ;  /* 0x0018981e01007387 */ /* 0x0005e80000100a00 */
[----:B------:R1:W-:Y:S04]  /*1f910*/  STL.64 [R1+0x1890], R14 ;  /* 0x0018900e01007387 */ /* 0x0003e80000100a00 */
[----:B------:R-:W4:Y:S04]  /*1f920*/  LDL.LU.64 R62, [R1+0xa78] ;  /* 0x000a7800013e7983 */ /* 0x000f280000300a00 */
[----:B------:R-:W4:Y:S01]  /*1f930*/  LDL.LU.64 R206, [R1+0xa70] ;  /* 0x000a700001ce7983 */ /* 0x000f220000300a00 */
[----:B------:R-:W-:-:S04]  /*1f940*/  IADD3 R0, R223, -0x9a, RZ ;  /* 0xffffff66df007810 */ /* 0x000fc80007ffe0ff */
[----:B------:R-:W-:Y:S02]  /*1f950*/  ISETP.GE.U32.AND P4, PT, R0, 0x7ffffee7, PT ;  /* 0x7ffffee70000780c */ /* 0x000fe40003f86070 */
[----:B------:R-:W-:-:S04]  /*1f960*/  IADD3 R0, R223, -0x9e, RZ ;  /* 0xffffff62df007810 */ /* 0x000fc80007ffe0ff */
[----:B------:R-:W-:-:S07]  /*1f970*/  ISETP.GE.U32.AND P5, PT, R0, 0x7ffffee3, PT ;  /* 0x7ffffee30000780c */ /* 0x000fce0003fa6070 */
[----:B------:R1:W-:Y:S04]  /*1f980*/  LDGSTS.E [R222+0x4c800], [R60.64], !P4 ;  /* 0x4c8000003cde7fae */ /* 0x0003e8000e121844 */
[----:B------:R1:W-:Y:S04]  /*1f990*/  LDGSTS.E [R222+0x4ca00], [R46.64], !P4 ;  /* 0x4ca000002ede7fae */ /* 0x0003e8000e121844 */
[----:B------:R2:W-:Y:S04]  /*1f9a0*/  LDGSTS.E [R222+0x4cc00], [R30.64], !P4 ;  /* 0x4cc000001ede7fae */ /* 0x0005e8000e121844 */
[----:B------:R1:W-:Y:S02]  /*1f9b0*/  LDGSTS.E [R222+0x4ce00], [R14.64], !P4 ;  /* 0x4ce000000ede7fae */ /* 0x0003e4000e121844 */
[----:B-1----:R-:W-:-:S02]  /*1f9c0*/  IMAD.WIDE R60, R252, 0x4, R94 ;  /* 0x00000004fc3c7825 */ /* 0x002fc400078e025e */
[----:B------:R-:W4:Y:S04]  /*1f9d0*/  LDL.LU.64 R94, [R1+0xa68] ;  /* 0x000a6800015e7983 */ /* 0x000f280000300a00 */
[----:B------:R3:W-:Y:S01]  /*1f9e0*/  LDGSTS.E [R222+0x4e800], [R60.64], !P5 ;  /* 0x4e8000003cde7fae */ /* 0x0007e2000e921844 */
[----:B------:R-:W-:-:S03]  /*1f9f0*/  IMAD.WIDE R46, R252, 0x4, R110 ;  /* 0x00000004fc2e7825 */ /* 0x000fc600078e026e */
[----:B------:R-:W4:Y:S01]  /*1fa00*/  LDL.LU.64 R110, [R1+0xa60] ;  /* 0x000a6000016e7983 */ /* 0x000f220000300a00 */
[----:B--2---:R-:W-:-:S03]  /*1fa10*/  IMAD.WIDE R30, R252, 0x4, R126 ;  /* 0x00000004fc1e7825 */ /* 0x004fc600078e027e */
[----:B------:R3:W-:Y:S01]  /*1fa20*/  STL.64 [R1+0x1888], R60 ;  /* 0x0018883c01007387 */ /* 0x0007e20000100a00 */
        /* <DEDUP_REMOVED lines=12> */
[----:B------:R-:W3:Y:S02]  /*1faf0*/  LDL.LU.64 R158, [R1+0xa08] ;  /* 0x000a0800019e7983 */ /* 0x000ee40000300a00 */
[----:B--2---:R-:W-:Y:S02]  /*1fb00*/  IMAD.WIDE R30, R252, 0x4, R174 ;  /* 0x00000004fc1e7825 */ /* 0x004fe400078e02ae */
[----:B------:R-:W-:Y:S04]  /*1fb10*/  STL.64 [R1+0x1868], R60 ;  /* 0x0018683c01007387 */ /* 0x000fe80000100a00 */
[----:B------:R-:W3:Y:S01]  /*1fb20*/  LDL.LU.64 R174, [R1+0xa00] ;  /* 0x000a000001ae7983 */ /* 0x000ee20000300a00 */
[----:B------:R-:W-:-:S03]  /*1fb30*/  ISETP.GE.U32.AND P6, PT, R0, 0x7ffffedf, PT ;  /* 0x7ffffedf0000780c */ /* 0x000fc60003fc6070 */
[----:B------:R1:W-:Y:S04]  /*1fb40*/  STL.64 [R1+0x1860], R46 ;  /* 0x0018602e01007387 */ /* 0x0003e80000100a00 */
[----:B------:R1:W-:Y:S06]  /*1fb50*/  STL.64 [R1+0x1858], R30 ;  /* 0x0018581e01007387 */ /* 0x0003ec0000100a00 */
[----:B------:R1:W-:Y:S04]  /*1fb60*/  LDGSTS.E [R222+0x50800], [R60.64], !P6 ;  /* 0x508000003cde7fae */ /* 0x0003e8000f121844 */
[----:B------:R1:W-:Y:S01]  /*1fb70*/  LDGSTS.E [R222+0x50a00], [R46.64], !P6 ;  /* 0x50a000002ede7fae */ /* 0x0003e2000f121844 */
[----:B----4-:R-:W-:Y:S01]  /*1fb80*/  IMAD.WIDE R14, R252, 0x4, R190 ;  /* 0x00000004fc0e7825 */ /* 0x010fe200078e02be */
[----:B------:R-:W-:-:S02]  /*1fb90*/  IADD3 R0, R223, -0xa6, RZ ;  /* 0xffffff5adf007810 */ /* 0x000fc40007ffe0ff */
[----:B------:R4:W-:Y:S04]  /*1fba0*/  LDGSTS.E [R222+0x50c00], [R30.64], !P6 ;  /* 0x50c000001ede7fae */ /* 0x0009e8000f121844 */
[----:B------:R4:W-:Y:S04]  /*1fbb0*/  STL.64 [R1+0x1850], R14 ;  /* 0x0018500e01007387 */ /* 0x0009e80000100a00 */
[----:B-1----:R-:W2:Y:S04]  /*1fbc0*/  LDL.LU.64 R46, [R1+0x9b8] ;  /* 0x0009b800012e7983 */ /* 0x002ea80000300a00 */
[----:B------:R-:W2:Y:S04]  /*1fbd0*/  LDL.LU.64 R78, [R1+0x9b0] ;  /* 0x0009b000014e7983 */ /* 0x000ea80000300a00 */
[----:B------:R-:W2:Y:S01]  /*1fbe0*/  LDL.LU.64 R190, [R1+0x9a8] ;  /* 0x0009a80001be7983 */ /* 0x000ea20000300a00 */
[----:B------:R-:W-:Y:S01]  /*1fbf0*/  IMAD.WIDE R60, R252, 0x4, R206 ;  /* 0x00000004fc3c7825 */ /* 0x000fe200078e02ce */
[----:B------:R-:W-:-:S02]  /*1fc00*/  ISETP.GE.U32.AND P0, PT, R0, 0x7ffffedb, PT ;  /* 0x7ffffedb0000780c */ /* 0x000fc40003f06070 */
[----:B------:R-:W2:Y:S01]  /*1fc10*/  LDL.LU.64 R206, [R1+0x9a0] ;  /* 0x0009a00001ce7983 */ /* 0x000ea20000300a00 */
[----:B------:R-:W-:Y:S01]  /*1fc20*/  IADD3 R0, R223, -0xaa, RZ ;  /* 0xffffff56df007810 */ /* 0x000fe20007ffe0ff */
[----:B------:R-:W-:Y:S02]  /*1fc30*/  IMAD.WIDE R62, R252, 0x4, R62 ;  /* 0x00000004fc3e7825 */ /* 0x000fe400078e023e */
[----:B------:R1:W-:Y:S01]  /*1fc40*/  LDGSTS.E [R222+0x50e00], [R14.64], !P6 ;  /* 0x50e000000ede7fae */ /* 0x0003e2000f121844 */
[----:B------:R-:W-:-:S03]  /*1fc50*/  ISETP.GE.U32.AND P2, PT, R0, 0x7ffffed7, PT ;  /* 0x7ffffed70000780c */ /* 0x000fc60003f46070 */
[----:B------:R1:W-:Y:S04]  /*1fc60*/  STL.64 [R1+0x1848], R62 ;  /* 0x0018483e01007387 */ /* 0x0003e80000100a00 */
[----:B------:R1:W-:Y:S04]  /*1fc70*/  STL.64 [R1+0x1840], R60 ;  /* 0x0018403c01007387 */ /* 0x0003e80000100a00 */
[----:B------:R1:W-:Y:S04]  /*1fc80*/  LDGSTS.E [R222+0x52800], [R62.64], !P0 ;  /* 0x528000003ede7fae */ /* 0x0003e8000c121844 */
[----:B------:R1:W-:Y:S01]  /*1fc90*/  LDGSTS.E [R222+0x52a00], [R60.64], !P0 ;  /* 0x52a000003cde7fae */ /* 0x0003e2000c121844 */
[----:B----4-:R-:W-:-:S04]  /*1fca0*/  IMAD.WIDE R30, R252, 0x4, R94 ;  /* 0x00000004fc1e7825 */ /* 0x010fc800078e025e */
[C---:B-1----:R-:W-:Y:S01]  /*1fcb0*/  IMAD.WIDE R14, R252.reuse, 0x4, R110 ;  /* 0x00000004fc0e7825 */ /* 0x042fe200078e026e */
[----:B------:R3:W-:Y:S04]  /*1fcc0*/  STL.64 [R1+0x1838], R30 ;  /* 0x0018381e01007387 */ /* 0x0007e80000100a00 */
[----:B------:R1:W-:Y:S04]  /*1fcd0*/  STL.64 [R1+0x1830], R14 ;  /* 0x0018300e01007387 */ /* 0x0003e80000100a00 */
[----:B------:R3:W-:Y:S04]  /*1fce0*/  LDGSTS.E [R222+0x52c00], [R30.64], !P0 ;  /* 0x52c000001ede7fae */ /* 0x0007e8000c121844 */
[----:B------:R-:W4:Y:S04]  /*1fcf0*/  LDL.LU.64 R94, [R1+0x958] ;  /* 0x00095800015e7983 */ /* 0x000f280000300a00 */
[----:B------:R1:W-:Y:S04]  /*1fd00*/  LDGSTS.E [R222+0x52e00], [R14.64], !P0 ;  /* 0x52e000000ede7fae */ /* 0x0003e8000c121844 */
[----:B------:R-:W4:Y:S01]  /*1fd10*/  LDL.LU.64 R110, [R1+0x950] ;  /* 0x00095000016e7983 */ /* 0x000f220000300a00 */
[----:B------:R-:W-:-:S03]  /*1fd20*/  IMAD.WIDE R62, R252, 0x4, R126 ;  /* 0x00000004fc3e7825 */ /* 0x000fc600078e027e */
[----:B------:R-:W4:Y:S01]  /*1fd30*/  LDL.LU.64 R126, [R1+0x948] ;  /* 0x00094800017e7983 */ /* 0x000f220000300a00 */
[----:B------:R-:W-:-:S03]  /*1fd40*/  IMAD.WIDE R60, R252, 0x4, R142 ;  /* 0x00000004fc3c7825 */ /* 0x000fc600078e028e */
[----:B------:R-:W4:Y:S04]  /*1fd50*/  LDL.LU.64 R142, [R1+0x940] ;  /* 0x00094000018e7983 */ /* 0x000f280000300a00 */
[----:B------:R1:W-:Y:S04]  /*1fd60*/  STL.64 [R1+0x1828], R62 ;  /* 0x0018283e01007387 */ /* 0x0003e80000100a00 */
[----:B------:R-:W-:Y:S04]  /*1fd70*/  STL.64 [R1+0x1820], R60 ;  /* 0x0018203c01007387 */ /* 0x000fe80000100a00 */
[----:B------:R1:W-:Y:S04]  /*1fd80*/  LDGSTS.E [R222+0x54800], [R62.64], !P2 ;  /* 0x548000003ede7fae */ /* 0x0003e8000d121844 */
[----:B------:R1:W-:Y:S01]  /*1fd90*/  LDGSTS.E [R222+0x54a00], [R60.64], !P2 ;  /* 0x54a000003cde7fae */ /* 0x0003e2000d121844 */
[----:B---3--:R-:W-:-:S04]  /*1fda0*/  IMAD.WIDE R30, R252, 0x4, R158 ;  /* 0x00000004fc1e7825 */ /* 0x008fc800078e029e */
[C---:B-1----:R-:W-:Y:S01]  /*1fdb0*/  IMAD.WIDE R14, R252.reuse, 0x4, R174 ;  /* 0x00000004fc0e7825 */ /* 0x042fe200078e02ae */
[----:B------:R2:W-:Y:S04]  /*1fdc0*/  STL.64 [R1+0x1818], R30 ;  /* 0x0018181e01007387 */ /* 0x0005e80000100a00 */
[----:B------:R1:W-:Y:S04]  /*1fdd0*/  STL.64 [R1+0x1810], R14 ;  /* 0x0018100e01007387 */ /* 0x0003e80000100a00 */
[----:B------:R-:W3:Y:S04]  /*1fde0*/  LDL.LU.64 R62, [R1+0x8f8] ;  /* 0x0008f800013e7983 */ /* 0x000ee80000300a00 */
[----:B------:R-:W3:Y:S04]  /*1fdf0*/  LDL.LU.64 R158, [R1+0x8f0] ;  /* 0x0008f000019e7983 */ /* 0x000ee80000300a00 */
[----:B------:R-:W3:Y:S04]  /*1fe00*/  LDL.LU.64 R174, [R1+0x8e8] ;  /* 0x0008e80001ae7983 */ /* 0x000ee80000300a00 */
[----:B------:R2:W-:Y:S04]  /*1fe10*/  LDGSTS.E [R222+0x54c00], [R30.64], !P2 ;  /* 0x54c000001ede7fae */ /* 0x0005e8000d121844 */
[----:B------:R1:W-:Y:S01]  /*1fe20*/  LDGSTS.E [R222+0x54e00], [R14.64], !P2 ;  /* 0x54e000000ede7fae */ /* 0x0003e2000d121844 */
[----:B--2---:R-:W-:-:S03]  /*1fe30*/  IMAD.WIDE R30, R252, 0x4, R190 ;  /* 0x00000004fc1e7825 */ /* 0x004fc600078e02be */
[----:B------:R-:W2:Y:S01]  /*1fe40*/  LDL.LU.64 R190, [R1+0x8e0] ;  /* 0x0008e00001be7983 */ /* 0x000ea20000300a00 */
[----:B------:R-:W-:-:S04]  /*1fe50*/  IMAD.WIDE R60, R252, 0x4, R46 ;  /* 0x00000004fc3c7825 */ /* 0x000fc800078e022e */
[C---:B------:R-:W-:Y:S01]  /*1fe60*/  IMAD.WIDE R46, R252.reuse, 0x4, R78 ;  /* 0x00000004fc2e7825 */ /* 0x040fe200078e024e */
[----:B------:R4:W-:Y:S03]  /*1fe70*/  STL.64 [R1+0x1808], R60 ;  /* 0x0018083c01007387 */ /* 0x0009e60000100a00 */
[----:B-1----:R-:W-:Y:S01]  /*1fe80*/  IMAD.WIDE R14, R252, 0x4, R206 ;  /* 0x00000004fc0e7825 */ /* 0x002fe200078e02ce */
[----:B------:R1:W-:Y:S04]  /*1fe90*/  STL.64 [R1+0x1800], R46 ;  /* 0x0018002e01007387 */ /* 0x0003e80000100a00 */
[----:B------:R1:W-:Y:S04]  /*1fea0*/  STL.64 [R1+0x17f8], R30 ;  /* 0x0017f81e01007387 */ /* 0x0003e80000100a00 */
        /* <DEDUP_REMOVED lines=11> */
[----:B----4-:R-:W-:-:S03]  /*1ff60*/  IMAD.WIDE R60, R252, 0x4, R94 ;  /* 0x00000004fc3c7825 */ /* 0x010fc600078e025e */
[----:B------:R-:W4:Y:S04]  /*1ff70*/  LDL.LU.64 R94, [R1+0x8a0] ;  /* 0x0008a000015e7983 */ /* 0x000f280000300a00 */
[----:B------:R3:W-:Y:S01]  /*1ff80*/  LDGSTS.E [R222+0x58800], [R60.64], !P1 ;  /* 0x588000003cde7fae */ /* 0x0007e2000c921844 */
[----:B-1----:R-:W-:-:S03]  /*1ff90*/  IMAD.WIDE R46, R252, 0x4, R110 ;  /* 0x00000004fc2e7825 */ /* 0x002fc600078e026e */
[----:B------:R-:W4:Y:S01]  /*1ffa0*/  LDL.LU.64 R110, [R1+0x898] ;  /* 0x00089800016e7983 */ /* 0x000f220000300a00 */
[----:B------:R-:W-:-:S03]  /*1ffb0*/  IMAD.WIDE R30, R252, 0x4, R126 ;  /* 0x00000004fc1e7825 */ /* 0x000fc600078e027e */
        /* <DEDUP_REMOVED lines=18> */
[----:B------:R1:W-:Y:S04]  /*200e0*/  STL.64 [R1+0x1a98], R46 ;  /* 0x001a982e01007387 */ /* 0x0003e80000100a00 */
[----:B------:R4:W-:Y:S06]  /*200f0*/  STL.64 [R1+0x1aa0], R30 ;  /* 0x001aa01e01007387 */ /* 0x0009ec0000100a00 */
[----:B------:R1:W-:Y:S04]  /*20100*/  LDGSTS.E [R222+0x5a800], [R60.64], !P4 ;  /* 0x5a8000003cde7fae */ /* 0x0003e8000e121844 */
[----:B------:R1:W-:Y:S01]  /*20110*/  LDGSTS.E [R222+0x5aa00], [R46.64], !P4 ;  /* 0x5aa000002ede7fae */ /* 0x0003e2000e121844 */
[----:B--2---:R-:W-:Y:S01]  /*20120*/  IMAD.WIDE R14, R252, 0x4, R190 ;  /* 0x00000004fc0e7825 */ /* 0x004fe200078e02be */
[----:B------:R-:W-:-:S02]  /*20130*/  IADD3 R0, R223, -0xba, RZ ;  /* 0xffffff46df007810 */ /* 0x000fc40007ffe0ff */
[----:B------:R4:W-:Y:S04]  /*20140*/  LDGSTS.E [R222+0x5ac00], [R30.64], !P4 ;  /* 0x5ac000001ede7fae */ /* 0x0009e8000e121844 */
[----:B------:R2:W-:Y:S04]  /*20150*/  STL.64 [R1+0x1aa8], R14 ;  /* 0x001aa80e01007387 */ /* 0x0005e80000100a00 */
[----:B-1----:R-:W3:Y:S04]  /*20160*/  LDL.LU.64 R46, [R1+0x830] ;  /* 0x00083000012e7983 */ /* 0x002ee80000300a00 */
[----:B------:R-:W3:Y:S04]  /*20170*/  LDL.LU.64 R62, [R1+0x828] ;  /* 0x00082800013e7983 */ /* 0x000ee80000300a00 */
[----:B------:R-:W3:Y:S01]  /*20180*/  LDL.LU.64 R190, [R1+0x820] ;  /* 0x0008200001be7983 */ /* 0x000ee20000300a00 */
[----:B------:R-:W-:Y:S01]  /*20190*/  IMAD.WIDE R60, R252, 0x4, R206 ;  /* 0x00000004fc3c7825 */ /* 0x000fe200078e02ce */
[----:B------:R-:W-:-:S02]  /*201a0*/  ISETP.GE.U32.AND P5, PT, R0, 0x7ffffec7, PT ;  /* 0x7ffffec70000780c */ /* 0x000fc40003fa6070 */
[----:B------:R-:W3:Y:S01]  /*201b0*/  LDL.LU.64 R206, [R1+0x818] ;  /* 0x0008180001ce7983 */ /* 0x000ee20000300a00 */
[----:B------:R-:W-:-:S03]  /*201c0*/  IMAD.WIDE R76, R252, 0x4, R78 ;  /* 0x00000004fc4c7825 */ /* 0x000fc600078e024e */
[----:B------:R2:W-:Y:S04]  /*201d0*/  LDGSTS.E [R222+0x5ae00], [R14.64], !P4 ;  /* 0x5ae000000ede7fae */ /* 0x0005e8000e121844 */
[----:B------:R1:W-:Y:S04]  /*201e0*/  STL.64 [R1+0x1af0], R76 ;  /* 0x001af04c01007387 */ /* 0x0003e80000100a00 */
[----:B------:R1:W-:Y:S04]  /*201f0*/  STL.64 [R1+0x1af8], R60 ;  /* 0x001af83c01007387 */ /* 0x0003e80000100a00 */
[----:B------:R1:W-:Y:S04]  /*20200*/  LDGSTS.E [R222+0x5c800], [R76.64], !P5 ;  /* 0x5c8000004cde7fae */ /* 0x0003e8000e921844 */
[----:B------:R1:W-:Y:S01]  /*20210*/  LDGSTS.E [R222+0x5ca00], [R60.64], !P5 ;  /* 0x5ca000003cde7fae */ /* 0x0003e2000e921844 */
[----:B----4-:R-:W-:-:S04]  /*20220*/  IMAD.WIDE R30, R252, 0x4, R94 ;  /* 0x00000004fc1e7825 */ /* 0x010fc800078e025e */
[C---:B--2---:R-:W-:Y:S01]  /*20230*/  IMAD.WIDE R14, R252.reuse, 0x4, R110 ;  /* 0x00000004fc0e7825 */ /* 0x044fe200078e026e */
        /* <DEDUP_REMOVED lines=11> */
[----:B------:R-:W-:Y:S01]  /*202f0*/  STL.64 [R1+0x1b58], R60 ;  /* 0x001b583c01007387 */ /* 0x000fe20000100a00 */
[----:B--2---:R-:W-:-:S04]  /*20300*/  IMAD.WIDE R30, R252, 0x4, R158 ;  /* 0x00000004fc1e7825 */ /* 0x004fc800078e029e */
[----:B----4-:R-:W-:Y:S01]  /*20310*/  IMAD.WIDE R14, R252, 0x4, R174 ;  /* 0x00000004fc0e7825 */ /* 0x010fe200078e02ae */
[----:B------:R3:W-:Y:S04]  /*20320*/  STL.64 [R1+0x1b60], R30 ;  /* 0x001b601e01007387 */ /* 0x0007e80000100a00 */
[----:B------:R1:W-:Y:S04]  /*20330*/  STL.64 [R1+0x1b68], R14 ;  /* 0x001b680e01007387 */ /* 0x0003e80000100a00 */
[----:B------:R-:W2:Y:S04]  /*20340*/  LDL.LU.64 R78, [R1+0x7b0] ;  /* 0x0007b000014e7983 */ /* 0x000ea80000300a00 */
[----:B------:R-:W4:Y:S04]  /*20350*/  LDL.LU.64 R158, [R1+0x7a8] ;  /* 0x0007a800019e7983 */ /* 0x000f280000300a00 */
[----:B------:R-:W4:Y:S01]  /*20360*/  LDL.LU.64 R174, [R1+0x7a0] ;  /* 0x0007a00001ae7983 */ /* 0x000f220000300a00 */
[----:B------:R-:W-:-:S04]  /*20370*/  IADD3 R0, R223, -0xbe, RZ ;  /* 0xffffff42df007810 */ /* 0x000fc80007ffe0ff */
[----:B------:R-:W-:-:S13]  /*20380*/  ISETP.GE.U32.AND P6, PT, R0, 0x7ffffec3, PT ;  /* 0x7ffffec30000780c */ /* 0x000fda0003fc6070 */
[----:B------:R1:W-:Y:S04]  /*20390*/  LDGSTS.E [R222+0x5e800], [R76.64], !P6 ;  /* 0x5e8000004cde7fae */ /* 0x0003e8000f121844 */
[----:B------:R1:W-:Y:S04]  /*203a0*/  LDGSTS.E [R222+0x5ea00], [R60.64], !P6 ;  /* 0x5ea000003cde7fae */ /* 0x0003e8000f121844 */
[----:B------:R3:W-:Y:S04]  /*203b0*/  LDGSTS.E [R222+0x5ec00], [R30.64], !P6 ;  /* 0x5ec000001ede7fae */ /* 0x0007e8000f121844 */
[----:B------:R1:W-:Y:S01]  /*203c0*/  LDGSTS.E [R222+0x5ee00], [R14.64], !P6 ;  /* 0x5ee000000ede7fae */ /* 0x0003e2000f121844 */
[----:B---3--:R-:W-:-:S03]  /*203d0*/  IMAD.WIDE R30, R252, 0x4, R190 ;  /* 0x00000004fc1e7825 */ /* 0x008fc600078e02be */
[----:B------:R-:W3:Y:S01]  /*203e0*/  LDL.LU.64 R190, [R1+0x798] ;  /* 0x0007980001be7983 */ /* 0x000ee20000300a00 */
[----:B-1----:R-:W-:-:S04]  /*203f0*/  IMAD.WIDE R60, R252, 0x4, R46 ;  /* 0x00000004fc3c7825 */ /* 0x002fc800078e022e */
[C---:B------:R-:W-:Y:S01]  /*20400*/  IMAD.WIDE R46, R252.reuse, 0x4, R62 ;  /* 0x00000004fc2e7825 */ /* 0x040fe200078e023e */
[----:B------:R1:W-:Y:S03]  /*20410*/  STL.64 [R1+0x1bb0], R60 ;  /* 0x001bb03c01007387 */ /* 0x0003e60000100a00 */
[----:B------:R-:W-:Y:S01]  /*20420*/  IMAD.WIDE R14, R252, 0x4, R206 ;  /* 0x00000004fc0e7825 */ /* 0x000fe200078e02ce */
[----:B------:R1:W-:Y:S04]  /*20430*/  STL.64 [R1+0x1bb8], R46 ;  /* 0x001bb82e01007387 */ /* 0x0003e80000100a00 */
[----:B------:R1:W-:Y:S04]  /*20440*/  STL.64 [R1+0x1bc0], R30 ;  /* 0x001bc01e01007387 */ /* 0x0003e80000100a00 */
[----:B------:R1:W-:Y:S04]  /*20450*/  STL.64 [R1+0x1bc8], R14 ;  /* 0x001bc80e01007387 */ /* 0x0003e80000100a00 */
[----:B------:R-:W3:Y:S04]  /*20460*/  LDL.LU.64 R62, [R1+0x770] ;  /* 0x00077000013e7983 */ /* 0x000ee80000300a00 */
[----:B------:R-:W3:Y:S01]  /*20470*/  LDL.LU.64 R206, [R1+0x768] ;  /* 0x0007680001ce7983 */ /* 0x000ee20000300a00 */
        /* <DEDUP_REMOVED lines=9> */
[----:B------:R-:W3:Y:S04]  /*20510*/  LDL.LU.64 R94, [R1+0x760] ;  /* 0x00076000015e7983 */ /* 0x000ee80000300a00 */
[----:B------:R2:W-:Y:S01]  /*20520*/  LDGSTS.E [R222+0x62800], [R60.64], !P2 ;  /* 0x628000003cde7fae */ /* 0x0005e2000d121844 */
[----:B------:R-:W-:-:S03]  /*20530*/  IMAD.WIDE R46, R252, 0x4, R110 ;  /* 0x00000004fc2e7825 */ /* 0x000fc600078e026e */
[----:B------:R-:W3:Y:S01]  /*20540*/  LDL.LU.64 R110, [R1+0x758] ;  /* 0x00075800016e7983 */ /* 0x000ee20000300a00 */
[----:B------:R-:W-:-:S03]  /*20550*/  IMAD.WIDE R30, R252, 0x4, R126 ;  /* 0x00000004fc1e7825 */ /* 0x000fc600078e027e */
[----:B------:R2:W-:Y:S01]  /*20560*/  STL.64 [R1+0x1c28], R60 ;  /* 0x001c283c01007387 */ /* 0x0005e20000100a00 */
[----:B------:R-:W-:-:S03]  /*20570*/  IMAD.WIDE R14, R252, 0x4, R142 ;  /* 0x00000004fc0e7825 */ /* 0x000fc600078e028e */
[----:B------:R4:W-:Y:S04]  /*20580*/  STL.64 [R1+0x1c30], R46 ;  /* 0x001c302e01007387 */ /* 0x0009e80000100a00 */
[----:B------:R1:W-:Y:S04]  /*20590*/  STL.64 [R1+0x1c38], R30 ;  /* 0x001c381e01007387 */ /* 0x0003e80000100a00 */
[----:B------:R3:W-:Y:S04]  /*205a0*/  STL.64 [R1+0x1c40], R14 ;  /* 0x001c400e01007387 */ /* 0x0007e80000100a00 */
[----:B------:R4:W-:Y:S04]  /*205b0*/  LDGSTS.E [R222+0x62a00], [R46.64], !P2 ;  /* 0x62a000002ede7fae */ /* 0x0009e8000d121844 */
[----:B------:R-:W3:Y:S04]  /*205c0*/  LDL.LU.64 R126, [R1+0x730] ;  /* 0x00073000017e7983 */ /* 0x000ee80000300a00 */
[----:B------:R-:W3:Y:S04]  /*205d0*/  LDL.LU.64 R142, [R1+0x728] ;  /* 0x00072800018e7983 */ /* 0x000ee80000300a00 */
[----:B------:R1:W-:Y:S01]  /*205e0*/  LDGSTS.E [R222+0x62c00], [R30.64], !P2 ;  /* 0x62c000001ede7fae */ /* 0x0003e2000d121844 */
[----:B------:R-:W-:-:S03]  /*205f0*/  IADD3 R0, R223, -0xca, RZ ;  /* 0xffffff36df007810 */ /* 0x000fc60007ffe0ff */
[----:B------:R3:W-:Y:S01]  /*20600*/  LDGSTS.E [R222+0x62e00], [R14.64], !P2 ;  /* 0x62e000000ede7fae */ /* 0x0007e2000d121844 */
[----:B--2---:R-:W-:-:S04]  /*20610*/  IMAD.WIDE R60, R252, 0x4, R78 ;  /* 0x00000004fc3c7825 */ /* 0x004fc800078e024e */
[C---:B----4-:R-:W-:Y:S02]  /*20620*/  IMAD.WIDE R46, R252.reuse, 0x4, R158 ;  /* 0x00000004fc2e7825 */ /* 0x050fe400078e029e */
[----:B------:R-:W2:Y:S02]  /*20630*/  LDL.LU.64 R158, [R1+0x720] ;  /* 0x00072000019e7983 */ /* 0x000ea40000300a00 */
[----:B-1----:R-:W-:Y:S02]  /*20640*/  IMAD.WIDE R30, R252, 0x4, R174 ;  /* 0x00000004fc1e7825 */ /* 0x002fe400078e02ae */
        /* <DEDUP_REMOVED lines=14> */
[----:B------:R-:W-:Y:S01]  /*20730*/  IMAD.WIDE R60, R252, 0x4, R206 ;  /* 0x00000004fc3c7825 */ /* 0x000fe200078e02ce */
[----:B------:R-:W-:-:S02]  /*20740*/  ISETP.GE.U32.AND P1, PT, R0, 0x7ffffeb3, PT ;  /* 0x7ffffeb30000780c */ /* 0x000fc40003f26070 */
[----:B------:R-:W4:Y:S01]  /*20750*/  LDL.LU.64 R206, [R1+0x6d8] ;  /* 0x0006d80001ce7983 */ /* 0x000f220000300a00 */
        /* <DEDUP_REMOVED lines=13> */
[----:B------:R-:W3:Y:S04]  /*20830*/  LDL.LU.64 R94, [R1+0x6b0] ;  /* 0x0006b000015e7983 */ /* 0x000ee80000300a00 */
[----:B------:R1:W-:Y:S04]  /*20840*/  LDGSTS.E [R222+0x66e00], [R14.64], !P1 ;  /* 0x66e000000ede7fae */ /* 0x0003e8000c921844 */
[----:B------:R-:W3:Y:S01]  /*20850*/  LDL.LU.64 R110, [R1+0x6a8] ;  /* 0x0006a800016e7983 */ /* 0x000ee20000300a00 */
[----:B------:R-:W-:-:S03]  /*20860*/  IMAD.WIDE R62, R252, 0x4, R126 ;  /* 0x00000004fc3e7825 */ /* 0x000fc600078e027e */
[----:B------:R-:W3:Y:S01]  /*20870*/  LDL.LU.64 R126, [R1+0x6a0] ;  /* 0x0006a000017e7983 */ /* 0x000ee20000300a00 */
[----:B------:R-:W-:-:S03]  /*20880*/  IMAD.WIDE R60, R252, 0x4, R142 ;  /* 0x00000004fc3c7825 */ /* 0x000fc600078e028e */
[----:B------:R-:W3:Y:S04]  /*20890*/  LDL.LU.64 R142, [R1+0x698] ;  /* 0x00069800018e7983 */ /* 0x000ee80000300a00 */
[----:B------:R1:W-:Y:S04]  /*208a0*/  STL.64 [R1+0x1da8], R62 ;  /* 0x001da83e01007387 */ /* 0x0003e80000100a00 */
[----:B------:R-:W-:Y:S04]  /*208b0*/  STL.64 [R1+0x1db0], R60 ;  /* 0x001db03c01007387 */ /* 0x000fe80000100a00 */
[----:B------:R1:W-:Y:S04]  /*208c0*/  LDGSTS.E [R222+0x68800], [R62.64], !P4 ;  /* 0x688000003ede7fae */ /* 0x0003e8000e121844 */
[----:B------:R1:W-:Y:S01]  /*208d0*/  LDGSTS.E [R222+0x68a00], [R60.64], !P4 ;  /* 0x68a000003cde7fae */ /* 0x0003e2000e121844 */
[----:B--2---:R-:W-:-:S04]  /*208e0*/  IMAD.WIDE R30, R252, 0x4, R158 ;  /* 0x00000004fc1e7825 */ /* 0x004fc800078e029e */
[C---:B-1----:R-:W-:Y:S01]  /*208f0*/  IMAD.WIDE R14, R252.reuse, 0x4, R174 ;  /* 0x00000004fc0e7825 */ /* 0x042fe200078e02ae */
[----:B------:R4:W-:Y:S04]  /*20900*/  STL.64 [R1+0x1db8], R30 ;  /* 0x001db81e01007387 */ /* 0x0009e80000100a00 */
[----:B------:R1:W-:Y:S04]  /*20910*/  STL.64 [R1+0x1dc0], R14 ;  /* 0x001dc00e01007387 */ /* 0x0003e80000100a00 */
[----:B------:R-:W2:Y:S04]  /*20920*/  LDL.LU.64 R62, [R1+0x670] ;  /* 0x00067000013e7983 */ /* 0x000ea80000300a00 */
[----:B------:R-:W2:Y:S04]  /*20930*/  LDL.LU.64 R158, [R1+0x668] ;  /* 0x00066800019e7983 */ /* 0x000ea80000300a00 */
[----:B------:R-:W2:Y:S04]  /*20940*/  LDL.LU.64 R174, [R1+0x660] ;  /* 0x0006600001ae7983 */ /* 0x000ea80000300a00 */
[----:B------:R4:W-:Y:S04]  /*20950*/  LDGSTS.E [R222+0x68c00], [R30.64], !P4 ;  /* 0x68c000001ede7fae */ /* 0x0009e8000e121844 */
[----:B------:R1:W-:Y:S01]  /*20960*/  LDGSTS.E [R222+0x68e00], [R14.64], !P4 ;  /* 0x68e000000ede7fae */ /* 0x0003e2000e121844 */
[----:B----4-:R-:W-:-:S03]  /*20970*/  IMAD.WIDE R30, R252, 0x4, R190 ;  /* 0x00000004fc1e7825 */ /* 0x010fc600078e02be */
[----:B------:R-:W4:Y:S01]  /*20980*/  LDL.LU.64 R190, [R1+0x658] ;  /* 0x0006580001be7983 */ /* 0x000f220000300a00 */
[----:B------:R-:W-:-:S04]  /*20990*/  IMAD.WIDE R60, R252, 0x4, R46 ;  /* 0x00000004fc3c7825 */ /* 0x000fc800078e022e */
[C---:B------:R-:W-:Y:S01]  /*209a0*/  IMAD.WIDE R46, R252.reuse, 0x4, R78 ;  /* 0x00000004fc2e7825 */ /* 0x040fe200078e024e */
[----:B------:R3:W-:Y:S03]  /*209b0*/  STL.64 [R1+0x1e28], R60 ;  /* 0x001e283c01007387 */ /* 0x0007e60000100a00 */
[----:B-1----:R-:W-:Y:S01]  /*209c0*/  IMAD.WIDE R14, R252, 0x4, R206 ;  /* 0x00000004fc0e7825 */ /* 0x002fe200078e02ce */
[----:B------:R1:W-:Y:S04]  /*209d0*/  STL.64 [R1+0x1e30], R46 ;  /* 0x001e302e01007387 */ /* 0x0003e80000100a00 */
        /* <DEDUP_REMOVED lines=12> */
[----:B---3--:R-:W-:-:S03]  /*20aa0*/  IMAD.WIDE R60, R252, 0x4, R94 ;  /* 0x00000004fc3c7825 */ /* 0x008fc600078e025e */
[----:B------:R-:W3:Y:S04]  /*20ab0*/  LDL.LU.64 R94, [R1+0x620] ;  /* 0x00062000015e7983 */ /* 0x000ee80000300a00 */
[----:B------:R2:W-:Y:S01]  /*20ac0*/  LDGSTS.E [R222+0x6c800], [R60.64], !P6 ;  /* 0x6c8000003cde7fae */ /* 0x0005e2000f121844 */
[----:B-1----:R-:W-:-:S03]  /*20ad0*/  IMAD.WIDE R46, R252, 0x4, R110 ;  /* 0x00000004fc2e7825 */ /* 0x002fc600078e026e */
        /* <DEDUP_REMOVED lines=14> */
[C---:B-1----:R-:W-:Y:S02]  /*20bc0*/  IMAD.WIDE R46, R252.reuse, 0x4, R158 ;  /* 0x00000004fc2e7825 */ /* 0x042fe400078e029e */
[----:B------:R-:W3:Y:S02]  /*20bd0*/  LDL.LU.64 R158, [R1+0x5e0] ;  /* 0x0005e000019e7983 */ /* 0x000ee40000300a00 */
[----:B------:R-:W-:Y:S02]  /*20be0*/  IMAD.WIDE R30, R252, 0x4, R174 ;  /* 0x00000004fc1e7825 */ /* 0x000fe400078e02ae */
        /* <DEDUP_REMOVED lines=23> */
[----:B------:R-:W-:Y:S01]  /*20d60*/  IADD3 R0, R223, -0xe6, RZ ;  /* 0xffffff1adf007810 */ /* 0x000fe20007ffe0ff */
[----:B---3--:R-:W-:-:S04]  /*20d70*/  IMAD.WIDE R30, R252, 0x4, R94 ;  /* 0x00000004fc1e7825 */ /* 0x008fc800078e025e */
        /* <DEDUP_REMOVED lines=12> */
[----:B------:R-:W-:Y:S01]  /*20e40*/  STL.64 [R1+0x2140], R60 ;  /* 0x0021403c01007387 */ /* 0x000fe20000100a00 */
[----:B---3--:R-:W-:-:S04]  /*20e50*/  IMAD.WIDE R30, R252, 0x4, R158 ;  /* 0x00000004fc1e7825 */ /* 0x008fc800078e029e */
[----:B----4-:R-:W-:Y:S01]  /*20e60*/  IMAD.WIDE R14, R252, 0x4, R174 ;  /* 0x00000004fc0e7825 */ /* 0x010fe200078e02ae */
[----:B------:R2:W-:Y:S04]  /*20e70*/  STL.64 [R1+0x2148], R30 ;  /* 0x0021481e01007387 */ /* 0x0005e80000100a00 */
[----:B------:R1:W-:Y:S04]  /*20e80*/  STL.64 [R1+0x2150], R14 ;  /* 0x0021500e01007387 */ /* 0x0003e80000100a00 */
[----:B------:R-:W3:Y:S04]  /*20e90*/  LDL.LU.64 R78, [R1+0x530] ;  /* 0x00053000014e7983 */ /* 0x000ee80000300a00 */
[----:B------:R-:W4:Y:S04]  /*20ea0*/  LDL.LU.64 R158, [R1+0x528] ;  /* 0x00052800019e7983 */ /* 0x000f280000300a00 */
[----:B------:R-:W4:Y:S01]  /*20eb0*/  LDL.LU.64 R174, [R1+0x520] ;  /* 0x0005200001ae7983 */ /* 0x000f220000300a00 */
[----:B------:R-:W-:-:S13]  /*20ec0*/  ISETP.GE.U32.AND P3, PT, R0, 0x7ffffe9b, PT ;  /* 0x7ffffe9b0000780c */ /* 0x000fda0003f66070 */
[----:B------:R1:W-:Y:S04]  /*20ed0*/  LDGSTS.E [R222+0x72800], [R76.64], !P3 ;  /* 0x728000004cde7fae */ /* 0x0003e8000d921844 */
[----:B------:R1:W-:Y:S04]  /*20ee0*/  LDGSTS.E [R222+0x72a00], [R60.64], !P3 ;  /* 0x72a000003cde7fae */ /* 0x0003e8000d921844 */
[----:B------:R2:W-:Y:S04]  /*20ef0*/  LDGSTS.E [R222+0x72c00], [R30.64], !P3 ;  /* 0x72c000001ede7fae */ /* 0x0005e8000d921844 */
[----:B------:R1:W-:Y:S01]  /*20f00*/  LDGSTS.E [R222+0x72e00], [R14.64], !P3 ;  /* 0x72e000000ede7fae */ /* 0x0003e2000d921844 */
[----:B--2---:R-:W-:-:S03]  /*20f10*/  IMAD.WIDE R30, R252, 0x4, R190 ;  /* 0x00000004fc1e7825 */ /* 0x004fc600078e02be */
[----:B------:R-:W2:Y:S01]  /*20f20*/  LDL.LU.64 R190, [R1+0x518] ;  /* 0x0005180001be7983 */ /* 0x000ea20000300a00 */
[----:B-1----:R-:W-:-:S04]  /*20f30*/  IMAD.WIDE R60, R252, 0x4, R46 ;  /* 0x00000004fc3c7825 */ /* 0x002fc800078e022e */
[C---:B------:R-:W-:Y:S01]  /*20f40*/  IMAD.WIDE R46, R252.reuse, 0x4, R62 ;  /* 0x00000004fc2e7825 */ /* 0x040fe200078e023e */
[----:B------:R1:W-:Y:S03]  /*20f50*/  STL.64 [R1+0x21b8], R60 ;  /* 0x0021b83c01007387 */ /* 0x0003e60000100a00 */
[----:B------:R-:W-:Y:S01]  /*20f60*/  IMAD.WIDE R14, R252, 0x4, R206 ;  /* 0x00000004fc0e7825 */ /* 0x000fe200078e02ce */
        /* <DEDUP_REMOVED lines=14> */
[----:B------:R-:W2:Y:S04]  /*21050*/  LDL.LU.64 R94, [R1+0x4e0] ;  /* 0x0004e000015e7983 */ /* 0x000ea80000300a00 */
[----:B------:R3:W-:Y:S01]  /*21060*/  LDGSTS.E [R222+0x76800], [R60.64], !P4 ;  /* 0x768000003cde7fae */ /* 0x0007e2000e121844 */
[----:B------:R-:W-:-:S03]  /*21070*/  IMAD.WIDE R46, R252, 0x4, R110 ;  /* 0x00000004fc2e7825 */ /* 0x000fc600078e026e */
[----:B------:R-:W2:Y:S01]  /*21080*/  LDL.LU.64 R110, [R1+0x4d8] ;  /* 0x0004d800016e7983 */ /* 0x000ea20000300a00 */
[----:B------:R-:W-:-:S03]  /*21090*/  IMAD.WIDE R30, R252, 0x4, R126 ;  /* 0x00000004fc1e7825 */ /* 0x000fc600078e027e */
[----:B------:R3:W-:Y:S01]  /*210a0*/  STL.64 [R1+0x2238], R60 ;  /* 0x0022383c01007387 */ /* 0x0007e20000100a00 */
[----:B------:R-:W-:-:S03]  /*210b0*/  IMAD.WIDE R14, R252, 0x4, R142 ;  /* 0x00000004fc0e7825 */ /* 0x000fc600078e028e */
        /* <DEDUP_REMOVED lines=9> */
[----:B---3--:R-:W-:-:S04]  /*21150*/  IMAD.WIDE R60, R252, 0x4, R78 ;  /* 0x00000004fc3c7825 */ /* 0x008fc800078e024e */
[C---:B----4-:R-:W-:Y:S02]  /*21160*/  IMAD.WIDE R46, R252.reuse, 0x4, R158 ;  /* 0x00000004fc2e7825 */ /* 0x050fe400078e029e */
[----:B------:R-:W3:Y:S02]  /*21170*/  LDL.LU.64 R158, [R1+0x4a0] ;  /* 0x0004a000019e7983 */ /* 0x000ee40000300a00 */
[----:B-1----:R-:W-:Y:S02]  /*21180*/  IMAD.WIDE R30, R252, 0x4, R174 ;  /* 0x00000004fc1e7825 */ /* 0x002fe400078e02ae */
[----:B------:R-:W-:Y:S04]  /*21190*/  STL.64 [R1+0x22b8], R60 ;  /* 0x0022b83c01007387 */ /* 0x000fe80000100a00 */
[----:B------:R-:W3:Y:S01]  /*211a0*/  LDL.LU.64 R174, [R1+0x498] ;  /* 0x0004980001ae7983 */ /* 0x000ee20000300a00 */
        /* <DEDUP_REMOVED lines=23> */
[----:B--2---:R-:W-:-:S04]  /*21320*/  IMAD.WIDE R30, R252, 0x4, R94 ;  /* 0x00000004fc1e7825 */ /* 0x004fc800078e025e */
        /* <DEDUP_REMOVED lines=43> */
[----:B------:R-:W-:Y:S01]  /*215e0*/  IADD3 R0, R223, -0x87, RZ ;  /* 0xffffff79df007810 */ /* 0x000fe20007ffe0ff */
[----:B--2---:R-:W-:-:S02]  /*215f0*/  IMAD.WIDE R60, R252, 0x4, R94 ;  /* 0x00000004fc3c7825 */ /* 0x004fc400078e025e */
[----:B------:R-:W2:Y:S04]  /*21600*/  LDL.LU.64 R94, [R1+0xcf0] ;  /* 0x000cf000015e7983 */ /* 0x000ea80000300a00 */
[----:B------:R3:W-:Y:S01]  /*21610*/  LDGSTS.E [R239+0x41000], [R60.64], !P3 ;  /* 0x410000003cef7fae */ /* 0x0007e2000d921844 */
[----:B-1----:R-:W-:-:S03]  /*21620*/  IMAD.WIDE R46, R252, 0x4, R110 ;  /* 0x00000004fc2e7825 */ /* 0x002fc600078e026e */
        /* <DEDUP_REMOVED lines=11> */
[----:B------:R-:W-:-:S03]  /*216e0*/  ISETP.GE.U32.AND P1, PT, R0, 0x7ffffefa, PT ;  /* 0x7ffffefa0000780c */ /* 0x000fc60003f26070 */
[----:B------:R4:W-:Y:S01]  /*216f0*/  LDGSTS.E [R239+0x41600], [R14.64], !P3 ;  /* 0x416000000eef7fae */ /* 0x0009e2000d921844 */
[----:B---3--:R-:W-:-:S04]  /*21700*/  IMAD.WIDE R60, R252, 0x4, R62 ;  /* 0x00000004fc3c7825 */ /* 0x008fc800078e023e */
[----:B-1----:R-:W-:-:S05]  /*21710*/  IMAD.WIDE R46, R252, 0x4, R158 ;  /* 0x00000004fc2e7825 */ /* 0x002fca00078e029e */
[----:B------:R1:W-:Y:S01]  /*21720*/  LDGSTS.E [R239+0x43000], [R60.64], !P1 ;  /* 0x430000003cef7fae */ /* 0x0003e2000c921844 */
[----:B------:R-:W-:-:S03]  /*21730*/  IMAD.WIDE R30, R252, 0x4, R174 ;  /* 0x00000004fc1e7825 */ /* 0x000fc600078e02ae */
[----:B------:R-:W2:Y:S04]  /*21740*/  LDL.LU.64 R158, [R1+0xc90] ;  /* 0x000c9000019e7983 */ /* 0x000ea80000300a00 */
[----:B------:R-:W-:Y:S04]  /*21750*/  STL.64 [R1+0x17a8], R60 ;  /* 0x0017a83c01007387 */ /* 0x000fe80000100a00 */
[----:B------:R-:W2:Y:S04]  /*21760*/  LDL.LU.64 R174, [R1+0xc88] ;  /* 0x000c880001ae7983 */ /* 0x000ea80000300a00 */
[----:B------:R1:W-:Y:S04]  /*21770*/  STL.64 [R1+0x1760], R46 ;  /* 0x0017602e01007387 */ /* 0x0003e80000100a00 */
[----:B------:R2:W-:Y:S04]  /*21780*/  STL.64 [R1+0x12b8], R30 ;  /* 0x0012b81e01007387 */ /* 0x0005e80000100a00 */
[----:B------:R1:W-:Y:S01]  /*21790*/  LDGSTS.E [R239+0x43200], [R46.64], !P1 ;  /* 0x432000002eef7fae */ /* 0x0003e2000c921844 */
[----:B------:R-:W-:-:S03]  /*217a0*/  IADD3 R0, R223, -0x8b, RZ ;  /* 0xffffff75df007810 */ /* 0x000fc60007ffe0ff */
[----:B------:R2:W-:Y:S01]  /*217b0*/  LDGSTS.E [R239+0x43400], [R30.64], !P1 ;  /* 0x434000001eef7fae */ /* 0x0005e2000c921844 */
[----:B----4-:R-:W-:-:S05]  /*217c0*/  IMAD.WIDE R14, R252, 0x4, R190 ;  /* 0x00000004fc0e7825 */ /* 0x010fca00078e02be */
        /* <DEDUP_REMOVED lines=13> */
[----:B------:R-:W-:-:S04]  /*218a0*/  IADD3 R0, R223, -0x8f, RZ ;  /* 0xffffff71df007810 */ /* 0x000fc80007ffe0ff */
[----:B------:R-:W-:Y:S01]  /*218b0*/  ISETP.GE.U32.AND P5, PT, R0, 0x7ffffef2, PT ;  /* 0x7ffffef20000780c */ /* 0x000fe20003fa6070 */
[----:B--2---:R-:W-:-:S04]  /*218c0*/  IMAD.WIDE R30, R252, 0x4, R94 ;  /* 0x00000004fc1e7825 */ /* 0x004fc800078e025e */
        /* <DEDUP_REMOVED lines=12> */
[----:B------:R-:W-:Y:S04]  /*21990*/  STL.64 [R1+0x1258], R60 ;  /* 0x0012583c01007387 */ /* 0x000fe80000100a00 */
[----:B------:R1:W-:Y:S04]  /*219a0*/  LDGSTS.E [R239+0x47000], [R76.64], !P5 ;  /* 0x470000004cef7fae */ /* 0x0003e8000e921844 */
[----:B------:R1:W-:Y:S01]  /*219b0*/  LDGSTS.E [R239+0x47200], [R60.64], !P5 ;  /* 0x472000003cef7fae */ /* 0x0003e2000e921844 */
[----:B--2---:R-:W-:-:S04]  /*219c0*/  IMAD.WIDE R30, R252, 0x4, R158 ;  /* 0x00000004fc1e7825 */ /* 0x004fc800078e029e */
[C---:B----4-:R-:W-:Y:S01]  /*219d0*/  IMAD.WIDE R14, R252.reuse, 0x4, R174 ;  /* 0x00000004fc0e7825 */ /* 0x050fe200078e02ae */
[----:B------:R3:W-:Y:S04]  /*219e0*/  STL.64 [R1+0x1250], R30 ;  /* 0x0012501e01007387 */ /* 0x0007e80000100a00 */
[----:B------:R2:W-:Y:S04]  /*219f0*/  STL.64 [R1+0x1248], R14 ;  /* 0x0012480e01007387 */ /* 0x0005e80000100a00 */
[----:B------:R-:W4:Y:S04]  /*21a00*/  LDL.LU.64 R78, [R1+0xb80] ;  /* 0x000b8000014e7983 */ /* 0x000f280000300a00 */
[----:B------:R-:W4:Y:S04]  /*21a10*/  LDL.LU.64 R158, [R1+0xb78] ;  /* 0x000b7800019e7983 */ /* 0x000f280000300a00 */
[----:B------:R-:W4:Y:S04]  /*21a20*/  LDL.LU.64 R174, [R1+0xb70] ;  /* 0x000b700001ae7983 */ /* 0x000f280000300a00 */
[----:B------:R3:W-:Y:S04]  /*21a30*/  LDGSTS.E [R239+0x47400], [R30.64], !P5 ;  /* 0x474000001eef7fae */ /* 0x0007e8000e921844 */
[----:B------:R2:W-:Y:S01]  /*21a40*/  LDGSTS.E [R239+0x47600], [R14.64], !P5 ;  /* 0x476000000eef7fae */ /* 0x0005e2000e921844 */
[----:B---3--:R-:W-:-:S03]  /*21a50*/  IMAD.WIDE R30, R252, 0x4, R190 ;  /* 0x00000004fc1e7825 */ /* 0x008fc600078e02be */
[----:B------:R-:W3:Y:S01]  /*21a60*/  LDL.LU.64 R190, [R1+0xb68] ;  /* 0x000b680001be7983 */ /* 0x000ee20000300a00 */
[----:B-1----:R-:W-:-:S04]  /*21a70*/  IMAD.WIDE R60, R252, 0x4, R46 ;  /* 0x00000004fc3c7825 */ /* 0x002fc800078e022e */
[C---:B------:R-:W-:Y:S01]  /*21a80*/  IMAD.WIDE R46, R252.reuse, 0x4, R62 ;  /* 0x00000004fc2e7825 */ /* 0x040fe200078e023e */
[----:B------:R1:W-:Y:S03]  /*21a90*/  STL.64 [R1+0x1240], R60 ;  /* 0x0012403c01007387 */ /* 0x0003e60000100a00 */
[----:B--2---:R-:W-:Y:S01]  /*21aa0*/  IMAD.WIDE R14, R252, 0x4, R206 ;  /* 0x00000004fc0e7825 */ /* 0x004fe200078e02ce */
        /* <DEDUP_REMOVED lines=13> */
[----:B------:R-:W-:-:S04]  /*21b80*/  IADD3 R0, R223, -0x9b, RZ ;  /* 0xffffff65df007810 */ /* 0x000fc80007ffe0ff */
[----:B------:R-:W-:Y:S01]  /*21b90*/  ISETP.GE.U32.AND P2, PT, R0, 0x7ffffee6, PT ;  /* 0x7ffffee60000780c */ /* 0x000fe20003f46070 */
[C---:B-1----:R-:W-:Y:S02]  /*21ba0*/  IMAD.WIDE R60, R252.reuse, 0x4, R94 ;  /* 0x00000004fc3c7825 */ /* 0x042fe400078e025e */
[----:B------:R-:W3:Y:S04]  /*21bb0*/  LDL.LU.64 R94, [R1+0xb08] ;  /* 0x000b0800015e7983 */ /* 0x000ee80000300a00 */
[----:B------:R4:W-:Y:S01]  /*21bc0*/  LDGSTS.E [R239+0x4b000], [R60.64], !P0 ;  /* 0x4b0000003cef7fae */ /* 0x0009e2000c121844 */
[----:B--2---:R-:W-:-:S03]  /*21bd0*/  IMAD.WIDE R46, R252, 0x4, R110 ;  /* 0x00000004fc2e7825 */ /* 0x004fc600078e026e */
        /* <DEDUP_REMOVED lines=10> */
[----:B------:R1:W-:Y:S04]  /*21c80*/  LDGSTS.E [R239+0x4b400], [R30.64], !P0 ;  /* 0x4b4000001eef7fae */ /* 0x0003e8000c121844 */
[----:B------:R3:W-:Y:S01]  /*21c90*/  LDGSTS.E [R239+0x4b600], [R14.64], !P0 ;  /* 0x4b6000000eef7fae */ /* 0x0007e2000c121844 */
[----:B----4-:R-:W-:-:S04]  /*21ca0*/  IMAD.WIDE R60, R252, 0x4, R78 ;  /* 0x00000004fc3c7825 */ /* 0x010fc800078e024e */
[C---:B-1----:R-:W-:Y:S01]  /*21cb0*/  IMAD.WIDE R46, R252.reuse, 0x4, R158 ;  /* 0x00000004fc2e7825 */ /* 0x042fe200078e029e */
[----:B------:R1:W-:Y:S03]  /*21cc0*/  LDGSTS.E [R239+0x4d000], [R60.64], !P2 ;  /* 0x4d0000003cef7fae */ /* 0x0003e6000d121844 */
[----:B------:R-:W-:Y:S01]  /*21cd0*/  IMAD.WIDE R30, R252, 0x4, R174 ;  /* 0x00000004fc1e7825 */ /* 0x000fe200078e02ae */
[----:B------:R-:W4:Y:S04]  /*21ce0*/  LDL.LU.64 R158, [R1+0xaa8] ;  /* 0x000aa800019e7983 */ /* 0x000f280000300a00 */
[----:B------:R-:W-:Y:S04]  /*21cf0*/  STL.64 [R1+0x11d8], R60 ;  /* 0x0011d83c01007387 */ /* 0x000fe80000100a00 */
[----:B------:R-:W4:Y:S04]  /*21d00*/  LDL.LU.64 R174, [R1+0xaa0] ;  /* 0x000aa00001ae7983 */ /* 0x000f280000300a00 */
[----:B------:R1:W-:Y:S04]  /*21d10*/  STL.64 [R1+0x11d0], R46 ;  /* 0x0011d02e01007387 */ /* 0x0003e80000100a00 */
[----:B------:R1:W-:Y:S04]  /*21d20*/  STL.64 [R1+0x11a8], R30 ;  /* 0x0011a81e01007387 */ /* 0x0003e80000100a00 */
[----:B------:R1:W-:Y:S01]  /*21d30*/  LDGSTS.E [R239+0x4d200], [R46.64], !P2 ;  /* 0x4d2000002eef7fae */ /* 0x0003e2000d121844 */
[----:B------:R-:W-:-:S03]  /*21d40*/  IADD3 R0, R223, -0x9f, RZ ;  /* 0xffffff61df007810 */ /* 0x000fc60007ffe0ff */
[----:B------:R1:W-:Y:S01]  /*21d50*/  LDGSTS.E [R239+0x4d400], [R30.64], !P2 ;  /* 0x4d4000001eef7fae */ /* 0x0003e2000d121844 */
[----:B---3--:R-:W-:-:S05]  /*21d60*/  IMAD.WIDE R14, R252, 0x4, R190 ;  /* 0x00000004fc0e7825 */ /* 0x008fca00078e02be */
[----:B------:R2:W-:Y:S04]  /*21d70*/  STL.64 [R1+0x11a0], R14 ;  /* 0x0011a00e01007387 */ /* 0x0005e80000100a00 */
[----:B-1----:R-:W3:Y:S04]  /*21d80*/  LDL.LU.64 R46, [R1+0xa58] ;  /* 0x000a5800012e7983 */ /* 0x002ee80000300a00 */
[----:B------:R-:W3:Y:S04]  /*21d90*/  LDL.LU.64 R78, [R1+0xa50] ;  /* 0x000a5000014e7983 */ /* 0x000ee80000300a00 */
[----:B------:R-:W3:Y:S01]  /*21da0*/  LDL.LU.64 R190, [R1+0xa48] ;  /* 0x000a480001be7983 */ /* 0x000ee20000300a00 */
[----:B------:R-:W-:Y:S01]  /*21db0*/  IMAD.WIDE R60, R252, 0x4, R206 ;  /* 0x00000004fc3c7825 */ /* 0x000fe200078e02ce */
[----:B------:R-:W-:-:S02]  /*21dc0*/  ISETP.GE.U32.AND P3, PT, R0, 0x7ffffee2, PT ;  /* 0x7ffffee20000780c */ /* 0x000fc40003f66070 */
[----:B------:R-:W3:Y:S01]  /*21dd0*/  LDL.LU.64 R206, [R1+0xa40] ;  /* 0x000a400001ce7983 */ /* 0x000ee20000300a00 */
        /* <DEDUP_REMOVED lines=8> */
[----:B------:R-:W-:-:S04]  /*21e60*/  IMAD.WIDE R30, R252, 0x4, R94 ;  /* 0x00000004fc1e7825 */ /* 0x000fc800078e025e */
        /* <DEDUP_REMOVED lines=11> */
[----:B------:R1:W-:Y:S04]  /*21f20*/  STL.64 [R1+0x1158], R62 ;  /* 0x0011583e01007387 */ /* 0x0003e80000100a00 */
[----:B------:R-:W-:Y:S04]  /*21f30*/  STL.64 [R1+0x1150], R60 ;  /* 0x0011503c01007387 */ /* 0x000fe80000100a00 */
[----:B------:R1:W-:Y:S04]  /*21f40*/  LDGSTS.E [R239+0x51000], [R62.64], !P1 ;  /* 0x510000003eef7fae */ /* 0x0003e8000c921844 */
[----:B------:R1:W-:Y:S01]  /*21f50*/  LDGSTS.E [R239+0x51200], [R60.64], !P1 ;  /* 0x512000003cef7fae */ /* 0x0003e2000c921844 */
[----:B----4-:R-:W-:-:S04]  /*21f60*/  IMAD.WIDE R30, R252, 0x4, R158 ;  /* 0x00000004fc1e7825 */ /* 0x010fc800078e029e */
        /* <DEDUP_REMOVED lines=89> */
[----:B----4-:R-:W-:-:S04]  /*22500*/  IMAD.WIDE R30, R252, 0x4, R158 ;  /* 0x00000004fc1e7825 */ /* 0x010fc800078e029e */
[C---:B--2---:R-:W-:Y:S01]  /*22510*/  IMAD.WIDE R14, R252.reuse, 0x4, R174 ;  /* 0x00000004fc0e7825 */ /* 0x044fe200078e02ae */
        /* <DEDUP_REMOVED lines=278> */
[----:B------:R-:W3:Y:S01]  /*23680*/  LDL.64 R190, [R1+0x438] ;  /* 0x0004380001be7983 */ /* 0x000ee20000100a00 */
        /* <DEDUP_REMOVED lines=59> */
[----:B------:R1:W-:Y:S01]  /*23a40*/  LDGSTS.E [R238+0x41800], [R76.64], !P6 ;  /* 0x418000004cee7fae */ /* 0x0003e2000f121844 */
[----:B------:R-:W-:-:S03]  /*23a50*/  IADD3 R0, R223, -0x88, RZ ;  /* 0xffffff78df007810 */ /* 0x000fc60007ffe0ff */
[----:B------:R1:W-:Y:S01]  /*23a60*/  LDGSTS.E [R238+0x41a00], [R60.64], !P6 ;  /* 0x41a000003cee7fae */ /* 0x0003e2000f121844 */
        /* <DEDUP_REMOVED lines=17> */
[----:B----4-:R-:W-:-:S04]  /*23b80*/  IMAD.WIDE R30, R252, 0x4, R158 ;  /* 0x00000004fc1e7825 */ /* 0x010fc800078e029e */
[C---:B--2---:R-:W-:Y:S01]  /*23b90*/  IMAD.WIDE R14, R252.reuse, 0x4, R174 ;  /* 0x00000004fc0e7825 */ /* 0x044fe200078e02ae */
[----:B------:R2:W-:Y:S04]  /*23ba0*/  STL.64 [R1+0xe28], R30 ;  /* 0x000e281e01007387 */ /* 0x0005e80000100a00 */
[----:B------:R4:W-:Y:S04]  /*23bb0*/  STL.64 [R1+0xe20], R14 ;  /* 0x000e200e01007387 */ /* 0x0009e80000100a00 */
[----:B------:R-:W3:Y:S04]  /*23bc0*/  LDL.LU.64 R78, [R1+0xc20] ;  /* 0x000c2000014e7983 */ /* 0x000ee80000300a00 */
[----:B------:R-:W3:Y:S04]  /*23bd0*/  LDL.LU.64 R158, [R1+0xc18] ;  /* 0x000c1800019e7983 */ /* 0x000ee80000300a00 */
[----:B------:R-:W3:Y:S04]  /*23be0*/  LDL.LU.64 R174, [R1+0xc10] ;  /* 0x000c100001ae7983 */ /* 0x000ee80000300a00 */
[----:B------:R2:W-:Y:S04]  /*23bf0*/  LDGSTS.E [R238+0x43c00], [R30.64], !P0 ;  /* 0x43c000001eee7fae */ /* 0x0005e8000c121844 */
[----:B------:R4:W-:Y:S01]  /*23c00*/  LDGSTS.E [R238+0x43e00], [R14.64], !P0 ;  /* 0x43e000000eee7fae */ /* 0x0009e2000c121844 */
[----:B---3--:R-:W-:-:S04]  /*23c10*/  IMAD.WIDE R60, R252, 0x4, R46 ;  /* 0x00000004fc3c7825 */ /* 0x008fc800078e022e */
[C---:B--2---:R-:W-:Y:S02]  /*23c20*/  IMAD.WIDE R30, R252.reuse, 0x4, R190 ;  /* 0x00000004fc1e7825 */ /* 0x044fe400078e02be */
[----:B------:R-:W2:Y:S02]  /*23c30*/  LDL.LU.64 R190, [R1+0xc08] ;  /* 0x000c080001be7983 */ /* 0x000ea40000300a00 */
[C---:B------:R-:W-:Y:S02]  /*23c40*/  IMAD.WIDE R46, R252.reuse, 0x4, R62 ;  /* 0x00000004fc2e7825 */ /* 0x040fe400078e023e */
[----:B------:R3:W-:Y:S02]  /*23c50*/  STL.64 [R1+0xe18], R60 ;  /* 0x000e183c01007387 */ /* 0x0007e40000100a00 */
[----:B----4-:R-:W-:Y:S02]  /*23c60*/  IMAD.WIDE R14, R252, 0x4, R206 ;  /* 0x00000004fc0e7825 */ /* 0x010fe400078e02ce */
        /* <DEDUP_REMOVED lines=15> */
[C---:B---3--:R-:W-:Y:S02]  /*23d60*/  IMAD.WIDE R60, R252.reuse, 0x4, R94 ;  /* 0x00000004fc3c7825 */ /* 0x048fe400078e025e */
[----:B------:R-:W3:Y:S04]  /*23d70*/  LDL.LU.64 R94, [R1+0xbb0] ;  /* 0x000bb000015e7983 */ /* 0x000ee80000300a00 */
[----:B------:R1:W-:Y:S01]  /*23d80*/  LDGSTS.E [R238+0x47800], [R60.64], !P3 ;  /* 0x478000003cee7fae */ /* 0x0003e2000d921844 */
[----:B----4-:R-:W-:-:S03]  /*23d90*/  IMAD.WIDE R46, R252, 0x4, R110 ;  /* 0x00000004fc2e7825 */ /* 0x010fc600078e026e */
[----:B------:R-:W4:Y:S01]  /*23da0*/  LDL.LU.64 R110, [R1+0xba8] ;  /* 0x000ba800016e7983 */ /* 0x000f220000300a00 */
[----:B-1----:R-:W-:-:S03]  /*23db0*/  IMAD.WIDE R30, R252, 0x4, R126 ;  /* 0x00000004fc1e7825 */ /* 0x002fc600078e027e */
        /* <DEDUP_REMOVED lines=8> */
[----:B------:R1:W-:Y:S04]  /*23e40*/  LDGSTS.E [R238+0x47c00], [R30.64], !P3 ;  /* 0x47c000001eee7fae */ /* 0x0003e8000d921844 */
[----:B------:R2:W-:Y:S01]  /*23e50*/  LDGSTS.E [R238+0x47e00], [R14.64], !P3 ;  /* 0x47e000000eee7fae */ /* 0x0005e2000d921844 */
[----:B-1----:R-:W-:-:S04]  /*23e60*/  IMAD.WIDE R60, R252, 0x4, R78 ;  /* 0x00000004fc3c7825 */ /* 0x002fc800078e024e */
[C---:B------:R-:W-:Y:S01]  /*23e70*/  IMAD.WIDE R46, R252.reuse, 0x4, R158 ;  /* 0x00000004fc2e7825 */ /* 0x040fe200078e029e */
        /* <DEDUP_REMOVED lines=10> */
[----:B--2---:R-:W-:-:S05]  /*23f20*/  IMAD.WIDE R14, R252, 0x4, R190 ;  /* 0x00000004fc0e7825 */ /* 0x004fca00078e02be */
        /* <DEDUP_REMOVED lines=35> */
[----:B-1----:R-:W2:Y:S04]  /*24160*/  LDL.LU.64 R62, [R1+0xa38] ;  /* 0x000a3800013e7983 */ /* 0x002ea80000300a00 */
[----:B------:R-:W2:Y:S04]  /*24170*/  LDL.LU.64 R158, [R1+0xa30] ;  /* 0x000a3000019e7983 */ /* 0x000ea80000300a00 */
[----:B------:R-:W2:Y:S04]  /*24180*/  LDL.LU.64 R174, [R1+0xa28] ;  /* 0x000a280001ae7983 */ /* 0x000ea80000300a00 */
[----:B------:R3:W-:Y:S04]  /*24190*/  LDGSTS.E [R238+0x4dc00], [R30.64], !P5 ;  /* 0x4dc000001eee7fae */ /* 0x0007e8000e921844 */
[----:B------:R4:W-:Y:S01]  /*241a0*/  LDGSTS.E [R238+0x4de00], [R14.64], !P5 ;  /* 0x4de000000eee7fae */ /* 0x0009e2000e921844 */
[----:B------:R-:W-:-:S04]  /*241b0*/  IMAD.WIDE R60, R252, 0x4, R46 ;  /* 0x00000004fc3c7825 */ /* 0x000fc800078e022e */
[C---:B---3--:R-:W-:Y:S02]  /*241c0*/  IMAD.WIDE R30, R252.reuse, 0x4, R190 ;  /* 0x00000004fc1e7825 */ /* 0x048fe400078e02be */
[----:B------:R-:W3:Y:S02]  /*241d0*/  LDL.LU.64 R190, [R1+0xa20] ;  /* 0x000a200001be7983 */ /* 0x000ee40000300a00 */
[C---:B------:R-:W-:Y:S02]  /*241e0*/  IMAD.WIDE R46, R252.reuse, 0x4, R78 ;  /* 0x00000004fc2e7825 */ /* 0x040fe400078e024e */
[----:B------:R2:W-:Y:S02]  /*241f0*/  STL.64 [R1+0x988], R60 ;  /* 0x0009883c01007387 */ /* 0x0005e40000100a00 */
[----:B----4-:R-:W-:Y:S02]  /*24200*/  IMAD.WIDE R14, R252, 0x4, R206 ;  /* 0x00000004fc0e7825 */ /* 0x010fe400078e02ce */
        /* <DEDUP_REMOVED lines=15> */
[C---:B--2---:R-:W-:Y:S02]  /*24300*/  IMAD.WIDE R60, R252.reuse, 0x4, R94 ;  /* 0x00000004fc3c7825 */ /* 0x044fe400078e025e */
[----:B------:R-:W2:Y:S04]  /*24310*/  LDL.LU.64 R94, [R1+0x9c8] ;  /* 0x0009c800015e7983 */ /* 0x000ea80000300a00 */
[----:B------:R4:W-:Y:S01]  /*24320*/  LDGSTS.E [R238+0x51800], [R60.64], !P0 ;  /* 0x518000003cee7fae */ /* 0x0009e2000c121844 */
[----:B-1----:R-:W-:-:S03]  /*24330*/  IMAD.WIDE R46, R252, 0x4, R110 ;  /* 0x00000004fc2e7825 */ /* 0x002fc600078e026e */
[----:B------:R-:W2:Y:S01]  /*24340*/  LDL.LU.64 R110, [R1+0x9c0] ;  /* 0x0009c000016e7983 */ /* 0x000ea20000300a00 */
[----:B----4-:R-:W-:-:S03]  /*24350*/  IMAD.WIDE R30, R252, 0x4, R126 ;  /* 0x00000004fc1e7825 */ /* 0x010fc600078e027e */
        /* <DEDUP_REMOVED lines=10> */
[----:B-1----:R-:W-:-:S04]  /*24400*/  IMAD.WIDE R60, R252, 0x4, R62 ;  /* 0x00000004fc3c7825 */ /* 0x002fc800078e023e */
[C---:B----4-:R-:W-:Y:S01]  /*24410*/  IMAD.WIDE R46, R252.reuse, 0x4, R158 ;  /* 0x00000004fc2e7825 */ /* 0x050fe200078e029e */
        /* <DEDUP_REMOVED lines=12> */
[----:B-1----:R-:W4:Y:S04]  /*244e0*/  LDL.LU.64 R46, [R1+0x918] ;  /* 0x00091800012e7983 */ /* 0x002f280000300a00 */
[----:B------:R-:W4:Y:S04]  /*244f0*/  LDL.LU.64 R62, [R1+0x910] ;  /* 0x00091000013e7983 */ /* 0x000f280000300a00 */
[----:B------:R-:W4:Y:S01]  /*24500*/  LDL.LU.64 R190, [R1+0x908] ;  /* 0x0009080001be7983 */ /* 0x000f220000300a00 */
[----:B------:R-:W-:Y:S01]  /*24510*/  IMAD.WIDE R60, R252, 0x4, R206 ;  /* 0x00000004fc3c7825 */ /* 0x000fe200078e02ce */
[----:B------:R-:W-:-:S02]  /*24520*/  ISETP.GE.U32.AND P3, PT, R0, 0x7ffffed5, PT ;  /* 0x7ffffed50000780c */ /* 0x000fc40003f66070 */
[----:B------:R-:W4:Y:S01]  /*24530*/  LDL.LU.64 R206, [R1+0x900] ;  /* 0x0009000001ce7983 */ /* 0x000f220000300a00 */
[----:B------:R-:W-:-:S03]  /*24540*/  IMAD.WIDE R76, R252, 0x4, R78 ;  /* 0x00000004fc4c7825 */ /* 0x000fc600078e024e */
[----:B------:R3:W-:Y:S01]  /*24550*/  LDGSTS.E [R238+0x53e00], [R14.64], !P2 ;  /* 0x53e000000eee7fae */ /* 0x0007e2000d121844 */
[----:B------:R-:W-:-:S03]  /*24560*/  IADD3 R0, R223, -0xb0, RZ ;  /* 0xffffff50df007810 */ /* 0x000fc60007ffe0ff */
[----:B------:R1:W-:Y:S01]  /*24570*/  STL.64 [R1+0x8d8], R76 ;  /* 0x0008d84c01007387 */ /* 0x0003e20000100a00 */
[----:B------:R-:W-:-:S03]  /*24580*/  ISETP.GE.U32.AND P1, PT, R0, 0x7ffffed1, PT ;  /* 0x7ffffed10000780c */ /* 0x000fc60003f26070 */
[----:B------:R1:W-:Y:S04]  /*24590*/  STL.64 [R1+0x8d0], R60 ;  /* 0x0008d03c01007387 */ /* 0x0003e80000100a00 */
[----:B------:R1:W-:Y:S04]  /*245a0*/  LDGSTS.E [R238+0x55800], [R76.64], !P3 ;  /* 0x558000004cee7fae */ /* 0x0003e8000d921844 */
[----:B------:R1:W-:Y:S01]  /*245b0*/  LDGSTS.E [R238+0x55a00], [R60.64], !P3 ;  /* 0x55a000003cee7fae */ /* 0x0003e2000d921844 */
[----:B--2---:R-:W-:-:S04]  /*245c0*/  IMAD.WIDE R30, R252, 0x4, R94 ;  /* 0x00000004fc1e7825 */ /* 0x004fc800078e025e */
[C---:B---3--:R-:W-:Y:S01]  /*245d0*/  IMAD.WIDE R14, R252.reuse, 0x4, R110 ;  /* 0x00000004fc0e7825 */ /* 0x048fe200078e026e */
        /* <DEDUP_REMOVED lines=23> */
[----:B-1----:R-:W-:-:S04]  /*24750*/  IMAD.WIDE R60, R252, 0x4, R46 ;  /* 0x00000004fc3c7825 */ /* 0x002fc800078e022e */
[C---:B--2---:R-:W-:Y:S02]  /*24760*/  IMAD.WIDE R30, R252.reuse, 0x4, R190 ;  /* 0x00000004fc1e7825 */ /* 0x044fe400078e02be */
[----:B------:R-:W2:Y:S02]  /*24770*/  LDL.LU.64 R190, [R1+0x1270] ;  /* 0x0012700001be7983 */ /* 0x000ea40000300a00 */
[C---:B------:R-:W-:Y:S02]  /*24780*/  IMAD.WIDE R46, R252.reuse, 0x4, R62 ;  /* 0x00000004fc2e7825 */ /* 0x040fe400078e023e */
[----:B------:R-:W-:Y:S02]  /*24790*/  STL.64 [R1+0x880], R60 ;  /* 0x0008803c01007387 */ /* 0x000fe40000100a00 */
[----:B----4-:R-:W-:Y:S02]  /*247a0*/  IMAD.WIDE R14, R252, 0x4, R206 ;  /* 0x00000004fc0e7825 */ /* 0x010fe400078e02ce */
[----:B------:R1:W-:Y:S04]  /*247b0*/  STL.64 [R1+0x878], R46 ;  /* 0x0008782e01007387 */ /* 0x0003e80000100a00 */
[----:B------:R4:W-:Y:S04]  /*247c0*/  STL.64 [R1+0x870], R30 ;  /* 0x0008701e01007387 */ /* 0x0009e80000100a00 */
[----:B------:R1:W-:Y:S04]  /*247d0*/  STL.64 [R1+0x868], R14 ;  /* 0x0008680e01007387 */ /* 0x0003e80000100a00 */
[----:B------:R-:W2:Y:S01]  /*247e0*/  LDL.LU.64 R206, [R1+0x1280] ;  /* 0x0012800001ce7983 */ /* 0x000ea20000300a00 */
[----:B------:R-:W-:-:S04]  /*247f0*/  IADD3 R0, R223, -0xb4, RZ ;  /* 0xffffff4cdf007810 */ /* 0x000fc80007ffe0ff */
[----:B------:R-:W-:Y:S02]  /*24800*/  ISETP.GE.U32.AND P4, PT, R0, 0x7ffffecd, PT ;  /* 0x7ffffecd0000780c */ /* 0x000fe40003f86070 */
[----:B------:R-:W-:-:S04]  /*24810*/  IADD3 R0, R223, -0xb8, RZ ;  /* 0xffffff48df007810 */ /* 0x000fc80007ffe0ff */
[----:B------:R-:W-:Y:S02]  /*24820*/  ISETP.GE.U32.AND P5, PT, R0, 0x7ffffec9, PT ;  /* 0x7ffffec90000780c */ /* 0x000fe40003fa6070 */
[----:B------:R-:W-:-:S05]  /*24830*/  IADD3 R0, R223, -0xbc, RZ ;  /* 0xffffff44df007810 */ /* 0x000fca0007ffe0ff */
[----:B------:R1:W-:Y:S04]  /*24840*/  LDGSTS.E [R238+0x59800], [R60.64], !P4 ;  /* 0x598000003cee7fae */ /* 0x0003e8000e121844 */
[----:B------:R1:W-:Y:S04]  /*24850*/  LDGSTS.E [R238+0x59a00], [R46.64], !P4 ;  /* 0x59a000002eee7fae */ /* 0x0003e8000e121844 */
[----:B------:R4:W-:Y:S04]  /*24860*/  LDGSTS.E [R238+0x59c00], [R30.64], !P4 ;  /* 0x59c000001eee7fae */ /* 0x0009e8000e121844 */
[----:B------:R3:W-:Y:S04]  /*24870*/  LDGSTS.E [R238+0x59e00], [R14.64], !P4 ;  /* 0x59e000000eee7fae */ /* 0x0007e8000e121844 */
[----:B-1----:R-:W2:Y:S01]  /*24880*/  LDL.LU.64 R46, [R1+0x1288] ;  /* 0x00128800012e7983 */ /* 0x002ea20000300a00 */
[----:B------:R-:W-:Y:S01]  /*24890*/  ISETP.GE.U32.AND P6, PT, R0, 0x7ffffec5, PT ;  /* 0x7ffffec50000780c */ /* 0x000fe20003fc6070 */
[----:B---3--:R-:W-:-:S02]  /*248a0*/  IMAD.WIDE R62, R252, 0x4, R94 ;  /* 0x00000004fc3e7825 */ /* 0x008fc400078e025e */
[----:B------:R-:W3:Y:S02]  /*248b0*/  LDL.LU.64 R94, [R1+0x1290] ;  /* 0x00129000015e7983 */ /* 0x000ee40000300a00 */
[C---:B------:R-:W-:Y:S02]  /*248c0*/  IMAD.WIDE R60, R252.reuse, 0x4, R110 ;  /* 0x00000004fc3c7825 */ /* 0x040fe400078e026e */
[----:B------:R1:W-:Y:S02]  /*248d0*/  STL.64 [R1+0x860], R62 ;  /* 0x0008603e01007387 */ /* 0x0003e40000100a00 */
[C---:B----4-:R-:W-:Y:S02]  /*248e0*/  IMAD.WIDE R30, R252.reuse, 0x4, R126 ;  /* 0x00000004fc1e7825 */ /* 0x050fe400078e027e */
[----:B------:R-:W4:Y:S02]  /*248f0*/  LDL.LU.64 R110, [R1+0x1298] ;  /* 0x00129800016e7983 */ /* 0x000f240000300a00 */
[----:B------:R-:W-:-:S02]  /*24900*/  IMAD.WIDE R14, R252, 0x4, R142 ;  /* 0x00000004fc0e7825 */ /* 0x000fc400078e028e */
[----:B------:R1:W-:Y:S04]  /*24910*/  STL.64 [R1+0x858], R60 ;  /* 0x0008583c01007387 */ /* 0x0003e80000100a00 */
[----:B------:R1:W-:Y:S04]  /*24920*/  LDGSTS.E [R238+0x5b800], [R62.64], !P5 ;  /* 0x5b8000003eee7fae */ /* 0x0003e8000e921844 */
        /* <DEDUP_REMOVED lines=12> */
[----:B------:R1:W-:Y:S04]  /*249f0*/  STL.64 [R1+0x840], R62 ;  /* 0x0008403e01007387 */ /* 0x0003e80000100a00 */
        /* <DEDUP_REMOVED lines=14> */
[----:B------:R-:W-:-:S03]  /*24ae0*/  IADD3 R0, R223, -0xc4, RZ ;  /* 0xffffff3cdf007810 */ /* 0x000fc60007ffe0ff */
[----:B------:R4:W-:Y:S01]  /*24af0*/  LDGSTS.E [R238+0x5de00], [R14.64], !P6 ;  /* 0x5de000000eee7fae */ /* 0x0009e2000f121844 */
[----:B------:R-:W-:-:S03]  /*24b00*/  ISETP.GE.U32.AND P2, PT, R0, 0x7ffffebd, PT ;  /* 0x7ffffebd0000780c */ /* 0x000fc60003f46070 */
[----:B------:R1:W-:Y:S04]  /*24b10*/  STL.64 [R1+0x800], R60 ;  /* 0x0008003c01007387 */ /* 0x0003e80000100a00 */
[----:B------:R1:W-:Y:S01]  /*24b20*/  LDGSTS.E [R238+0x5f800], [R60.64], !P0 ;  /* 0x5f8000003cee7fae */ /* 0x0003e2000c121844 */
[----:B------:R-:W-:-:S05]  /*24b30*/  IMAD.WIDE R46, R252, 0x4, R46 ;  /* 0x00000004fc2e7825 */ /* 0x000fca00078e022e */
[----:B------:R1:W-:Y:S04]  /*24b40*/  STL.64 [R1+0x7f8], R46 ;  /* 0x0007f82e01007387 */ /* 0x0003e80000100a00 */
[----:B------:R1:W-:Y:S01]  /*24b50*/  LDGSTS.E [R238+0x5fa00], [R46.64], !P0 ;  /* 0x5fa000002eee7fae */ /* 0x0003e2000c121844 */
[----:B---3--:R-:W-:-:S05]  /*24b60*/  IMAD.WIDE R30, R252, 0x4, R94 ;  /* 0x00000004fc1e7825 */ /* 0x008fca00078e025e */
[----:B------:R3:W-:Y:S04]  /*24b70*/  STL.64 [R1+0x7f0], R30 ;  /* 0x0007f01e01007387 */ /* 0x0007e80000100a00 */
[----:B------:R3:W-:Y:S01]  /*24b80*/  LDGSTS.E [R238+0x5fc00], [R30.64], !P0 ;  /* 0x5fc000001eee7fae */ /* 0x0007e2000c121844 */
[----:B----4-:R-:W-:-:S05]  /*24b90*/  IMAD.WIDE R14, R252, 0x4, R110 ;  /* 0x00000004fc0e7825 */ /* 0x010fca00078e026e */
[----:B------:R4:W-:Y:S04]  /*24ba0*/  STL.64 [R1+0x7e8], R14 ;  /* 0x0007e80e01007387 */ /* 0x0009e80000100a00 */
[----:B------:R-:W2:Y:S04]  /*24bb0*/  LDL.LU.64 R94, [R1+0x1300] ;  /* 0x00130000015e7983 */ /* 0x000ea80000300a00 */
[----:B------:R4:W-:Y:S04]  /*24bc0*/  LDGSTS.E [R238+0x5fe00], [R14.64], !P0 ;  /* 0x5fe000000eee7fae */ /* 0x0009e8000c121844 */
[----:B------:R-:W2:Y:S01]  /*24bd0*/  LDL.LU.64 R110, [R1+0x1308] ;  /* 0x00130800016e7983 */ /* 0x000ea20000300a00 */
[----:B-1----:R-:W-:-:S03]  /*24be0*/  IMAD.WIDE R60, R252, 0x4, R126 ;  /* 0x00000004fc3c7825 */ /* 0x002fc600078e027e */
[----:B------:R-:W2:Y:S01]  /*24bf0*/  LDL.LU.64 R126, [R1+0x1310] ;  /* 0x00131000017e7983 */ /* 0x000ea20000300a00 */
[----:B------:R-:W-:-:S03]  /*24c00*/  IMAD.WIDE R46, R252, 0x4, R142 ;  /* 0x00000004fc2e7825 */ /* 0x000fc600078e028e */
[----:B------:R1:W-:Y:S04]  /*24c10*/  STL.64 [R1+0x7e0], R60 ;  /* 0x0007e03c01007387 */ /* 0x0003e80000100a00 */
[----:B------:R-:W2:Y:S04]  /*24c20*/  LDL.LU.64 R142, [R1+0x1318] ;  /* 0x00131800018e7983 */ /* 0x000ea80000300a00 */
[----:B------:R1:W-:Y:S04]  /*24c30*/  STL.64 [R1+0x7d8], R46 ;  /* 0x0007d82e01007387 */ /* 0x0003e80000100a00 */
[----:B------:R1:W-:Y:S04]  /*24c40*/  LDGSTS.E [R238+0x61800], [R60.64], !P2 ;  /* 0x618000003cee7fae */ /* 0x0003e8000d121844 */
[----:B------:R1:W-:Y:S01]  /*24c50*/  LDGSTS.E [R238+0x61a00], [R46.64], !P2 ;  /* 0x61a000002eee7fae */ /* 0x0003e2000d121844 */
[----:B---3--:R-:W-:-:S04]  /*24c60*/  IMAD.WIDE R30, R252, 0x4, R158 ;  /* 0x00000004fc1e7825 */ /* 0x008fc800078e029e */
[C---:B----4-:R-:W-:Y:S01]  /*24c70*/  IMAD.WIDE R14, R252.reuse, 0x4, R174 ;  /* 0x00000004fc0e7825 */ /* 0x050fe200078e02ae */
[----:B------:R3:W-:Y:S04]  /*24c80*/  STL.64 [R1+0x7d0], R30 ;  /* 0x0007d01e01007387 */ /* 0x0007e80000100a00 */
[----:B------:R4:W-:Y:S04]  /*24c90*/  STL.64 [R1+0x7c8], R14 ;  /* 0x0007c80e01007387 */ /* 0x0009e80000100a00 */
[----:B------:R-:W2:Y:S04]  /*24ca0*/  LDL.LU.64 R158, [R1+0x1320] ;  /* 0x00132000019e7983 */ /* 0x000ea80000300a00 */
[----:B------:R-:W2:Y:S04]  /*24cb0*/  LDL.LU.64 R174, [R1+0x1328] ;  /* 0x0013280001ae7983 */ /* 0x000ea80000300a00 */
[----:B------:R3:W-:Y:S04]  /*24cc0*/  LDGSTS.E [R238+0x61c00], [R30.64], !P2 ;  /* 0x61c000001eee7fae */ /* 0x0007e8000d121844 */
[----:B------:R4:W-:Y:S01]  /*24cd0*/  LDGSTS.E [R238+0x61e00], [R14.64], !P2 ;  /* 0x61e000000eee7fae */ /* 0x0009e2000d121844 */
[----:B-1----:R-:W-:-:S04]  /*24ce0*/  IMAD.WIDE R60, R252, 0x4, R62 ;  /* 0x00000004fc3c7825 */ /* 0x002fc800078e023e */
[----:B------:R-:W-:-:S04]  /*24cf0*/  IMAD.WIDE R46, R252, 0x4, R78 ;  /* 0x00000004fc2e7825 */ /* 0x000fc800078e024e */
[C---:B---3--:R-:W-:Y:S02]  /*24d00*/  IMAD.WIDE R30, R252.reuse, 0x4, R190 ;  /* 0x00000004fc1e7825 */ /* 0x048fe400078e02be */
[----:B------:R-:W3:Y:S04]  /*24d10*/  LDL.LU.64 R190, [R1+0x1330] ;  /* 0x0013300001be7983 */ /* 0x000ee80000300a00 */
[----:B------:R-:W-:Y:S01]  /*24d20*/  STL.64 [R1+0x7c0], R60 ;  /* 0x0007c03c01007387 */ /* 0x000fe20000100a00 */
[----:B----4-:R-:W-:-:S03]  /*24d30*/  IMAD.WIDE R14, R252, 0x4, R206 ;  /* 0x00000004fc0e7825 */ /* 0x010fc600078e02ce */
[----:B------:R-:W-:Y:S04]  /*24d40*/  STL.64 [R1+0x7b8], R46 ;  /* 0x0007b82e01007387 */ /* 0x000fe80000100a00 */
[----:B------:R-:W4:Y:S01]  /*24d50*/  LDL.LU.64 R206, [R1+0x1338] ;  /* 0x0013380001ce7983 */ /* 0x000f220000300a00 */
[----:B------:R-:W-:-:S04]  /*24d60*/  IADD3 R0, R223, -0xc8, RZ ;  /* 0xffffff38df007810 */ /* 0x000fc80007ffe0ff */
[----:B------:R-:W-:Y:S02]  /*24d70*/  ISETP.GE.U32.AND P3, PT, R0, 0x7ffffeb9, PT ;  /* 0x7ffffeb90000780c */ /* 0x000fe40003f66070 */
[----:B------:R-:W-:-:S04]  /*24d80*/  IADD3 R0, R223, -0xcc, RZ ;  /* 0xffffff34df007810 */ /* 0x000fc80007ffe0ff */
[----:B------:R-:W-:Y:S01]  /*24d90*/  ISETP.GE.U32.AND P1, PT, R0, 0x7ffffeb5, PT ;  /* 0x7ffffeb50000780c */ /* 0x000fe20003f26070 */
[----:B------:R1:W-:Y:S04]  /*24da0*/  STL.64 [R1+0x7b0], R30 ;  /* 0x0007b01e01007387 */ /* 0x0003e80000100a00 */
[----:B------:R1:W-:Y:S04]  /*24db0*/  STL.64 [R1+0x7a8], R14 ;  /* 0x0007a80e01007387 */ /* 0x0003e80000100a00 */
[----:B------:R1:W-:Y:S04]  /*24dc0*/  LDGSTS.E [R238+0x63800], [R60.64], !P3 ;  /* 0x638000003cee7fae */ /* 0x0003e8000d921844 */
[----:B------:R1:W-:Y:S04]  /*24dd0*/  LDGSTS.E [R238+0x63a00], [R46.64], !P3 ;  /* 0x63a000002eee7fae */ /* 0x0003e8000d921844 */
[----:B------:R1:W-:Y:S04]  /*24de0*/  LDGSTS.E [R238+0x63c00], [R30.64], !P3 ;  /* 0x63c000001eee7fae */ /* 0x0003e8000d921844 */
[----:B------:R2:W-:Y:S04]  /*24df0*/  LDGSTS.E [R238+0x63e00], [R14.64], !P3 ;  /* 0x63e000000eee7fae */ /* 0x0005e8000d921844 */
[----:B-1----:R-:W4:Y:S04]  /*24e00*/  LDL.LU.64 R30, [R1+0x1340] ;  /* 0x00134000011e7983 */ /* 0x002f280000300a00 */
[----:B------:R-:W4:Y:S04]  /*24e10*/  LDL.LU.64 R46, [R1+0x1348] ;  /* 0x00134800012e7983 */ /* 0x000f280000300a00 */
[----:B------:R-:W4:Y:S01]  /*24e20*/  LDL.LU.64 R62, [R1+0x1350] ;  /* 0x00135000013e7983 */ /* 0x000f220000300a00 */
[----:B--2---:R-:W-:-:S05]  /*24e30*/  IMAD.WIDE R92, R252, 0x4, R94 ;  /* 0x00000004fc5c7825 */ /* 0x004fca00078e025e */
[----:B------:R1:W-:Y:S01]  /*24e40*/  STL.64 [R1+0x7a0], R92 ;  /* 0x0007a05c01007387 */ /* 0x0003e20000100a00 */
[----:B------:R-:W-:-:S03]  /*24e50*/  IMAD.WIDE R76, R252, 0x4, R110 ;  /* 0x00000004fc4c7825 */ /* 0x000fc600078e026e */
[----:B------:R-:W2:Y:S04]  /*24e60*/  LDL.LU.64 R78, [R1+0x1358] ;  /* 0x00135800014e7983 */ /* 0x000ea80000300a00 */
[----:B------:R1:W-:Y:S01]  /*24e70*/  LDGSTS.E [R238+0x65800], [R92.64], !P1 ;  /* 0x658000005cee7fae */ /* 0x0003e2000c921844 */
[----:B------:R-:W-:-:S03]  /*24e80*/  IMAD.WIDE R60, R252, 0x4, R126 ;  /* 0x00000004fc3c7825 */ /* 0x000fc600078e027e */
[----:B------:R1:W-:Y:S01]  /*24e90*/  STL.64 [R1+0x798], R76 ;  /* 0x0007984c01007387 */ /* 0x0003e20000100a00 */
[----:B------:R-:W-:-:S03]  /*24ea0*/  IMAD.WIDE R14, R252, 0x4, R142 ;  /* 0x00000004fc0e7825 */ /* 0x000fc600078e028e */
[----:B------:R3:W-:Y:S04]  /*24eb0*/  STL.64 [R1+0x790], R60 ;  /* 0x0007903c01007387 */ /* 0x0007e80000100a00 */
[----:B------:R1:W-:Y:S04]  /*24ec0*/  LDGSTS.E [R238+0x65a00], [R76.64], !P1 ;  /* 0x65a000004cee7fae */ /* 0x0003e8000c921844 */
[----:B------:R4:W-:Y:S04]  /*24ed0*/  STL.64 [R1+0x788], R14 ;  /* 0x0007880e01007387 */ /* 0x0009e80000100a00 */
[----:B------:R-:W2:Y:S04]  /*24ee0*/  LDL.LU.64 R94, [R1+0x1360] ;  /* 0x00136000015e7983 */ /* 0x000ea80000300a00 */
[----:B------:R-:W2:Y:S04]  /*24ef0*/  LDL.LU.64 R110, [R1+0x1368] ;  /* 0x00136800016e7983 */ /* 0x000ea80000300a00 */
[----:B------:R3:W-:Y:S04]  /*24f00*/  LDGSTS.E [R238+0x65c00], [R60.64], !P1 ;  /* 0x65c000003cee7fae */ /* 0x0007e8000c921844 */
[----:B------:R4:W-:Y:S01]  /*24f10*/  LDGSTS.E [R238+0x65e00], [R14.64], !P1 ;  /* 0x65e000000eee7fae */ /* 0x0009e2000c921844 */
[----:B-1----:R-:W-:-:S04]  /*24f20*/  IMAD.WIDE R92, R252, 0x4, R158 ;  /* 0x00000004fc5c7825 */ /* 0x002fc800078e029e */
[C---:B------:R-:W-:Y:S01]  /*24f30*/  IMAD.WIDE R76, R252.reuse, 0x4, R174 ;  /* 0x00000004fc4c7825 */ /* 0x040fe200078e02ae */
[----:B------:R-:W-:Y:S04]  /*24f40*/  STL.64 [R1+0x780], R92 ;  /* 0x0007805c01007387 */ /* 0x000fe80000100a00 */
[----:B------:R-:W2:Y:S04]  /*24f50*/  LDL.LU.64 R126, [R1+0x1370] ;  /* 0x00137000017e7983 */ /* 0x000ea80000300a00 */
[----:B------:R-:W-:Y:S04]  /*24f60*/  STL.64 [R1+0x778], R76 ;  /* 0x0007784c01007387 */ /* 0x000fe80000100a00 */
[----:B------:R-:W2:Y:S04]  /*24f70*/  LDL.LU.64 R142, [R1+0x1378] ;  /* 0x00137800018e7983 */ /* 0x000ea80000300a00 */
[----:B------:R-:W2:Y:S04]  /*24f80*/  LDL.LU.64 R158, [R1+0x1380] ;  /* 0x00138000019e7983 */ /* 0x000ea80000300a00 */
[----:B------:R-:W2:Y:S01]  /*24f90*/  LDL.LU.64 R174, [R1+0x13d8] ;  /* 0x0013d80001ae7983 */ /* 0x000ea20000300a00 */
[----:B---3--:R-:W-:-:S05]  /*24fa0*/  IMAD.WIDE R60, R252, 0x4, R190 ;  /* 0x00000004fc3c7825 */ /* 0x008fca00078e02be */
[----:B------:R1:W-:Y:S04]  /*24fb0*/  STL.64 [R1+0x770], R60 ;  /* 0x0007703c01007387 */ /* 0x0003e80000100a00 */
[----:B------:R-:W3:Y:S01]  /*24fc0*/  LDL.LU.64 R190, [R1+0x13d0] ;  /* 0x0013d00001be7983 */ /* 0x000ee20000300a00 */
[----:B----4-:R-:W-:-:S03]  /*24fd0*/  IMAD.WIDE R14, R252, 0x4, R206 ;  /* 0x00000004fc0e7825 */ /* 0x010fc600078e02ce */
[----:B------:R-:W4:Y:S01]  /*24fe0*/  LDL.LU.64 R206, [R1+0x13c8] ;  /* 0x0013c80001ce7983 */ /* 0x000f220000300a00 */
[----:B------:R-:W-:-:S04]  /*24ff0*/  IADD3 R0, R223, -0xd0, RZ ;  /* 0xffffff30df007810 */ /* 0x000fc80007ffe0ff */
[----:B------:R-:W-:Y:S02]  /*25000*/  ISETP.GE.U32.AND P4, PT, R0, 0x7ffffeb1, PT ;  /* 0x7ffffeb10000780c */ /* 0x000fe40003f86070 */
[----:B------:R-:W-:-:S04]  /*25010*/  IADD3 R0, R223, -0xd4, RZ ;  /* 0xffffff2cdf007810 */ /* 0x000fc80007ffe0ff */
[----:B------:R-:W-:Y:S02]  /*25020*/  ISETP.GE.U32.AND P5, PT, R0, 0x7ffffead, PT ;  /* 0x7ffffead0000780c */ /* 0x000fe40003fa6070 */
[----:B------:R-:W-:-:S05]  /*25030*/  IADD3 R0, R223, -0xd8, RZ ;  /* 0xffffff28df007810 */ /* 0x000fca0007ffe0ff */
[----:B------:R1:W-:Y:S04]  /*25040*/  LDGSTS.E [R238+0x67800], [R92.64], !P4 ;  /* 0x678000005cee7fae */ /* 0x0003e8000e121844 */
[----:B------:R1:W-:Y:S01]  /*25050*/  LDGSTS.E [R238+0x67a00], [R76.64], !P4 ;  /* 0x67a000004cee7fae */ /* 0x0003e2000e121844 */
[----:B------:R-:W-:-:S03]  /*25060*/  ISETP.GE.U32.AND P6, PT, R0, 0x7ffffea9, PT ;  /* 0x7ffffea90000780c */ /* 0x000fc60003fc6070 */
[----:B------:R1:W-:Y:S04]  /*25070*/  LDGSTS.E [R238+0x67c00], [R60.64], !P4 ;  /* 0x67c000003cee7fae */ /* 0x0003e8000e121844 */
[----:B------:R2:W-:Y:S04]  /*25080*/  STL.64 [R1+0x668], R14 ;  /* 0x0006680e01007387 */ /* 0x0005e80000100a00 */
[----:B------:R2:W-:Y:S01]  /*25090*/  LDGSTS.E [R238+0x67e00], [R14.64], !P4 ;  /* 0x67e000000eee7fae */ /* 0x0005e2000e121844 */
[----:B-1----:R-:W-:-:S04]  /*250a0*/  IMAD.WIDE R60, R252, 0x4, R30 ;  /* 0x00000004fc3c7825 */ /* 0x002fc800078e021e */
[C---:B------:R-:W-:Y:S01]  /*250b0*/  IMAD.WIDE R46, R252.reuse, 0x4, R46 ;  /* 0x00000004fc2e7825 */ /* 0x040fe200078e022e */
[----:B------:R-:W-:Y:S03]  /*250c0*/  STL.64 [R1+0x660], R60 ;  /* 0x0006603c01007387 */ /* 0x000fe60000100a00 */
[C---:B------:R-:W-:Y:S01]  /*250d0*/  IMAD.WIDE R30, R252.reuse, 0x4, R62 ;  /* 0x00000004fc1e7825 */ /* 0x040fe200078e023e */
[----:B------:R-:W-:Y:S04]  /*250e0*/  STL.64 [R1+0x658], R46 ;  /* 0x0006582e01007387 */ /* 0x000fe80000100a00 */
[----:B------:R3:W-:Y:S04]  /*250f0*/  LDGSTS.E [R238+0x69800], [R60.64], !P5 ;  /* 0x698000003cee7fae */ /* 0x0007e8000e921844 */
[----:B------:R1:W-:Y:S04]  /*25100*/  STL.64 [R1+0x650], R30 ;  /* 0x0006501e01007387 */ /* 0x0003e80000100a00 */
[----:B------:R1:W-:Y:S04]  /*25110*/  LDGSTS.E [R238+0x69a00], [R46.64], !P5 ;  /* 0x69a000002eee7fae */ /* 0x0003e8000e921844 */
[----:B------:R1:W-:Y:S01]  /*25120*/  LDGSTS.E [R238+0x69c00], [R30.64], !P5 ;  /* 0x69c000001eee7fae */ /* 0x0003e2000e921844 */
[----:B--2---:R-:W-:-:S05]  /*25130*/  IMAD.WIDE R14, R252, 0x4, R78 ;  /* 0x00000004fc0e7825 */ /* 0x004fca00078e024e */
[----:B------:R-:W-:Y:S04]  /*25140*/  STL.64 [R1+0x648], R14 ;  /* 0x0006480e01007387 */ /* 0x000fe80000100a00 */
[----:B-1----:R-:W2:Y:S04]  /*25150*/  LDL.LU.64 R30, [R1+0x13c0] ;  /* 0x0013c000011e7983 */ /* 0x002ea80000300a00 */
[----:B------:R-:W2:Y:S04]  /*25160*/  LDL.LU.64 R46, [R1+0x13b8] ;  /* 0x0013b800012e7983 */ /* 0x000ea80000300a00 */
[----:B------:R-:W2:Y:S04]  /*25170*/  LDL.LU.64 R62, [R1+0x13b0] ;  /* 0x0013b000013e7983 */ /* 0x000ea80000300a00 */
[----:B------:R-:W2:Y:S04]  /*25180*/  LDL.LU.64 R78, [R1+0x13a8] ;  /* 0x0013a800014e7983 */ /* 0x000ea80000300a00 */
[----:B------:R4:W-:Y:S01]  /*25190*/  LDGSTS.E [R238+0x69e00], [R14.64], !P5 ;  /* 0x69e000000eee7fae */ /* 0x0009e2000e921844 */
[----:B------:R-:W-:-:S04]  /*251a0*/  IMAD.WIDE R94, R252, 0x4, R94 ;  /* 0x00000004fc5e7825 */ /* 0x000fc800078e025e */
[C---:B------:R-:W-:Y:S01]  /*251b0*/  IMAD.WIDE R92, R252.reuse, 0x4, R110 ;  /* 0x00000004fc5c7825 */ /* 0x040fe200078e026e */
[----:B------:R1:W-:Y:S04]  /*251c0*/  STL.64 [R1+0x640], R94 ;  /* 0x0006405e01007387 */ /* 0x0003e80000100a00 */
[----:B------:R-:W-:Y:S04]  /*251d0*/  STL.64 [R1+0x910], R92 ;  /* 0x0009105c01007387 */ /* 0x000fe80000100a00 */
[----:B------:R1:W-:Y:S01]  /*251e0*/  LDGSTS.E [R238+0x6b800], [R94.64], !P6 ;  /* 0x6b8000005eee7fae */ /* 0x0003e2000f121844 */
[----:B------:R-:W-:-:S04]  /*251f0*/  IMAD.WIDE R250, R252, 0x4, R126 ;  /* 0x00000004fcfa7825 */ /* 0x000fc800078e027e */
[----:B------:R-:W-:-:S04]  /*25200*/  IMAD.WIDE R76, R252, 0x4, R174 ;  /* 0x00000004fc4c7825 */ /* 0x000fc800078e02ae */
[C---:B------:R-:W-:Y:S01]  /*25210*/  IMAD.WIDE R248, R252.reuse, 0x4, R142 ;  /* 0x00000004fcf87825 */ /* 0x040fe200078e028e */
[----:B------:R-:W-:Y:S04]  /*25220*/  STL.64 [R1+0x8b8], R76 ;  /* 0x0008b84c01007387 */ /* 0x000fe80000100a00 */
[----:B-1----:R-:W2:Y:S01]  /*25230*/  LDL.LU.64 R94, [R1+0x13a0] ;  /* 0x0013a000015e7983 */ /* 0x002ea20000300a00 */
[C---:B------:R-:W-:Y:S01]  /*25240*/  IMAD.WIDE R246, R252.reuse, 0x4, R158 ;  /* 0x00000004fcf67825 */ /* 0x040fe200078e029e */
[----:B------:R-:W-:Y:S02]  /*25250*/  IADD3 R0, R223, -0xdc, RZ ;  /* 0xffffff24df007810 */ /* 0x000fe40007ffe0ff */
[----:B------:R1:W-:Y:S01]  /*25260*/  LDGSTS.E [R238+0x6ba00], [R250.64], !P6 ;  /* 0x6ba00000faee7fae */ /* 0x0003e2000f121844 */
[----:B---3--:R-:W-:-:S04]  /*25270*/  IMAD.WIDE R60, R252, 0x4, R190 ;  /* 0x00000004fc3c7825 */ /* 0x008fc800078e02be */
[----:B----4-:R-:W-:Y:S01]  /*25280*/  IMAD.WIDE R14, R252, 0x4, R206 ;  /* 0x00000004fc0e7825 */ /* 0x010fe200078e02ce */
[----:B------:R2:W-:Y:S04]  /*25290*/  STL.64 [R1+0x900], R60 ;  /* 0x0009003c01007387 */ /* 0x0005e80000100a00 */
[----:B------:R-:W3:Y:S04]  /*252a0*/  LDL.LU.64 R110, [R1+0x1398] ;  /* 0x00139800016e7983 */ /* 0x000ee80000300a00 */
[----:B------:R4:W-:Y:S04]  /*252b0*/  STL.64 [R1+0x908], R14 ;  /* 0x0009080e01007387 */ /* 0x0009e80000100a00 */
[----:B------:R-:W3:Y:S04]  /*252c0*/  LDL.LU.64 R126, [R1+0x1390] ;  /* 0x00139000017e7983 */ /* 0x000ee80000300a00 */
[----:B------:R-:W3:Y:S04]  /*252d0*/  LDL.LU.64 R142, [R1+0x1388] ;  /* 0x00138800018e7983 */ /* 0x000ee80000300a00 */
[----:B------:R-:W3:Y:S04]  /*252e0*/  LDL.LU.64 R158, [R1+0x14b8] ;  /* 0x0014b800019e7983 */ /* 0x000ee80000300a00 */
[----:B------:R-:W3:Y:S04]  /*252f0*/  LDL.LU.64 R174, [R1+0x14b0] ;  /* 0x0014b00001ae7983 */ /* 0x000ee80000300a00 */
[----:B------:R-:W3:Y:S04]  /*25300*/  LDL.LU.64 R190, [R1+0x14a8] ;  /* 0x0014a80001be7983 */ /* 0x000ee80000300a00 */
[----:B------:R-:W3:Y:S01]  /*25310*/  LDL.LU.64 R206, [R1+0x14a0] ;  /* 0x0014a00001ce7983 */ /* 0x000ee20000300a00 */
[----:B------:R-:W-:-:S02]  /*25320*/  ISETP.GE.U32.AND P0, PT, R0, 0x7ffffea5, PT ;  /* 0x7ffffea50000780c */ /* 0x000fc40003f06070 */
[C---:B------:R-:W-:Y:S01]  /*25330*/  IADD3 R0, R223.reuse, -0xe0, RZ ;  /* 0xffffff20df007810 */ /* 0x040fe20007ffe0ff */
[----:B------:R1:W-:Y:S03]  /*25340*/  LDGSTS.E [R238+0x6bc00], [R248.64], !P6 ;  /* 0x6bc00000f8ee7fae */ /* 0x0003e6000f121844 */
[----:B------:R-:W-:Y:S01]  /*25350*/  ISETP.GE.U32.AND P2, PT, R0, 0x7ffffea1, PT ;  /* 0x7ffffea10000780c */ /* 0x000fe20003f46070 */
[----:B------:R1:W-:Y:S01]  /*25360*/  LDGSTS.E [R238+0x6be00], [R246.64], !P6 ;  /* 0x6be00000f6ee7fae */ /* 0x0003e2000f121844 */
[----:B------:R-:W-:-:S04]  /*25370*/  IADD3 R0, R223, -0xe4, RZ ;  /* 0xffffff1cdf007810 */ /* 0x000fc80007ffe0ff */
[----:B------:R-:W-:Y:S01]  /*25380*/  ISETP.GE.U32.AND P3, PT, R0, 0x7ffffe9d, PT ;  /* 0x7ffffe9d0000780c */ /* 0x000fe20003f66070 */
[----:B------:R1:W-:Y:S04]  /*25390*/  LDGSTS.E [R238+0x6d800], [R92.64], !P0 ;  /* 0x6d8000005cee7fae */ /* 0x0003e8000c121844 */
[----:B------:R1:W-:Y:S04]  /*253a0*/  LDGSTS.E [R238+0x6da00], [R76.64], !P0 ;  /* 0x6da000004cee7fae */ /* 0x0003e8000c121844 */
[----:B------:R2:W-:Y:S01]  /*253b0*/  LDGSTS.E [R238+0x6dc00], [R60.64], !P0 ;  /* 0x6dc000003cee7fae */ /* 0x0005e2000c121844 */
[----:B------:R-:W-:-:S03]  /*253c0*/  IADD3 R0, R223, -0xe8, RZ ;  /* 0xffffff18df007810 */ /* 0x000fc60007ffe0ff */
[----:B------:R4:W-:Y:S01]  /*253d0*/  LDGSTS.E [R238+0x6de00], [R14.64], !P0 ;  /* 0x6de000000eee7fae */ /* 0x0009e2000c121844 */
[----:B------:R-:W-:-:S03]  /*253e0*/  ISETP.GE.U32.AND P1, PT, R0, 0x7ffffe99, PT ;  /* 0x7ffffe990000780c */ /* 0x000fc60003f26070 */
[----:B------:R-:W1:Y:S01]  /*253f0*/  S2R R239, SR_TID.X ;  /* 0x0000000000ef7919 */ /* 0x000e620000002100 */
[C---:B------:R-:W-:Y:S02]  /*25400*/  IADD3 R0, R223.reuse, -0xec, RZ ;  /* 0xffffff14df007810 */ /* 0x040fe40007ffe0ff */
[----:B------:R-:W-:Y:S02]  /*25410*/  MOV R222, c[0x0][0x180] ;  /* 0x0000600000de7a02 */ /* 0x000fe40000000f00 */
[----:B------:R-:W-:Y:S02]  /*25420*/  ISETP.GE.U32.AND P4, PT, R0, 0x7ffffe95, PT ;  /* 0x7ffffe950000780c */ /* 0x000fe40003f86070 */
[----:B------:R-:W-:Y:S02]  /*25430*/  IADD3 R0, R223, -0xf0, RZ ;  /* 0xffffff10df007810 */ /* 0x000fe40007ffe0ff */
[----:B------:R-:W-:Y:S02]  /*25440*/  IADD3 R222, R222, -0x80, RZ ;  /* 0xffffff80dede7810 */ /* 0x000fe40007ffe0ff */
[----:B------:R-:W-:-:S02]  /*25450*/  ISETP.GE.U32.AND P5, PT, R0, 0x7ffffe91, PT ;  /* 0x7ffffe910000780c */ /* 0x000fc40003fa6070 */
[----:B------:R-:W-:-:S04]  /*25460*/  IADD3 R0, R223, -0xf4, RZ ;  /* 0xffffff0cdf007810 */ /* 0x000fc80007ffe0ff */
[----:B------:R-:W-:Y:S02]  /*25470*/  ISETP.GE.U32.AND P6, PT, R0, 0x7ffffe8d, PT ;  /* 0x7ffffe8d0000780c */ /* 0x000fe40003fc6070 */
[----:B-1----:R-:W-:Y:S01]  /*25480*/  LOP3.LUT R239, R239, 0x7f, RZ, 0xc0, !PT ;  /* 0x0000007fefef7812 */ /* 0x002fe200078ec0ff */
[----:B--2---:R-:W-:-:S04]  /*25490*/  IMAD.WIDE R60, R252, 0x4, R30 ;  /* 0x00000004fc3c7825 */ /* 0x004fc800078e021e */
[C---:B------:R-:W-:Y:S01]  /*254a0*/  IMAD.WIDE R46, R252.reuse, 0x4, R46 ;  /* 0x00000004fc2e7825 */ /* 0x040fe200078e022e */
[----:B------:R1:W-:Y:S03]  /*254b0*/  STL.64 [R1+0x918], R60 ;  /* 0x0009183c01007387 */ /* 0x0003e60000100a00 */
[C---:B------:R-:W-:Y:S01]  /*254c0*/  IMAD.WIDE R30, R252.reuse, 0x4, R62 ;  /* 0x00000004fc1e7825 */ /* 0x040fe200078e023e */
[----:B------:R1:W-:Y:S03]  /*254d0*/  LDGSTS.E [R238+0x6f800], [R60.64], !P2 ;  /* 0x6f8000003cee7fae */ /* 0x0003e6000d121844 */
[----:B----4-:R-:W-:Y:S01]  /*254e0*/  IMAD.WIDE R14, R252, 0x4, R78 ;  /* 0x00000004fc0e7825 */ /* 0x010fe200078e024e */
[----:B------:R3:W-:Y:S04]  /*254f0*/  STL.64 [R1+0x960], R46 ;  /* 0x0009602e01007387 */ /* 0x0007e80000100a00 */
[----:B------:R3:W-:Y:S04]  /*25500*/  LDGSTS.E [R238+0x6fa00], [R46.64], !P2 ;  /* 0x6fa000002eee7fae */ /* 0x0007e8000d121844 */
[----:B------:R2:W-:Y:S04]  /*25510*/  STL.64 [R1+0x968], R30 ;  /* 0x0009681e01007387 */ /* 0x0005e80000100a00 */
[----:B------:R2:W-:Y:S04]  /*25520*/  LDGSTS.E [R238+0x6fc00], [R30.64], !P2 ;  /* 0x6fc000001eee7fae */ /* 0x0005e8000d121844 */
[----:B------:R4:W-:Y:S04]  /*25530*/  STL.64 [R1+0x970], R14 ;  /* 0x0009700e01007387 */ /* 0x0009e80000100a00 */
[----:B------:R4:W-:Y:S01]  /*25540*/  LDGSTS.E [R238+0x6fe00], [R14.64], !P2 ;  /* 0x6fe000000eee7fae */ /* 0x0009e2000d121844 */
[----:B------:R-:W-:Y:S01]  /*25550*/  ISETP.GE.AND P0, PT, R239, R222, PT ;  /* 0x000000deef00720c */ /* 0x000fe20003f06270 */
[----:B------:R-:W-:Y:S01]  /*25560*/  IMAD.MOV.U32 R222, RZ, RZ, c[0x0][0x180] ;  /* 0x00006000ffde7624 */ /* 0x000fe200078e00ff */
[----:B------:R-:W-:-:S04]  /*25570*/  IADD3 R0, R223, -0xf8, RZ ;  /* 0xffffff08df007810 */ /* 0x000fc80007ffe0ff */
[----:B------:R-:W-:Y:S02]  /*25580*/  IADD3 R222, R222, 0x7f, RZ ;  /* 0x0000007fdede7810 */ /* 0x000fe40007ffe0ff */
[----:B------:R-:W-:Y:S02]  /*25590*/  ISETP.GE.U32.AND P2, PT, R0, 0x7ffffe89, PT ;  /* 0x7ffffe890000780c */ /* 0x000fe40003f46070 */
[----:B------:R-:W-:Y:S02]  /*255a0*/  SEL R0, RZ, 0x4, P0 ;  /* 0x00000004ff007807 */ /* 0x000fe40000000000 */
[----:B------:R-:W-:Y:S02]  /*255b0*/  ISETP.GT.AND P0, PT, R222, 0xff, PT ;  /* 0x000000ffde00780c */ /* 0x000fe40003f04270 */
[----:B------:R-:W-:Y:S02]  /*255c0*/  IADD3 R244, R223, -0xfc, RZ ;  /* 0xffffff04dff47810 */ /* 0x000fe40007ffe0ff */
[----:B------:R-:W-:Y:S01]  /*255d0*/  SEL R0, R0, RZ, P0 ;  /* 0x000000ff00007207 */ /* 0x000fe20000000000 */
[----:B-1----:R-:W-:-:S05]  /*255e0*/  IMAD.WIDE R60, R252, 0x4, R94 ;  /* 0x00000004fc3c7825 */ /* 0x002fca00078e025e */
[----:B------:R1:W-:Y:S04]  /*255f0*/  STL.64 [R1+0x978], R60 ;  /* 0x0009783c01007387 */ /* 0x0003e80000100a00 */
[----:B------:R1:W-:Y:S01]  /*25600*/  LDGSTS.E [R238+0x71800], [R60.64], !P3 ;  /* 0x718000003cee7fae */ /* 0x0003e2000d921844 */
[----:B---3--:R-:W-:-:S04]  /*25610*/  IMAD.WIDE R46, R252, 0x4, R110 ;  /* 0x00000004fc2e7825 */ /* 0x008fc800078e026e */
[C---:B--2---:R-:W-:Y:S01]  /*25620*/  IMAD.WIDE R30, R252.reuse, 0x4, R126 ;  /* 0x00000004fc1e7825 */ /* 0x044fe200078e027e */
[----:B------:R2:W-:Y:S03]  /*25630*/  STL.64 [R1+0x9d0], R46 ;  /* 0x0009d02e01007387 */ /* 0x0005e60000100a00 */
[C---:B----4-:R-:W-:Y:S01]  /*25640*/  IMAD.WIDE R14, R252.reuse, 0x4, R142 ;  /* 0x00000004fc0e7825 */ /* 0x050fe200078e028e */
[----:B------:R2:W-:Y:S03]  /*25650*/  LDGSTS.E [R238+0x71a00], [R46.64], !P3 ;  /* 0x71a000002eee7fae */ /* 0x0005e6000d921844 */
[C---:B-1----:R-:W-:Y:S01]  /*25660*/  IMAD.WIDE R60, R252.reuse, 0x4, R158 ;  /* 0x00000004fc3c7825 */ /* 0x042fe200078e029e */
[----:B------:R1:W-:Y:S04]  /*25670*/  STL.64 [R1+0x9d8], R30 ;  /* 0x0009d81e01007387 */ /* 0x0003e80000100a00 */
[----:B------:R1:W-:Y:S01]  /*25680*/  LDGSTS.E [R238+0x71c00], [R30.64], !P3 ;  /* 0x71c000001eee7fae */ /* 0x0003e2000d921844 */
[----:B--2---:R-:W-:-:S03]  /*25690*/  IMAD.WIDE R46, R252, 0x4, R174 ;  /* 0x00000004fc2e7825 */ /* 0x004fc600078e02ae */
[----:B------:R2:W-:Y:S04]  /*256a0*/  STL.64 [R1+0x11e8], R14 ;  /* 0x0011e80e01007387 */ /* 0x0005e80000100a00 */
[----:B------:R2:W-:Y:S01]  /*256b0*/  LDGSTS.E [R238+0x71e00], [R14.64], !P3 ;  /* 0x71e000000eee7fae */ /* 0x0005e2000d921844 */
[----:B-1----:R-:W-:-:S03]  /*256c0*/  IMAD.WIDE R30, R252, 0x4, R190 ;  /* 0x00000004fc1e7825 */ /* 0x002fc600078e02be */
[----:B------:R1:W-:Y:S04]  /*256d0*/  STL.64 [R1+0x1270], R60 ;  /* 0x0012703c01007387 */ /* 0x0003e80000100a00 */
[----:B------:R-:W-:Y:S01]  /*256e0*/  STL.64 [R1+0x1bf0], R46 ;  /* 0x001bf02e01007387 */ /* 0x000fe20000100a00 */
[----:B--2---:R-:W-:-:S03]  /*256f0*/  IMAD.WIDE R14, R252, 0x4, R206 ;  /* 0x00000004fc0e7825 */ /* 0x004fc600078e02ce */
[----:B------:R-:W-:Y:S04]  /*25700*/  STL.64 [R1+0x1bf8], R30 ;  /* 0x001bf81e01007387 */ /* 0x000fe80000100a00 */
[----:B------:R1:W-:Y:S04]  /*25710*/  LDGSTS.E [R238+0x73800], [R60.64], !P1 ;  /* 0x738000003cee7fae */ /* 0x0003e8000c921844 */
[----:B------:R2:W-:Y:S04]  /*25720*/  STL.64 [R1+0x1c00], R14 ;  /* 0x001c000e01007387 */ /* 0x0005e80000100a00 */
[----:B------:R3:W-:Y:S04]  /*25730*/  LDGSTS.E [R238+0x73a00], [R46.64], !P1 ;  /* 0x73a000002eee7fae */ /* 0x0007e8000c921844 */
[----:B-1----:R-:W4:Y:S04]  /*25740*/  LDL.LU.64 R60, [R1+0x430] ;  /* 0x00043000013c7983 */ /* 0x002f280000300a00 */
[----:B------:R-:W4:Y:S04]  /*25750*/  LDL.LU.64 R76, [R1+0x3f0] ;  /* 0x0003f000014c7983 */ /* 0x000f280000300a00 */
        /* <DEDUP_REMOVED lines=9> */
[----:B------:R1:W-:Y:S04]  /*257f0*/  LDGSTS.E [R238+0x73c00], [R30.64], !P1 ;  /* 0x73c000001eee7fae */ /* 0x0003e8000c921844 */
[----:B------:R-:W4:Y:S04]  /*25800*/  LDL.LU.64 R236, [R1+0x1480] ;  /* 0x0014800001ec7983 */ /* 0x000f280000300a00 */
[----:B------:R2:W-:Y:S04]  /*25810*/  LDGSTS.E [R238+0x73e00], [R14.64], !P1 ;  /* 0x73e000000eee7fae */ /* 0x0005e8000c921844 */
[----:B--2---:R-:W2:Y:S04]  /*25820*/  LDL.LU.64 R14, [R1+0x1470] ;  /* 0x00147000010e7983 */ /* 0x004ea80000300a00 */
[----:B-1----:R-:W2:Y:S04]  /*25830*/  LDL.LU.64 R30, [R1+0x1468] ;  /* 0x00146800011e7983 */ /* 0x002ea80000300a00 */
[----:B---3--:R-:W3:Y:S04]  /*25840*/  LDL.LU.64 R46, [R1+0x1460] ;  /* 0x00146000012e7983 */ /* 0x008ee80000300a00 */
[----:B------:R-:W2:Y:S04]  /*25850*/  LDL.LU.64 R62, [R1+0x1450] ;  /* 0x00145000013e7983 */ /* 0x000ea80000300a00 */
[----:B------:R-:W2:Y:S04]  /*25860*/  LDL.LU.64 R78, [R1+0x1448] ;  /* 0x00144800014e7983 */ /* 0x000ea80000300a00 */
[----:B------:R-:W2:Y:S04]  /*25870*/  LDL.LU.64 R94, [R1+0x1440] ;  /* 0x00144000015e7983 */ /* 0x000ea80000300a00 */
[----:B------:R-:W2:Y:S04]  /*25880*/  LDL.LU.64 R110, [R1+0x1430] ;  /* 0x00143000016e7983 */ /* 0x000ea80000300a00 */
[----:B------:R-:W2:Y:S04]  /*25890*/  LDL.LU.64 R126, [R1+0x1428] ;  /* 0x00142800017e7983 */ /* 0x000ea80000300a00 */
[----:B------:R-:W2:Y:S04]  /*258a0*/  LDL.LU.64 R142, [R1+0x1420] ;  /* 0x00142000018e7983 */ /* 0x000ea80000300a00 */
[----:B------:R-:W2:Y:S04]  /*258b0*/  LDL.LU.64 R158, [R1+0x1410] ;  /* 0x00141000019e7983 */ /* 0x000ea80000300a00 */
[----:B------:R-:W3:Y:S01]  /*258c0*/  LDL.LU.64 R174, [R1+0x1408] ;  /* 0x0014080001ae7983 */ /* 0x000ee20000300a00 */
[----:B------:R-:W-:-:S03]  /*258d0*/  ISETP.NE.U32.AND P0, PT, R0, RZ, PT ;  /* 0x000000ff0000720c */ /* 0x000fc60003f05070 */
[----:B------:R-:W3:Y:S01]  /*258e0*/  LDL.LU.64 R190, [R1+0x1400] ;  /* 0x0014000001be7983 */ /* 0x000ee20000300a00 */
[----:B------:R-:W-:-:S03]  /*258f0*/  IADD3 R0, R223, -0x100, RZ ;  /* 0xffffff00df007810 */ /* 0x000fc60007ffe0ff */
[----:B------:R-:W3:Y:S01]  /*25900*/  LDL.LU.64 R206, [R1+0x13f0] ;  /* 0x0013f00001ce7983 */ /* 0x000ee20000300a00 */
[----:B------:R-:W-:Y:S01]  /*25910*/  ISETP.GE.U32.AND P3, PT, R244, 0x7ffffe85, PT ;  /* 0x7ffffe85f400780c */ /* 0x000fe20003f66070 */
[----:B------:R-:W-:Y:S02]  /*25920*/  IMAD.SHL.U32 R244, R239, 0x4, RZ ;  /* 0x00000004eff47824 */ /* 0x000fe400078e00ff */
[----:B------:R-:W3:Y:S04]  /*25930*/  LDL.LU.64 R222, [R1+0x13e8] ;  /* 0x0013e80001de7983 */ /* 0x000ee80000300a00 */
[----:B------:R-:W3:Y:S01]  /*25940*/  LDL.LU.64 R238, [R1+0x13e0] ;  /* 0x0013e00001ee7983 */ /* 0x000ee20000300a00 */
[----:B------:R-:W-:Y:S01]  /*25950*/  IADD3 R245, R244, 0x100000, RZ ;  /* 0x00100000f4f57810 */ /* 0x000fe20007ffe0ff */
[----:B------:R-:W-:-:S05]  /*25960*/  IMAD.MOV.U32 R245, RZ, RZ, c[0x0][0x18c] ;  /* 0x00006300fff57624 */ /* 0x000fca00078e00ff */
[----:B------:R-:W-:-:S05]  /*25970*/  SHF.L.U32 R245, R245, 0x7, RZ ;  /* 0x00000007f5f57819 */ /* 0x000fca00000006ff */
[----:B----4-:R-:W-:-:S04]  /*25980*/  IMAD.WIDE R60, R245, 0x4, R60 ;  /* 0x00000004f53c7825 */ /* 0x010fc800078e023c */
[C---:B------:R-:W-:Y:S01]  /*25990*/  IMAD.WIDE R76, R245.reuse, 0x4, R76 ;  /* 0x00000004f54c7825 */ /* 0x040fe200078e024c */
[----:B------:R1:W-:Y:S03]  /*259a0*/  STL.64 [R1+0x2f98], R60 ;  /* 0x002f983c01007387 */ /* 0x0003e60000100a00 */
[----:B------:R-:W-:-:S04]  /*259b0*/  IMAD.WIDE R92, R245, 0x4, R92 ;  /* 0x00000004f55c7825 */ /* 0x000fc800078e025c */
[C---:B------:R-:W-:Y:S01]  /*259c0*/  IMAD.WIDE R108, R252.reuse, 0x4, R108 ;  /* 0x00000004fc6c7825 */ /* 0x040fe200078e026c */
[----:B-1----:R-:W4:Y:S03]  /*259d0*/  LDL.LU.64 R60, [R1+0x36c8] ;  /* 0x0036c800013c7983 */ /* 0x002f260000300a00 */
[C---:B------:R-:W-:Y:S01]  /*259e0*/  IMAD.WIDE R124, R252.reuse, 0x4, R124 ;  /* 0x00000004fc7c7825 */ /* 0x040fe200078e027c */
[----:B------:R1:W-:Y:S03]  /*259f0*/  STL.64 [R1+0x2fa0], R76 ;  /* 0x002fa04c01007387 */ /* 0x0003e60000100a00 */
[----:B------:R-:W-:-:S04]  /*25a00*/  IMAD.WIDE R140, R252, 0x4, R140 ;  /* 0x00000004fc8c7825 */ /* 0x000fc800078e028c */
[C---:B------:R-:W-:Y:S01]  /*25a10*/  IMAD.WIDE R156, R252.reuse, 0x4, R156 ;  /* 0x00000004fc9c7825 */ /* 0x040fe200078e029c */
[----:B-1----:R-:W4:Y:S04]  /*25a20*/  LDL.LU.64 R76, [R1+0x36c0] ;  /* 0x0036c000014c7983 */ /* 0x002f280000300a00 */
[----:B------:R1:W-:Y:S01]  /*25a30*/  STL.64 [R1+0x2fb0], R92 ;  /* 0x002fb05c01007387 */ /* 0x0003e20000100a00 */
[----:B------:R-:W-:-:S04]  /*25a40*/  IMAD.WIDE R172, R252, 0x4, R172 ;  /* 0x00000004fcac7825 */ /* 0x000fc800078e02ac */
[C---:B------:R-:W-:Y:S01]  /*25a50*/  IMAD.WIDE R188, R252.reuse, 0x4, R188 ;  /* 0x00000004fcbc7825 */ /* 0x040fe200078e02bc */
[----:B-1----:R-:W4:Y:S04]  /*25a60*/  LDL.LU.64 R92, [R1+0x36b8] ;  /* 0x0036b800015c7983 */ /* 0x002f280000300a00 */
[----:B------:R1:W-:Y:S01]  /*25a70*/  STL.64 [R1+0x1c60], R108 ;  /* 0x001c606c01007387 */ /* 0x0003e20000100a00 */
[----:B------:R-:W-:-:S03]  /*25a80*/  IMAD.WIDE R204, R252, 0x4, R204 ;  /* 0x00000004fccc7825 */ /* 0x000fc600078e02cc */
        /* <DEDUP_REMOVED lines=8> */
[----:B--2---:R-:W-:-:S03]  /*25b10*/  IMAD.WIDE R14, R252, 0x4, R14 ;  /* 0x00000004fc0e7825 */ /* 0x004fc600078e020e */
[----:B-1----:R-:W2:Y:S04]  /*25b20*/  LDL.LU.64 R156, [R1+0x3698] ;  /* 0x00369800019c7983 */ /* 0x002ea80000300a00 */
[----:B------:R1:W-:Y:S01]  /*25b30*/  STL.64 [R1+0x1e80], R172 ;  /* 0x001e80ac01007387 */ /* 0x0003e20000100a00 */
[----:B------:R-:W-:-:S03]  /*25b40*/  IMAD.WIDE R30, R252, 0x4, R30 ;  /* 0x00000004fc1e7825 */ /* 0x000fc600078e021e */
[----:B-1----:R-:W2:Y:S04]  /*25b50*/  LDL.LU.64 R172, [R1+0x3690] ;  /* 0x0036900001ac7983 */ /* 0x002ea80000300a00 */
[----:B------:R1:W-:Y:S01]  /*25b60*/  STL.64 [R1+0x1f18], R188 ;  /* 0x001f18bc01007387 */ /* 0x0003e20000100a00 */
[----:B---3--:R-:W-:-:S03]  /*25b70*/  IMAD.WIDE R46, R252, 0x4, R46 ;  /* 0x00000004fc2e7825 */ /* 0x008fc600078e022e */
[----:B-1----:R-:W3:Y:S04]  /*25b80*/  LDL.LU.64 R188, [R1+0x3688] ;  /* 0x0036880001bc7983 */ /* 0x002ee80000300a00 */
[----:B------:R1:W-:Y:S01]  /*25b90*/  STL.64 [R1+0x1c48], R204 ;  /* 0x001c48cc01007387 */ /* 0x0003e20000100a00 */
[----:B------:R-:W-:-:S03]  /*25ba0*/  IMAD.WIDE R62, R252, 0x4, R62 ;  /* 0x00000004fc3e7825 */ /* 0x000fc600078e023e */
[----:B-1----:R-:W2:Y:S04]  /*25bb0*/  LDL.LU.64 R204, [R1+0x3680] ;  /* 0x0036800001cc7983 */ /* 0x002ea80000300a00 */
        /* <DEDUP_REMOVED lines=33> */
[----:B------:R1:W-:Y:S04]  /*25dd0*/  STL.64 [R1+0x1e48], R158 ;  /* 0x001e489e01007387 */ /* 0x0003e80000100a00 */
        /* <DEDUP_REMOVED lines=12> */
[----:B-1----:R-:W2:Y:S04]  /*25ea0*/  LDL.64 R34, [R1+0x1c50] ;  /* 0x001c500001227983 */ /* 0x002ea80000100a00 */
[----:B------:R-:W-:Y:S04]  /*25eb0*/  STL.64 [R1+0x3698], R18 ;  /* 0x0036981201007387 */ /* 0x000fe80000100a00 */
        /* <DEDUP_REMOVED lines=9> */
[----:B------:R1:W-:Y:S04]  /*25f50*/  STL.64 [R1+0x3648], R112 ;  /* 0x0036487001007387 */ /* 0x0003e80000100a00 */
[----:B-1----:R-:W2:Y:S04]  /*25f60*/  LDL.64 R112, [R1+0x1c60] ;  /* 0x001c600001707983 */ /* 0x002ea80000100a00 */
[----:B------:R1:W-:Y:S04]  /*25f70*/  STL.64 [R1+0x3640], R96 ;  /* 0x0036406001007387 */ /* 0x0003e80000100a00 */
[----:B-1----:R-:W3:Y:S04]  /*25f80*/  LDL.64 R96, [R1+0x1c48] ;  /* 0x001c480001607983 */ /* 0x002ee80000100a00 */
[----:B------:R-:W-:Y:S04]  /*25f90*/  STL.64 [R1+0x3638], R80 ;  /* 0x0036385001007387 */ /* 0x000fe80000100a00 */
[----:B------:R1:W-:Y:S04]  /*25fa0*/  STL.64 [R1+0x3630], R64 ;  /* 0x0036304001007387 */ /* 0x0003e80000100a00 */
[----:B-1----:R-:W4:Y:S04]  /*25fb0*/  LDL.64 R64, [R1+0x1c58] ;  /* 0x001c580001407983 */ /* 0x002f280000100a00 */
[----:B------:R1:W-:Y:S04]  /*25fc0*/  STL.64 [R1+0x3628], R48 ;  /* 0x0036283001007387 */ /* 0x0003e80000100a00 */
[----:B-1----:R-:W4:Y:S04]  /*25fd0*/  LDL.64 R48, [R1+0x1cd0] ;  /* 0x001cd00001307983 */ /* 0x002f280000100a00 */
[----:B------:R1:W-:Y:S04]  /*25fe0*/  STL.64 [R1+0x3620], R32 ;  /* 0x0036202001007387 */ /* 0x0003e80000100a00 */
[----:B-1----:R-:W4:Y:S04]  /*25ff0*/  LDL.64 R32, [R1+0x1cd8] ;  /* 0x001cd80001207983 */ /* 0x002f280000100a00 */
[----:B------:R1:W-:Y:S04]  /*26000*/  STL.64 [R1+0x3618], R16 ;  /* 0x0036181001007387 */ /* 0x0003e80000100a00 */
[----:B-1----:R-:W4:Y:S04]  /*26010*/  LDL.64 R16, [R1+0x1cc8] ;  /* 0x001cc80001107983 */ /* 0x002f280000100a00 */
[----:B------:R1:W-:Y:S04]  /*26020*/  STL.64 [R1+0x3610], R242 ;  /* 0x003610f201007387 */ /* 0x0003e80000100a00 */
[----:B------:R-:W4:Y:S04]  /*26030*/  LDL.64 R18, [R1+0x1d80] ;  /* 0x001d800001127983 */ /* 0x000f280000100a00 */
[----:B------:R-:W4:Y:S04]  /*26040*/  LDL.64 R4, [R1+0x1d48] ;  /* 0x001d480001047983 */ /* 0x000f280000100a00 */
[----:B-1----:R-:W4:Y:S04]  /*26050*/  LDL.64 R242, [R1+0x1cf8] ;  /* 0x001cf80001f27983 */ /* 0x002f280000100a00 */
[----:B------:R-:W4:Y:S04]  /*26060*/  LDL.64 R160, [R1+0x1d50] ;  /* 0x001d500001a07983 */ /* 0x000f280000100a00 */
[----:B------:R-:W1:Y:S04]  /*26070*/  S2R R252, SR_TID.X ;  /* 0x0000000000fc7919 */ /* 0x000e680000002100 */
[----:B------:R-:W4:Y:S04]  /*26080*/  LDL.64 R240, [R1+0x1d58] ;  /* 0x001d580001f07983 */ /* 0x000f280000100a00 */
[----:B------:R-:W4:Y:S04]  /*26090*/  LDL.64 R224, [R1+0x1e00] ;  /* 0x001e000001e07983 */ /* 0x000f280000100a00 */
[----:B------:R-:W4:Y:S04]  /*260a0*/  LDL.64 R208, [R1+0x1dc8] ;  /* 0x001dc80001d07983 */ /* 0x000f280000100a00 */
[----:B------:R-:W4:Y:S04]  /*260b0*/  LDL.64 R192, [R1+0x1dd0] ;  /* 0x001dd00001c07983 */ /* 0x000f280000100a00 */
[----:B------:R-:W4:Y:S01]  /*260c0*/  LDL.64 R128, [R1+0x1de0] ;  /* 0x001de00001807983 */ /* 0x000f220000100a00 */
[----:B-1----:R-:W-:-:S03]  /*260d0*/  LOP3.LUT R252, R252, 0x7f, RZ, 0xc0, !PT ;  /* 0x0000007ffcfc7812 */ /* 0x002fc600078ec0ff */
[----:B------:R-:W4:Y:S02]  /*260e0*/  LDL.64 R144, [R1+0x1e80] ;  /* 0x001e800001907983 */ /* 0x000f240000100a00 */
[----:B------:R-:W-:Y:S02]  /*260f0*/  IMAD.SHL.U32 R252, R252, 0x4, RZ ;  /* 0x00000004fcfc7824 */ /* 0x000fe400078e00ff */
[----:B------:R-:W4:Y:S04]  /*26100*/  LDL.64 R176, [R1+0x1e48] ;  /* 0x001e480001b07983 */ /* 0x000f280000100a00 */
[----:B------:R1:W-:Y:S01]  /*26110*/  STL.64 [R1+0x3608], R250 ;  /* 0x003608fa01007387 */ /* 0x0003e20000100a00 */
[----:B------:R-:W-:-:S03]  /*26120*/  LOP3.LUT R81, R252, 0x60, RZ, 0x3c, !PT ;  /* 0x00000060fc517812 */ /* 0x000fc600078e3cff */
[----:B------:R1:W-:Y:S04]  /*26130*/  STL.64 [R1+0x3600], R248 ;  /* 0x003600f801007387 */ /* 0x0003e80000100a00 */
[----:B------:R1:W-:Y:S04]  /*26140*/  STL.64 [R1+0x35f8], R246 ;  /* 0x0035f8f601007387 */ /* 0x0003e80000100a00 */
[----:B-1----:R-:W4:Y:S04]  /*26150*/  LDL.64 R250, [R1+0x1ed0] ;  /* 0x001ed00001fa7983 */ /* 0x002f280000100a00 */
[----:B------:R-:W4:Y:S04]  /*26160*/  LDL.64 R248, [R1+0x1e68] ;  /* 0x001e680001f87983 */ /* 0x000f280000100a00 */
[----:B------:R-:W4:Y:S04]  /*26170*/  LDL.64 R246, [R1+0x1e58] ;  /* 0x001e580001f67983 */ /* 0x000f280000100a00 */
[----:B--2---:R1:W-:Y:S04]  /*26180*/  LDGSTS.E [R81+0x75800], [R112.64], !P4 ;  /* 0x7580000070517fae */ /* 0x0043e8000e121844 */
[----:B-1----:R-:W2:Y:S04]  /*26190*/  LDL.64 R112, [R1+0x1f18] ;  /* 0x001f180001707983 */ /* 0x002ea80000100a00 */
[----:B---3--:R1:W-:Y:S04]  /*261a0*/  LDGSTS.E [R81+0x75a00], [R96.64], !P4 ;  /* 0x75a0000060517fae */ /* 0x0083e8000e121844 */
[----:B------:R3:W-:Y:S04]  /*261b0*/  LDGSTS.E [R81+0x75c00], [R34.64], !P4 ;  /* 0x75c0000022517fae */ /* 0x0007e8000e121844 */
[----:B-1----:R-:W2:Y:S04]  /*261c0*/  LDL.64 R96, [R1+0x1ee0] ;  /* 0x001ee00001607983 */ /* 0x002ea80000100a00 */
[----:B---3--:R-:W3:Y:S04]  /*261d0*/  LDL.LU.64 R34, [R1+0x36a0] ;  /* 0x0036a00001227983 */ /* 0x008ee80000300a00 */
[----:B----4-:R1:W-:Y:S04]  /*261e0*/  LDGSTS.E [R81+0x75e00], [R64.64], !P4 ;  /* 0x75e0000040517fae */ /* 0x0103e8000e121844 */
[----:B-1----:R-:W4:Y:S04]  /*261f0*/  LDL.64 R64, [R1+0x1ef0] ;  /* 0x001ef00001407983 */ /* 0x002f280000100a00 */
[----:B------:R1:W-:Y:S04]  /*26200*/  LDGSTS.E [R81+0x77800], [R242.64], !P5 ;  /* 0x77800000f2517fae */ /* 0x0003e8000e921844 */
[----:B------:R1:W-:Y:S04]  /*26210*/  LDGSTS.E [R81+0x77a00], [R16.64], !P5 ;  /* 0x77a0000010517fae */ /* 0x0003e8000e921844 */
[----:B------:R1:W-:Y:S04]  /*26220*/  LDGSTS.E [R81+0x77c00], [R48.64], !P5 ;  /* 0x77c0000030517fae */ /* 0x0003e8000e921844 */
[----:B------:R1:W-:Y:S04]  /*26230*/  LDGSTS.E [R81+0x77e00], [R32.64], !P5 ;  /* 0x77e0000020517fae */ /* 0x0003e8000e921844 */
[----:B------:R1:W-:Y:S04]  /*26240*/  LDGSTS.E [R81+0x79800], [R18.64], !P6 ;  /* 0x7980000012517fae */ /* 0x0003e8000f121844 */
[----:B-1----:R-:W3:Y:S04]  /*26250*/  LDL.64 R48, [R1+0x2f98] ;  /* 0x002f980001307983 */ /* 0x002ee80000100a00 */
[----:B------:R-:W3:Y:S04]  /*26260*/  LDL.LU.64 R16, [R1+0x370] ;  /* 0x0003700001107983 */ /* 0x000ee80000300a00 */
[----:B------:R-:W3:Y:S04]  /*26270*/  LDL.64 R242, [R1+0x2fa0] ;  /* 0x002fa00001f27983 */ /* 0x000ee80000100a00 */
[----:B------:R-:W3:Y:S04]  /*26280*/  LDL.64 R32, [R1+0x2fb0] ;  /* 0x002fb00001207983 */ /* 0x000ee80000100a00 */
[----:B------:R-:W3:Y:S04]  /*26290*/  LDL.LU.64 R18, [R1+0x3698] ;  /* 0x0036980001127983 */ /* 0x000ee80000300a00 */
[----:B------:R1:W-:Y:S04]  /*262a0*/  LDGSTS.E [R81+0x79a00], [R4.64], !P6 ;  /* 0x79a0000004517fae */ /* 0x0003e8000f121844 */
[----:B------:R1:W-:Y:S04]  /*262b0*/  LDGSTS.E [R81+0x79c00], [R160.64], !P6 ;  /* 0x79c00000a0517fae */ /* 0x0003e8000f121844 */
[----:B------:R-:W1:Y:S04]  /*262c0*/  S2R R252, SR_TID.X ;  /* 0x0000000000fc7919 */ /* 0x000e680000002100 */
[----:B-1----:R-:W3:Y:S04]  /*262d0*/  LDL.LU.64 R4, [R1+0x3690] ;  /* 0x0036900001047983 */ /* 0x002ee80000300a00 */
[----:B------:R-:W3:Y:S01]  /*262e0*/  LDL.LU.64 R160, [R1+0x330] ;  /* 0x0003300001a07983 */ /* 0x000ee20000300a00 */
[----:B------:R-:W-:-:S03]  /*262f0*/  ISETP.GE.U32.AND P1, PT, R0, 0x7ffffe81, PT ;  /* 0x7ffffe810000780c */ /* 0x000fc60003f26070 */
[----:B------:R1:W-:Y:S04]  /*26300*/  LDGSTS.E [R81+0x79e00], [R240.64], !P6 ;  /* 0x79e00000f0517fae */ /* 0x0003e8000f121844 */
[----:B------:R1:W-:Y:S04]  /*26310*/  LDGSTS.E [R81+0x7b800], [R224.64], !P2 ;  /* 0x7b800000e0517fae */ /* 0x0003e8000d121844 */
[----:B------:R1:W-:Y:S04]  /*26320*/  LDGSTS.E [R81+0x7ba00], [R208.64], !P2 ;  /* 0x7ba00000d0517fae */ /* 0x0003e8000d121844 */
[----:B------:R1:W-:Y:S01]  /*26330*/  LDGSTS.E [R81+0x7bc00], [R192.64], !P2 ;  /* 0x7bc00000c0517fae */ /* 0x0003e2000d121844 */
[----:B------:R-:W-:-:S03]  /*26340*/  LOP3.LUT R252, R252, 0x7f, RZ, 0xc0, !PT ;  /* 0x0000007ffcfc7812 */ /* 0x000fc600078ec0ff */
[----:B-1----:R-:W3:Y:S04]  /*26350*/  LDL.LU.64 R240, [R1+0x3688] ;  /* 0x0036880001f07983 */ /* 0x002ee80000300a00 */
[----:B------:R1:W-:Y:S04]  /*26360*/  LDGSTS.E [R81+0x7be00], [R128.64], !P2 ;  /* 0x7be0000080517fae */ /* 0x0003e8000d121844 */
[----:B------:R-:W3:Y:S04]  /*26370*/  LDL.LU.64 R224, [R1+0x3680] ;  /* 0x0036800001e07983 */ /* 0x000ee80000300a00 */
[----:B------:R1:W-:Y:S04]  /*26380*/  LDGSTS.E [R81+0x7d800], [R144.64], !P3 ;  /* 0x7d80000090517fae */ /* 0x0003e8000d921844 */
[----:B------:R-:W3:Y:S04]  /*26390*/  LDL.LU.64 R208, [R1+0x3678] ;  /* 0x0036780001d07983 */ /* 0x000ee80000300a00 */
[----:B------:R1:W-:Y:S04]  /*263a0*/  LDGSTS.E [R81+0x7da00], [R176.64], !P3 ;  /* 0x7da00000b0517fae */ /* 0x0003e8000d921844 */
[----:B------:R-:W3:Y:S04]  /*263b0*/  LDL.LU.64 R192, [R1+0x3670] ;  /* 0x0036700001c07983 */ /* 0x000ee80000300a00 */
[----:B------:R2:W-:Y:S04]  /*263c0*/  LDGSTS.E [R81+0x7dc00], [R246.64], !P3 ;  /* 0x7dc00000f6517fae */ /* 0x0005e8000d921844 */
[----:B-1----:R-:W3:Y:S04]  /*263d0*/  LDL.LU.64 R144, [R1+0x2f0] ;  /* 0x0002f00001907983 */ /* 0x002ee80000300a00 */
[----:B------:R1:W-:Y:S01]  /*263e0*/  LDGSTS.E [R81+0x7de00], [R248.64], !P3 ;  /* 0x7de00000f8517fae */ /* 0x0003e2000d921844 */
[----:B------:R-:W-:-:S03]  /*263f0*/  IADD3 R0, R244, 0x100000, RZ ;  /* 0x00100000f4007810 */ /* 0x000fc60007ffe0ff */
[----:B------:R-:W3:Y:S04]  /*26400*/  LDL.LU.64 R128, [R1+0x2b0] ;  /* 0x0002b00001807983 */ /* 0x000ee80000300a00 */
[----:B------:R-:W3:Y:S01]  /*26410*/  LDL.LU.64 R176, [R1+0x3668] ;  /* 0x0036680001b07983 */ /* 0x000ee20000300a00 */
[C---:B-1----:R-:W-:Y:S02]  /*26420*/  IMAD.SHL.U32 R249, R252.reuse, 0x4, RZ ;  /* 0x00000004fcf97824 */ /* 0x042fe400078e00ff */
[----:B------:R-:W-:Y:S01]  /*26430*/  IMAD.SHL.U32 R252, R252, 0x4, RZ ;  /* 0x00000004fcfc7824 */ /* 0x000fe200078e00ff */
[----:B------:R-:W-:-:S04]  /*26440*/  IADD3 R244, R244, 0x100000, RZ ;  /* 0x00100000f4f47810 */ /* 0x000fc80007ffe0ff */
[----:B------:R-:W-:Y:S01]  /*26450*/  IADD3 R252, R252, 0x100000, RZ ;  /* 0x00100000fcfc7810 */ /* 0x000fe20007ffe0ff */
[----:B--2---:R1:W-:Y:S04]  /*26460*/  LDGSTS.E [R81+0x7f800], [R112.64], !P1 ;  /* 0x7f80000070517fae */ /* 0x0043e8000c921844 */
[----:B------:R2:W-:Y:S04]  /*26470*/  LDGSTS.E [R81+0x7fa00], [R250.64], !P1 ;  /* 0x7fa00000fa517fae */ /* 0x0005e8000c921844 */
[----:B-1----:R-:W3:Y:S04]  /*26480*/  LDL.LU.64 R112, [R1+0x270] ;  /* 0x0002700001707983 */ /* 0x002ee80000300a00 */
[----:B------:R1:W-:Y:S04]  /*26490*/  LDGSTS.E [R81+0x7fc00], [R96.64], !P1 ;  /* 0x7fc0000060517fae */ /* 0x0003e8000c921844 */
[----:B-1----:R-:W3:Y:S04]  /*264a0*/  LDL.LU.64 R96, [R1+0x230] ;  /* 0x0002300001607983 */ /* 0x002ee80000300a00 */
[----:B----4-:R2:W-:Y:S04]  /*264b0*/  LDGSTS.E [R81+0x7fe00], [R64.64], !P1 ;  /* 0x7fe0000040517fae */ /* 0x0105e8000c921844 */
[----:B------:R-:W0:Y:S04]  /*264c0*/  LDGDEPBAR ;  /* 0x00000000000079af */ /* 0x000e280000000000 */
[----:B--2---:R-:W2:Y:S04]  /*264d0*/  LDL.LU.64 R80, [R1+0x1f0] ;  /* 0x0001f00001507983 */ /* 0x004ea80000300a00 */
[----:B------:R-:W4:Y:S01]  /*264e0*/  LDL.LU.64 R64, [R1+0x1b0] ;  /* 0x0001b00001407983 */ /* 0x000f220000300a00 */
[----:B------:R-:W-:-:S03]  /*264f0*/  IADD3 R250, R249, 0x100000, RZ ;  /* 0x00100000f9fa7810 */ /* 0x000fc60007ffe0ff */
[----:B---3--:R1:W-:Y:S01]  /*26500*/  LDGSTS.E [R0+-0x60000], [R48.64], P0 ;  /* 0xa000000030007fae */ /* 0x0083e20008121844 */
[----:B------:R-:W-:-:S03]  /*26510*/  IMAD.WIDE R16, R245, 0x4, R16 ;  /* 0x00000004f5107825 */ /* 0x000fc600078e0210 */
[----:B------:R3:W-:Y:S01]  /*26520*/  LDGSTS.E [R252+-0x5f000], [R242.64], P0 ;  /* 0xa1000000f2fc7fae */ /* 0x0007e20008121844 */
[----:B-1----:R-:W-:-:S03]  /*26530*/  IADD3 R0, R249, 0x100000, RZ ;  /* 0x00100000f9007810 */ /* 0x002fc60007ffe0ff */
[----:B------:R-:W4:Y:S04]  /*26540*/  LDL.LU.64 R48, [R1+0x170] ;  /* 0x0001700001307983 */ /* 0x000f280000300a00 */
[----:B------:R1:W-:Y:S04]  /*26550*/  LDGSTS.E [R244+-0x5e000], [R32.64], P0 ;  /* 0xa200000020f47fae */ /* 0x0003e80008121844 */
[----:B------:R1:W-:Y:S04]  /*26560*/  LDGSTS.E [R0+-0x5d000], [R16.64], P0 ;  /* 0xa300000010007fae */ /* 0x0003e80008121844 */
[----:B-1----:R-:W4:Y:S04]  /*26570*/  LDL.LU.64 R32, [R1+0x130] ;  /* 0x0001300001207983 */ /* 0x002f280000300a00 */
[----:B------:R1:W-:Y:S01]  /*26580*/  STL.64 [R1+0x370], R16 ;  /* 0x0003701001007387 */ /* 0x0003e20000100a00 */
[----:B------:R-:W-:-:S05]  /*26590*/  IMAD.WIDE R160, R245, 0x4, R160 ;  /* 0x00000004f5a07825 */ /* 0x000fca00078e02a0 */
[----:B------:R3:W-:Y:S04]  /*265a0*/  LDGSTS.E [R250+-0x5c000], [R160.64], P0 ;  /* 0xa4000000a0fa7fae */ /* 0x0007e80008121844 */
[----:B-1----:R-:W4:Y:S04]  /*265b0*/  LDL.LU.64 R16, [R1+0xf0] ;  /* 0x0000f00001107983 */ /* 0x002f280000300a00 */
[----:B---3--:R-:W4:Y:S04]  /*265c0*/  LDL.LU.64 R242, [R1+0xb0] ;  /* 0x0000b00001f27983 */ /* 0x008f280000300a00 */
[----:B------:R1:W-:Y:S04]  /*265d0*/  STL.64 [R1+0x330], R160 ;  /* 0x000330a001007387 */ /* 0x0003e80000100a00 */
[----:B------:R-:W4:Y:S04]  /*265e0*/  LDL.LU.64 R246, [R1+0x70] ;  /* 0x0000700001f67983 */ /* 0x000f280000300a00 */
[----:B-1----:R-:W4:Y:S04]  /*265f0*/  LDL.LU.64 R160, [R1+0x3660] ;  /* 0x0036600001a07983 */ /* 0x002f280000300a00 */
[----:B------:R-:W4:Y:S01]  /*26600*/  LDL.LU.64 R250, [R1+0x30] ;  /* 0x0000300001fa7983 */ /* 0x000f220000300a00 */
[----:B------:R-:W-:-:S02]  /*26610*/  IADD3 R248, R249, 0x100000, RZ ;  /* 0x00100000f9f87810 */ /* 0x000fc40007ffe0ff */
[C---:B------:R-:W-:Y:S02]  /*26620*/  IADD3 R244, R249.reuse, 0x100000, RZ ;  /* 0x00100000f9f47810 */ /* 0x040fe40007ffe0ff */
[----:B------:R-:W-:Y:S01]  /*26630*/  IADD3 R252, R249, 0x100000, RZ ;  /* 0x00100000f9fc7810 */ /* 0x000fe20007ffe0ff */
[----:B------:R-:W-:-:S04]  /*26640*/  IMAD.WIDE R144, R245, 0x4, R144 ;  /* 0x00000004f5907825 */ /* 0x000fc800078e0290 */
[C---:B------:R-:W-:Y:S01]  /*26650*/  IMAD.WIDE R128, R245.reuse, 0x4, R128 ;  /* 0x00000004f5807825 */ /* 0x040fe200078e0280 */
[----:B------:R1:W-:Y:S04]  /*26660*/  STL.64 [R1+0x2fa8], R144 ;  /* 0x002fa89001007387 */ /* 0x0003e80000100a00 */
[----:B------:R1:W-:Y:S04]  /*26670*/  STL.64 [R1+0x2b0], R128 ;  /* 0x0002b08001007387 */ /* 0x0003e80000100a00 */
[----:B------:R1:W-:Y:S04]  /*26680*/  LDGSTS.E [R248+-0x5b000], [R144.64], P0 ;  /* 0xa500000090f87fae */ /* 0x0003e80008121844 */
[----:B------:R1:W-:Y:S04]  /*26690*/  LDGSTS.E [R244+-0x5a000], [R128.64], P0 ;  /* 0xa600000080f47fae */ /* 0x0003e80008121844 */
[----:B-1----:R-:W4:Y:S04]  /*266a0*/  LDL.LU.64 R144, [R1+0x3658] ;  /* 0x0036580001907983 */ /* 0x002f280000300a00 */
[----:B------:R-:W4:Y:S01]  /*266b0*/  LDL.LU.64 R128, [R1+0x3650] ;  /* 0x0036500001807983 */ /* 0x000f220000300a00 */
[----:B------:R-:W-:-:S04]  /*266c0*/  IMAD.WIDE R238, R245, 0x4, R238 ;  /* 0x00000004f5ee7825 */ /* 0x000fc800078e02ee */
[----:B------:R-:W-:-:S04]  /*266d0*/  IMAD.WIDE R174, R245, 0x4, R174 ;  /* 0x00000004f5ae7825 */ /* 0x000fc800078e02ae */
[----:B------:R-:W-:-:S04]  /*266e0*/  IMAD.WIDE R94, R245, 0x4, R94 ;  /* 0x00000004f55e7825 */ /* 0x000fc800078e025e */
[----:B------:R-:W-:-:S05]  /*266f0*/  IMAD.WIDE R112, R245, 0x4, R112 ;  /* 0x00000004f5707825 */ /* 0x000fca00078e0270 */
[----:B------:R1:W-:Y:S04]  /*26700*/  STL.64 [R1+0x2fb8], R112 ;  /* 0x002fb87001007387 */ /* 0x0003e80000100a00 */
[----:B------:R1:W-:Y:S01]  /*26710*/  LDGSTS.E [R0+-0x59000], [R112.64], P0 ;  /* 0xa700000070007fae */ /* 0x0003e20008121844 */
[----:B------:R-:W-:-:S03]  /*26720*/  IMAD.WIDE R96, R245, 0x4, R96 ;  /* 0x00000004f5607825 */ /* 0x000fc600078e0260 */
[----:B-1----:R-:W3:Y:S04]  /*26730*/  LDL.LU.64 R112, [R1+0x3648] ;  /* 0x0036480001707983 */ /* 0x002ee80000300a00 */
[----:B------:R1:W-:Y:S04]  /*26740*/  STL.64 [R1+0x2fc0], R96 ;  /* 0x002fc06001007387 */ /* 0x0003e80000100a00 */
[----:B------:R1:W-:Y:S01]  /*26750*/  LDGSTS.E [R252+-0x58000], [R96.64], P0 ;  /* 0xa800000060fc7fae */ /* 0x0003e20008121844 */
[----:B--2---:R-:W-:-:S04]  /*26760*/  IMAD.WIDE R80, R245, 0x4, R80 ;  /* 0x00000004f5507825 */ /* 0x004fc800078e0250 */
[C---:B----4-:R-:W-:Y:S01]  /*26770*/  IMAD.WIDE R64, R245.reuse, 0x4, R64 ;  /* 0x00000004f5407825 */ /* 0x050fe200078e0240 */
[----:B-1----:R-:W2:Y:S04]  /*26780*/  LDL.LU.64 R96, [R1+0x3640] ;  /* 0x0036400001607983 */ /* 0x002ea80000300a00 */
[----:B------:R1:W-:Y:S04]  /*26790*/  STL.64 [R1+0x2fc8], R80 ;  /* 0x002fc85001007387 */ /* 0x0003e80000100a00 */
[----:B------:R4:W-:Y:S04]  /*267a0*/  STL.64 [R1+0x2fe0], R64 ;  /* 0x002fe04001007387 */ /* 0x0009e80000100a00 */
[----:B------:R1:W-:Y:S04]  /*267b0*/  LDGSTS.E [R248+-0x57000], [R80.64], P0 ;  /* 0xa900000050f87fae */ /* 0x0003e80008121844 */
[----:B------:R4:W-:Y:S04]  /*267c0*/  LDGSTS.E [R244+-0x56000], [R64.64], P0 ;  /* 0xaa00000040f47fae */ /* 0x0009e80008121844 */
[----:B-1----:R-:W2:Y:S04]  /*267d0*/  LDL.LU.64 R80, [R1+0x3638] ;  /* 0x0036380001507983 */ /* 0x002ea80000300a00 */
[----:B----4-:R-:W4:Y:S01]  /*267e0*/  LDL.LU.64 R64, [R1+0x3630] ;  /* 0x0036300001407983 */ /* 0x010f220000300a00 */
[----:B------:R-:W-:-:S05]  /*267f0*/  IMAD.WIDE R48, R245, 0x4, R48 ;  /* 0x00000004f5307825 */ /* 0x000fca00078e0230 */
[----:B------:R1:W-:Y:S04]  /*26800*/  STL.64 [R1+0x3000], R48 ;  /* 0x0030003001007387 */ /* 0x0003e80000100a00 */
[----:B------:R1:W-:Y:S01]  /*26810*/  LDGSTS.E [R0+-0x55000], [R48.64], P0 ;  /* 0xab00000030007fae */ /* 0x0003e20008121844 */
[----:B------:R-:W-:-:S03]  /*26820*/  IMAD.WIDE R32, R245, 0x4, R32 ;  /* 0x00000004f5207825 */ /* 0x000fc600078e0220 */
[----:B-1----:R-:W2:Y:S04]  /*26830*/  LDL.LU.64 R48, [R1+0x3628] ;  /* 0x0036280001307983 */ /* 0x002ea80000300a00 */
[----:B------:R1:W-:Y:S04]  /*26840*/  STL.64 [R1+0x3040], R32 ;  /* 0x0030402001007387 */ /* 0x0003e80000100a00 */
[----:B------:R1:W-:Y:S01]  /*26850*/  LDGSTS.E [R252+-0x54000], [R32.64], P0 ;  /* 0xac00000020fc7fae */ /* 0x0003e20008121844 */
[----:B------:R-:W-:-:S04]  /*26860*/  IMAD.WIDE R16, R245, 0x4, R16 ;  /* 0x00000004f5107825 */ /* 0x000fc800078e0210 */
[C---:B------:R-:W-:Y:S01]  /*26870*/  IMAD.WIDE R242, R245.reuse, 0x4, R242 ;  /* 0x00000004f5f27825 */ /* 0x040fe200078e02f2 */
[----:B------:R1:W-:Y:S04]  /*26880*/  LDGSTS.E [R248+-0x53000], [R16.64], P0 ;  /* 0xad00000010f87fae */ /* 0x0003e80008121844 */
[----:B-1----:R-:W2:Y:S01]  /*26890*/  LDL.LU.64 R32, [R1+0x3620] ;  /* 0x0036200001207983 */ /* 0x002ea20000300a00 */
[----:B------:R-:W-:-:S03]  /*268a0*/  IMAD.WIDE R246, R245, 0x4, R246 ;  /* 0x00000004f5f67825 */ /* 0x000fc600078e02f6 */
[----:B------:R1:W-:Y:S04]  /*268b0*/  STL.64 [R1+0x3058], R16 ;  /* 0x0030581001007387 */ /* 0x0003e80000100a00 */
[----:B------:R1:W-:Y:S04]  /*268c0*/  STL.64 [R1+0x3070], R242 ;  /* 0x003070f201007387 */ /* 0x0003e80000100a00 */
[----:B------:R1:W-:Y:S04]  /*268d0*/  LDGSTS.E [R244+-0x52000], [R242.64], P0 ;  /* 0xae000000f2f47fae */ /* 0x0003e80008121844 */
[----:B-1----:R-:W2:Y:S04]  /*268e0*/  LDL.LU.64 R16, [R1+0x3618] ;  /* 0x0036180001107983 */ /* 0x002ea80000300a00 */
[----:B------:R1:W-:Y:S04]  /*268f0*/  LDGSTS.E [R0+-0x51000], [R246.64], P0 ;  /* 0xaf000000f6007fae */ /* 0x0003e80008121844 */
[----:B------:R-:W2:Y:S04]  /*26900*/  LDL.LU.64 R242, [R1+0x3610] ;  /* 0x0036100001f27983 */ /* 0x000ea80000300a00 */
[----:B------:R1:W-:Y:S02]  /*26910*/  STL.64 [R1+0x30b8], R246 ;  /* 0x0030b8f601007387 */ /* 0x0003e40000100a00 */
[----:B-1----:R-:W-:-:S04]  /*26920*/  IMAD.WIDE R246, R245, 0x4, R222 ;  /* 0x00000004f5f67825 */ /* 0x002fc800078e02de */
[C---:B------:R-:W-:Y:S02]  /*26930*/  IMAD.WIDE R222, R245.reuse, 0x4, R206 ;  /* 0x00000004f5de7825 */ /* 0x040fe400078e02ce */
[----:B------:R-:W1:Y:S02]  /*26940*/  S2R R207, SR_TID.X ;  /* 0x0000000000cf7919 */ /* 0x000e640000002100 */
[----:B------:R-:W-:-:S05]  /*26950*/  IMAD.WIDE R250, R245, 0x4, R250 ;  /* 0x00000004f5fa7825 */ /* 0x000fca00078e02fa */
[----:B------:R1:W-:Y:S04]  /*26960*/  LDGSTS.E [R252+-0x50000], [R250.64], P0 ;  /* 0xb0000000fafc7fae */ /* 0x0003e80008121844 */
[----:B------:R1:W-:Y:S04]  /*26970*/  LDGSTS.E [R248+-0x4f000], [R238.64], P0 ;  /* 0xb1000000eef87fae */ /* 0x0003e80008121844 */
[----:B------:R1:W-:Y:S02]  /*26980*/  LDGSTS.E [R244+-0x4e000], [R246.64], P0 ;  /* 0xb2000000f6f47fae */ /* 0x0003e40008121844 */
[----:B-1----:R-:W-:-:S02]  /*26990*/  LOP3.LUT R207, R207, 0x7f, RZ, 0xc0, !PT ;  /* 0x0000007fcfcf7812 */ /* 0x002fc400078ec0ff */
[----:B------:R1:W-:Y:S03]  /*269a0*/  STL.64 [R1+0x30d0], R250 ;  /* 0x0030d0fa01007387 */ /* 0x0003e60000100a00 */
[----:B------:R-:W-:Y:S01]  /*269b0*/  IMAD.SHL.U32 R244, R207, 0x4, RZ ;  /* 0x00000004cff47824 */ /* 0x000fe200078e00ff */
[----:B------:R1:W-:Y:S04]  /*269c0*/  LDGSTS.E [R0+-0x4d000], [R222.64], P0 ;  /* 0xb3000000de007fae */ /* 0x0003e80008121844 */
[C---:B------:R-:W-:Y:S01]  /*269d0*/  IADD3 R206, R244.reuse, 0x100000, RZ ;  /* 0x00100000f4ce7810 */ /* 0x040fe20007ffe0ff */
[----:B-1----:R1:W5:Y:S04]  /*269e0*/  LDL.LU.64 R250, [R1+0x3608] ;  /* 0x0036080001fa7983 */ /* 0x0023680000300a00 */
[----:B------:R1:W-:Y:S04]  /*269f0*/  STL.64 [R1+0x30e8], R238 ;  /* 0x0030e8ee01007387 */ /* 0x0003e80000100a00 */
[----:B------:R-:W-:Y:S01]  /*26a00*/  STL.64 [R1+0x30f8], R246 ;  /* 0x0030f8f601007387 */ /* 0x000fe20000100a00 */
[----:B------:R-:W-:-:S03]  /*26a10*/  IADD3 R0, R244, 0x100000, RZ ;  /* 0x00100000f4007810 */ /* 0x000fc60007ffe0ff */
[----:B------:R1:W-:Y:S02]  /*26a20*/  STL.64 [R1+0x3138], R222 ;  /* 0x003138de01007387 */ /* 0x0003e40000100a00 */
[C---:B-1----:R-:W-:Y:S01]  /*26a30*/  IMAD.WIDE R238, R245.reuse, 0x4, R190 ;  /* 0x00000004f5ee7825 */ /* 0x042fe200078e02be */
[C---:B------:R-:W-:Y:S02]  /*26a40*/  IADD3 R191, R244.reuse, 0x100000, RZ ;  /* 0x00100000f4bf7810 */ /* 0x040fe40007ffe0ff */
[----:B------:R-:W-:Y:S02]  /*26a50*/  IADD3 R190, R244, 0x100000, RZ ;  /* 0x00100000f4be7810 */ /* 0x000fe40007ffe0ff */
[----:B------:R-:W-:Y:S01]  /*26a60*/  STL.64 [R1+0x3148], R238 ;  /* 0x003148ee01007387 */ /* 0x000fe20000100a00 */
[----:B------:R-:W-:-:S03]  /*26a70*/  IMAD.WIDE R222, R245, 0x4, R158 ;  /* 0x00000004f5de7825 */ /* 0x000fc600078e029e */
[----:B------:R1:W-:Y:S01]  /*26a80*/  LDGSTS.E [R206+-0x4c000], [R238.64], P0 ;  /* 0xb4000000eece7fae */ /* 0x0003e20008121844 */
[----:B------:R-:W-:-:S03]  /*26a90*/  IMAD.WIDE R158, R245, 0x4, R142 ;  /* 0x00000004f59e7825 */ /* 0x000fc600078e028e */
[----:B------:R1:W-:Y:S01]  /*26aa0*/  STL.64 [R1+0x3158], R174 ;  /* 0x003158ae01007387 */ /* 0x0003e20000100a00 */
[----:B------:R-:W-:-:S03]  /*26ab0*/  IADD3 R142, R244, 0x100000, RZ ;  /* 0x00100000f48e7810 */ /* 0x000fc60007ffe0ff */
[----:B------:R1:W-:Y:S04]  /*26ac0*/  LDGSTS.E [R191+-0x4b000], [R174.64], P0 ;  /* 0xb5000000aebf7fae */ /* 0x0003e80008121844 */
[----:B------:R-:W-:Y:S04]  /*26ad0*/  STL.64 [R1+0x3160], R222 ;  /* 0x003160de01007387 */ /* 0x000fe80000100a00 */
[----:B------:R1:W-:Y:S02]  /*26ae0*/  LDGSTS.E [R190+-0x4a000], [R222.64], P0 ;  /* 0xb6000000debe7fae */ /* 0x0003e40008121844 */
[----:B-1----:R-:W-:-:S02]  /*26af0*/  IMAD.WIDE R174, R245, 0x4, R126 ;  /* 0x00000004f5ae7825 */ /* 0x002fc400078e027e */
[----:B------:R1:W-:Y:S01]  /*26b00*/  STL.64 [R1+0x3198], R158 ;  /* 0x0031989e01007387 */ /* 0x0003e20000100a00 */
[----:B------:R-:W-:-:S03]  /*26b10*/  IADD3 R127, R244, 0x100000, RZ ;  /* 0x00100000f47f7810 */ /* 0x000fc60007ffe0ff */
[----:B------:R1:W-:Y:S01]  /*26b20*/  LDGSTS.E [R0+-0x49000], [R158.64], P0 ;  /* 0xb70000009e007fae */ /* 0x0003e20008121844 */
[----:B------:R-:W-:-:S03]  /*26b30*/  IMAD.WIDE R190, R245, 0x4, R110 ;  /* 0x00000004f5be7825 */ /* 0x000fc600078e026e */
[----:B------:R-:W2:Y:S04]  /*26b40*/  LDL.LU.64 R238, [R1+0x428] ;  /* 0x0004280001ee7983 */ /* 0x000ea80000300a00 */
[----:B------:R1:W-:Y:S04]  /*26b50*/  LDGSTS.E [R142+-0x48000], [R174.64], P0 ;  /* 0xb8000000ae8e7fae */ /* 0x0003e80008121844 */
[----:B-1----:R-:W3:Y:S04]  /*26b60*/  LDL.LU.64 R158, [R1+0x3e8] ;  /* 0x0003e800019e7983 */ /* 0x002ee80000300a00 */
[----:B------:R1:W-:Y:S04]  /*26b70*/  STL.64 [R1+0x31a0], R174 ;  /* 0x0031a0ae01007387 */ /* 0x0003e80000100a00 */
[----:B------:R-:W4:Y:S04]  /*26b80*/  LDL.LU.64 R110, [R1+0x3a8] ;  /* 0x0003a800016e7983 */ /* 0x000f280000300a00 */
[----:B------:R1:W-:Y:S02]  /*26b90*/  STL.64 [R1+0x31a8], R190 ;  /* 0x0031a8be01007387 */ /* 0x0003e40000100a00 */
[----:B-1----:R-:W-:-:S02]  /*26ba0*/  IMAD.WIDE R174, R245, 0x4, R78 ;  /* 0x00000004f5ae7825 */ /* 0x002fc400078e024e */
[----:B------:R1:W-:Y:S04]  /*26bb0*/  STL.64 [R1+0x31d8], R94 ;  /* 0x0031d85e01007387 */ /* 0x0003e80000100a00 */
[----:B------:R1:W-:Y:S04]  /*26bc0*/  LDGSTS.E [R127+-0x47000], [R190.64], P0 ;  /* 0xb9000000be7f7fae */ /* 0x0003e80008121844 */
[----:B-1----:R-:W4:Y:S04]  /*26bd0*/  LDL.LU.64 R190, [R1+0x368] ;  /* 0x0003680001be7983 */ /* 0x002f280000300a00 */
[----:B------:R1:W-:Y:S04]  /*26be0*/  STL.64 [R1+0x31d0], R174 ;  /* 0x0031d0ae01007387 */ /* 0x0003e80000100a00 */
[----:B------:R-:W4:Y:S01]  /*26bf0*/  LDL.LU.64 R222, [R1+0x328] ;  /* 0x0003280001de7983 */ /* 0x000f220000300a00 */
[----:B------:R-:W-:Y:S01]  /*26c00*/  IADD3 R126, R244, 0x100000, RZ ;  /* 0x00100000f47e7810 */ /* 0x000fe20007ffe0ff */
[----:B------:R-:W-:-:S04]  /*26c10*/  IMAD.WIDE R46, R245, 0x4, R46 ;  /* 0x00000004f52e7825 */ /* 0x000fc800078e022e */
[----:B------:R1:W-:Y:S01]  /*26c20*/  LDGSTS.E [R126+-0x46000], [R94.64], P0 ;  /* 0xba0000005e7e7fae */ /* 0x0003e20008121844 */
[C---:B------:R-:W-:Y:S01]  /*26c30*/  IMAD.WIDE R30, R245.reuse, 0x4, R30 ;  /* 0x00000004f51e7825 */ /* 0x040fe200078e021e */
[----:B------:R-:W-:Y:S02]  /*26c40*/  IADD3 R78, R244, 0x100000, RZ ;  /* 0x00100000f44e7810 */ /* 0x000fe40007ffe0ff */
[----:B------:R1:W-:Y:S01]  /*26c50*/  LDGSTS.E [R0+-0x45000], [R174.64], P0 ;  /* 0xbb000000ae007fae */ /* 0x0003e20008121844 */
[----:B------:R-:W-:-:S04]  /*26c60*/  IMAD.WIDE R14, R245, 0x4, R14 ;  /* 0x00000004f50e7825 */ /* 0x000fc800078e020e */
[----:B-1----:R-:W-:Y:S01]  /*26c70*/  IMAD.WIDE R94, R245, 0x4, R62 ;  /* 0x00000004f55e7825 */ /* 0x002fe200078e023e */
[----:B------:R-:W-:-:S04]  /*26c80*/  IADD3 R63, R244, 0x100000, RZ ;  /* 0x00100000f43f7810 */ /* 0x000fc80007ffe0ff */
[----:B------:R-:W-:Y:S01]  /*26c90*/  STL.64 [R1+0x31c8], R94 ;  /* 0x0031c85e01007387 */ /* 0x000fe20000100a00 */
[----:B------:R-:W-:-:S03]  /*26ca0*/  LOP3.LUT R174, R249, 0x10, RZ, 0x3c, !PT ;  /* 0x00000010f9ae7812 */ /* 0x000fc600078e3cff */
[----:B------:R-:W-:Y:S01]  /*26cb0*/  STL.64 [R1+0x31c0], R46 ;  /* 0x0031c02e01007387 */ /* 0x000fe20000100a00 */
[----:B------:R-:W-:-:S03]  /*26cc0*/  IADD3 R62, R244, 0x100000, RZ ;  /* 0x00100000f43e7810 */ /* 0x000fc60007ffe0ff */
[----:B------:R1:W-:Y:S04]  /*26cd0*/  STL.64 [R1+0x31b8], R30 ;  /* 0x0031b81e01007387 */ /* 0x0003e80000100a00 */
[----:B------:R-:W4:Y:S04]  /*26ce0*/  LDL.LU.64 R248, [R1+0x2e8] ;  /* 0x0002e80001f87983 */ /* 0x000f280000300a00 */
[----:B------:R-:W4:Y:S04]  /*26cf0*/  LDL.LU.64 R246, [R1+0x2a8] ;  /* 0x0002a80001f67983 */ /* 0x000f280000300a00 */
[----:B------:R1:W-:Y:S04]  /*26d00*/  LDGSTS.E [R78+-0x44000], [R94.64], P0 ;  /* 0xbc0000005e4e7fae */ /* 0x0003e80008121844 */
[----:B------:R1:W-:Y:S04]  /*26d10*/  STL.64 [R1+0x31b0], R14 ;  /* 0x0031b00e01007387 */ /* 0x0003e80000100a00 */
[----:B------:R1:W-:Y:S04]  /*26d20*/  LDGSTS.E [R63+-0x43000], [R46.64], P0 ;  /* 0xbd0000002e3f7fae */ /* 0x0003e80008121844 */
[----:B-1----:R-:W4:Y:S04]  /*26d30*/  LDL.LU.64 R78, [R1+0x268] ;  /* 0x00026800014e7983 */ /* 0x002f280000300a00 */
[----:B------:R1:W-:Y:S04]  /*26d40*/  LDGSTS.E [R62+-0x42000], [R30.64], P0 ;  /* 0xbe0000001e3e7fae */ /* 0x0003e80008121844 */
[----:B------:R1:W-:Y:S04]  /*26d50*/  LDGSTS.E [R0+-0x41000], [R14.64], P0 ;  /* 0xbf0000000e007fae */ /* 0x0003e80008121844 */
[----:B-1----:R-:W4:Y:S01]  /*26d60*/  LDL.LU.64 R62, [R1+0x228] ;  /* 0x00022800013e7983 */ /* 0x002f220000300a00 */
[----:B------:R-:W-:-:S02]  /*26d70*/  IADD3 R30, R174, 0x100000, RZ ;  /* 0x00100000ae1e7810 */ /* 0x000fc40007ffe0ff */
[C---:B------:R-:W-:Y:S01]  /*26d80*/  IADD3 R15, R174.reuse, 0x100000, RZ ;  /* 0x00100000ae0f7810 */ /* 0x040fe20007ffe0ff */
[----:B------:R-:W4:Y:S01]  /*26d90*/  LDL.LU.64 R46, [R1+0x1e8] ;  /* 0x0001e800012e7983 */ /* 0x000f220000300a00 */
[----:B------:R-:W-:-:S03]  /*26da0*/  IADD3 R14, R174, 0x100000, RZ ;  /* 0x00100000ae0e7810 */ /* 0x000fc60007ffe0ff */
[----:B------:R-:W4:Y:S01]  /*26db0*/  LDL.LU.64 R126, [R1+0x1a8] ;  /* 0x0001a800017e7983 */ /* 0x000f220000300a00 */
[----:B------:R-:W-:Y:S01]  /*26dc0*/  IADD3 R0, R174, 0x100000, RZ ;  /* 0x00100000ae007810 */ /* 0x000fe20007ffe0ff */
[----:B--2---:R-:W-:-:S05]  /*26dd0*/  IMAD.WIDE R238, R245, 0x4, R238 ;  /* 0x00000004f5ee7825 */ /* 0x004fca00078e02ee */
[----:B------:R1:W-:Y:S01]  /*26de0*/  LDGSTS.E [R30+-0x5fe00], [R238.64], P0 ;  /* 0xa0200000ee1e7fae */ /* 0x0003e20008121844 */
[----:B---3--:R-:W-:-:S05]  /*26df0*/  IMAD.WIDE R158, R245, 0x4, R158 ;  /* 0x00000004f59e7825 */ /* 0x008fca00078e029e */
[----:B------:R-:W-:Y:S01]  /*26e00*/  STL.64 [R1+0x30], R158 ;  /* 0x0000309e01007387 */ /* 0x000fe20000100a00 */
[----:B----4-:R-:W-:-:S03]  /*26e10*/  IMAD.WIDE R94, R245, 0x4, R110 ;  /* 0x00000004f55e7825 */ /* 0x010fc600078e026e */
[----:B------:R-:W2:Y:S04]  /*26e20*/  LDL.LU.64 R142, [R1+0x168] ;  /* 0x00016800018e7983 */ /* 0x000ea80000300a00 */
[----:B------:R3:W-:Y:S04]  /*26e30*/  LDGSTS.E [R15+-0x5ee00], [R158.64], P0 ;  /* 0xa12000009e0f7fae */ /* 0x0007e80008121844 */
[----:B------:R4:W-:Y:S04]  /*26e40*/  STL.64 [R1+0x70], R94 ;  /* 0x0000705e01007387 */ /* 0x0009e80000100a00 */
[----:B------:R4:W-:Y:S01]  /*26e50*/  LDGSTS.E [R14+-0x5de00], [R94.64], P0 ;  /* 0xa22000005e0e7fae */ /* 0x0009e20008121844 */
[----:B------:R-:W-:-:S03]  /*26e60*/  IMAD.WIDE R110, R245, 0x4, R190 ;  /* 0x00000004f56e7825 */ /* 0x000fc600078e02be */
[----:B----4-:R-:W4:Y:S04]  /*26e70*/  LDL.LU.64 R94, [R1+0x128] ;  /* 0x00012800015e7983 */ /* 0x010f280000300a00 */
[----:B------:R1:W-:Y:S01]  /*26e80*/  STL.64 [R1+0xb0], R110 ;  /* 0x0000b06e01007387 */ /* 0x0003e20000100a00 */
[----:B------:R-:W-:-:S03]  /*26e90*/  IMAD.WIDE R222, R245, 0x4, R222 ;  /* 0x00000004f5de7825 */ /* 0x000fc600078e02de */
[----:B------:R1:W-:Y:S04]  /*26ea0*/  LDGSTS.E [R0+-0x5ce00], [R110.64], P0 ;  /* 0xa32000006e007fae */ /* 0x0003e80008121844 */
[----:B------:R3:W-:Y:S04]  /*26eb0*/  LDGSTS.E [R30+-0x5be00], [R222.64], P0 ;  /* 0xa4200000de1e7fae */ /* 0x0007e80008121844 */
[----:B-1----:R-:W4:Y:S04]  /*26ec0*/  LDL.LU.64 R110, [R1+0xe8] ;  /* 0x0000e800016e7983 */ /* 0x002f280000300a00 */
[----:B------:R-:W4:Y:S04]  /*26ed0*/  LDL.LU.64 R190, [R1+0xa8] ;  /* 0x0000a80001be7983 */ /* 0x000f280000300a00 */
[----:B------:R1:W-:Y:S04]  /*26ee0*/  STL.64 [R1+0x130], R222 ;  /* 0x000130de01007387 */ /* 0x0003e80000100a00 */
[----:B---3--:R-:W3:Y:S04]  /*26ef0*/  LDL.LU.64 R158, [R1+0x68] ;  /* 0x00006800019e7983 */ /* 0x008ee80000300a00 */
[----:B-1----:R-:W3:Y:S01]  /*26f00*/  LDL.LU.64 R222, [R1+0x28] ;  /* 0x0000280001de7983 */ /* 0x002ee20000300a00 */
[----:B------:R-:W-:-:S04]  /*26f10*/  IMAD.WIDE R248, R245, 0x4, R248 ;  /* 0x00000004f5f87825 */ /* 0x000fc800078e02f8 */
[C---:B------:R-:W-:Y:S01]  /*26f20*/  IMAD.WIDE R246, R245.reuse, 0x4, R246 ;  /* 0x00000004f5f67825 */ /* 0x040fe200078e02f6 */
[----:B------:R1:W-:Y:S04]  /*26f30*/  STL.64 [R1+0x1b0], R248 ;  /* 0x0001b0f801007387 */ /* 0x0003e80000100a00 */
[----:B------:R1:W-:Y:S04]  /*26f40*/  STL.64 [R1+0x1f0], R246 ;  /* 0x0001f0f601007387 */ /* 0x0003e80000100a00 */
[----:B------:R1:W-:Y:S04]  /*26f50*/  LDGSTS.E [R15+-0x5ae00], [R248.64], P0 ;  /* 0xa5200000f80f7fae */ /* 0x0003e80008121844 */
[----:B------:R1:W-:Y:S01]  /*26f60*/  LDGSTS.E [R14+-0x59e00], [R246.64], P0 ;  /* 0xa6200000f60e7fae */ /* 0x0003e20008121844 */
[----:B------:R-:W-:-:S03]  /*26f70*/  IMAD.WIDE R78, R245, 0x4, R78 ;  /* 0x00000004f54e7825 */ /* 0x000fc600078e024e */
[----:B-1----:R1:W5:Y:S04]  /*26f80*/  LDL.LU.64 R248, [R1+0x3600] ;  /* 0x0036000001f87983 */ /* 0x0023680000300a00 */
[----:B------:R1:W5:Y:S04]  /*26f90*/  LDL.LU.64 R246, [R1+0x35f8] ;  /* 0x0035f80001f67983 */ /* 0x0003680000300a00 */
[----:B------:R1:W-:Y:S01]  /*26fa0*/  STL.64 [R1+0x230], R78 ;  /* 0x0002304e01007387 */ /* 0x0003e20000100a00 */
[----:B------:R-:W-:-:S03]  /*26fb0*/  IMAD.WIDE R62, R245, 0x4, R62 ;  /* 0x00000004f53e7825 */ /* 0x000fc600078e023e */
[----:B------:R1:W-:Y:S04]  /*26fc0*/  LDGSTS.E [R0+-0x58e00], [R78.64], P0 ;  /* 0xa72000004e007fae */ /* 0x0003e80008121844 */
[----:B------:R2:W-:Y:S04]  /*26fd0*/  STL.64 [R1+0x228], R62 ;  /* 0x0002283e01007387 */ /* 0x0005e80000100a00 */
[----:B------:R2:W-:Y:S01]  /*26fe0*/  LDGSTS.E [R30+-0x57e00], [R62.64], P0 ;  /* 0xa82000003e1e7fae */ /* 0x0005e20008121844 */
[----:B-1----:R-:W-:-:S04]  /*26ff0*/  IMAD.WIDE R78, R245, 0x4, R46 ;  /* 0x00000004f54e7825 */ /* 0x002fc800078e022e */
[C---:B------:R-:W-:Y:S01]  /*27000*/  IMAD.WIDE R46, R245.reuse, 0x4, R126 ;  /* 0x00000004f52e7825 */ /* 0x040fe200078e027e */
[----:B------:R-:W-:Y:S04]  /*27010*/  STL.64 [R1+0x1e8], R78 ;  /* 0x0001e84e01007387 */ /* 0x000fe80000100a00 */
[----:B------:R1:W-:Y:S04]  /*27020*/  LDGSTS.E [R15+-0x56e00], [R78.64], P0 ;  /* 0xa92000004e0f7fae */ /* 0x0003e80008121844 */
[----:B------:R4:W-:Y:S04]  /*27030*/  STL.64 [R1+0x268], R46 ;  /* 0x0002682e01007387 */ /* 0x0009e80000100a00 */
[----:B------:R4:W-:Y:S01]  /*27040*/  LDGSTS.E [R14+-0x55e00], [R46.64], P0 ;  /* 0xaa2000002e0e7fae */ /* 0x0009e20008121844 */
[----:B------:R-:W-:-:S04]  /*27050*/  IMAD.WIDE R44, R245, 0x4, R44 ;  /* 0x00000004f52c7825 */ /* 0x000fc800078e022c */
[----:B------:R-:W-:-:S04]  /*27060*/  IMAD.WIDE R28, R245, 0x4, R28 ;  /* 0x00000004f51c7825 */ /* 0x000fc800078e021c */
[----:B--2---:R-:W-:-:S05]  /*27070*/  IMAD.WIDE R62, R245, 0x4, R142 ;  /* 0x00000004f53e7825 */ /* 0x004fca00078e028e */
[----:B------:R2:W-:Y:S04]  /*27080*/  STL.64 [R1+0x270], R62 ;  /* 0x0002703e01007387 */ /* 0x0005e80000100a00 */
[----:B------:R2:W-:Y:S01]  /*27090*/  LDGSTS.E [R0+-0x54e00], [R62.64], P0 ;  /* 0xab2000003e007fae */ /* 0x0005e20008121844 */
[----:B----4-:R-:W-:-:S05]  /*270a0*/  IMAD.WIDE R46, R245, 0x4, R94 ;  /* 0x00000004f52e7825 */ /* 0x010fca00078e025e */
[----:B------:R3:W-:Y:S04]  /*270b0*/  STL.64 [R1+0x2e8], R46 ;  /* 0x0002e82e01007387 */ /* 0x0007e80000100a00 */
[----:B------:R3:W-:Y:S01]  /*270c0*/  LDGSTS.E [R30+-0x53e00], [R46.64], P0 ;  /* 0xac2000002e1e7fae */ /* 0x0007e20008121844 */
[----:B-1----:R-:W-:-:S04]  /*270d0*/  IMAD.WIDE R78, R245, 0x4, R110 ;  /* 0x00000004f54e7825 */ /* 0x002fc800078e026e */
[C---:B--2---:R-:W-:Y:S01]  /*270e0*/  IMAD.WIDE R62, R245.reuse, 0x4, R190 ;  /* 0x00000004f53e7825 */ /* 0x044fe200078e02be */
[----:B------:R1:W-:Y:S04]  /*270f0*/  STL.64 [R1+0x328], R78 ;  /* 0x0003284e01007387 */ /* 0x0003e80000100a00 */
[----:B------:R1:W-:Y:S01]  /*27100*/  LDGSTS.E [R15+-0x52e00], [R78.64], P0 ;  /* 0xad2000004e0f7fae */ /* 0x0003e20008121844 */
[----:B---3--:R-:W-:-:S03]  /*27110*/  IMAD.WIDE R46, R245, 0x4, R158 ;  /* 0x00000004f52e7825 */ /* 0x008fc600078e029e */
[----:B------:R2:W-:Y:S04]  /*27120*/  STL.64 [R1+0x2fd8], R62 ;  /* 0x002fd83e01007387 */ /* 0x0005e80000100a00 */
[----:B------:R2:W-:Y:S04]  /*27130*/  LDGSTS.E [R14+-0x51e00], [R62.64], P0 ;  /* 0xae2000003e0e7fae */ /* 0x0005e80008121844 */
[----:B------:R3:W-:Y:S01]  /*27140*/  STL.64 [R1+0x2ff0], R46 ;  /* 0x002ff02e01007387 */ /* 0x0007e20000100a00 */
[----:B-1----:R-:W-:-:S03]  /*27150*/  IMAD.WIDE R78, R245, 0x4, R236 ;  /* 0x00000004f54e7825 */ /* 0x002fc600078e02ec */
[----:B------:R3:W-:Y:S01]  /*27160*/  LDGSTS.E [R0+-0x50e00], [R46.64], P0 ;  /* 0xaf2000002e007fae */ /* 0x0007e20008121844 */
[----:B--2---:R-:W-:-:S05]  /*27170*/  IMAD.WIDE R62, R245, 0x4, R222 ;  /* 0x00000004f53e7825 */ /* 0x004fca00078e02de */
[----:B------:R1:W-:Y:S01]  /*27180*/  STL.64 [R1+0x3030], R62 ;  /* 0x0030303e01007387 */ /* 0x0003e20000100a00 */
[----:B---3--:R-:W-:-:S03]  /*27190*/  IMAD.WIDE R46, R245, 0x4, R220 ;  /* 0x00000004f52e7825 */ /* 0x008fc600078e02dc */
[----:B------:R1:W-:Y:S04]  /*271a0*/  LDGSTS.E [R30+-0x4fe00], [R62.64], P0 ;  /* 0xb02000003e1e7fae */ /* 0x0003e80008121844 */
[----:B------:R2:W-:Y:S04]  /*271b0*/  STL.64 [R1+0x3050], R78 ;  /* 0x0030504e01007387 */ /* 0x0005e80000100a00 */
[----:B------:R2:W-:Y:S01]  /*271c0*/  LDGSTS.E [R15+-0x4ee00], [R78.64], P0 ;  /* 0xb12000004e0f7fae */ /* 0x0005e20008121844 */
[----:B-1----:R-:W-:-:S03]  /*271d0*/  IMAD.WIDE R62, R245, 0x4, R204 ;  /* 0x00000004f53e7825 */ /* 0x002fc600078e02cc */
[----:B------:R1:W-:Y:S04]  /*271e0*/  STL.64 [R1+0x3068], R46 ;  /* 0x0030682e01007387 */ /* 0x0003e80000100a00 */
[----:B------:R1:W-:Y:S01]  /*271f0*/  LDGSTS.E [R14+-0x4de00], [R46.64], P0 ;  /* 0xb22000002e0e7fae */ /* 0x0003e20008121844 */
[----:B--2---:R-:W-:-:S03]  /*27200*/  IMAD.WIDE R78, R245, 0x4, R172 ;  /* 0x00000004f54e7825 */ /* 0x004fc600078e02ac */
[----:B------:R2:W-:Y:S04]  /*27210*/  STL.64 [R1+0x3080], R62 ;  /* 0x0030803e01007387 */ /* 0x0005e80000100a00 */
[----:B------:R2:W-:Y:S01]  /*27220*/  LDGSTS.E [R0+-0x4ce00], [R62.64], P0 ;  /* 0xb32000003e007fae */ /* 0x0005e20008121844 */
[----:B-1----:R-:W-:-:S05]  /*27230*/  IMAD.WIDE R46, R245, 0x4, R188 ;  /* 0x00000004f52e7825 */ /* 0x002fca00078e02bc */
[----:B------:R1:W-:Y:S01]  /*27240*/  STL.64 [R1+0x30c8], R46 ;  /* 0x0030c82e01007387 */ /* 0x0003e20000100a00 */
[----:B--2---:R-:W-:-:S03]  /*27250*/  IMAD.WIDE R62, R245, 0x4, R156 ;  /* 0x00000004f53e7825 */ /* 0x004fc600078e029c */
        /* <DEDUP_REMOVED lines=9> */
[----:B-1----:R-:W-:-:S03]  /*272f0*/  IMAD.WIDE R62, R245, 0x4, R124 ;  /* 0x00000004f53e7825 */ /* 0x002fc600078e027c */
[----:B------:R-:W3:Y:S04]  /*27300*/  LDL.LU.64 R142, [R1+0x420] ;  /* 0x00042000018e7983 */ /* 0x000ee80000300a00 */
[----:B------:R-:W4:Y:S01]  /*27310*/  LDL.LU.64 R94, [R1+0x3e0] ;  /* 0x0003e000015e7983 */ /* 0x000f220000300a00 */
[----:B--2---:R-:W-:-:S03]  /*27320*/  IMAD.WIDE R46, R245, 0x4, R92 ;  /* 0x00000004f52e7825 */ /* 0x004fc600078e025c */
[----:B------:R1:W-:Y:S04]  /*27330*/  STL.64 [R1+0x3140], R62 ;  /* 0x0031403e01007387 */ /* 0x0003e80000100a00 */
[----:B------:R-:W2:Y:S04]  /*27340*/  LDL.LU.64 R110, [R1+0x3a0] ;  /* 0x0003a000016e7983 */ /* 0x000ea80000300a00 */
[----:B------:R1:W-:Y:S04]  /*27350*/  LDGSTS.E [R30+-0x47e00], [R62.64], P0 ;  /* 0xb82000003e1e7fae */ /* 0x0003e80008121844 */
[----:B------:R-:W-:Y:S04]  /*27360*/  STL.64 [R1+0x3150], R78 ;  /* 0x0031504e01007387 */ /* 0x000fe80000100a00 */
[----:B------:R1:W-:Y:S02]  /*27370*/  LDGSTS.E [R15+-0x46e00], [R78.64], P0 ;  /* 0xb92000004e0f7fae */ /* 0x0003e40008121844 */
[----:B-1----:R-:W-:-:S02]  /*27380*/  IMAD.WIDE R62, R245, 0x4, R76 ;  /* 0x00000004f53e7825 */ /* 0x002fc400078e024c */
[----:B------:R1:W-:Y:S04]  /*27390*/  STL.64 [R1+0x3190], R46 ;  /* 0x0031902e01007387 */ /* 0x0003e80000100a00 */
[----:B------:R1:W-:Y:S04]  /*273a0*/  LDGSTS.E [R14+-0x45e00], [R46.64], P0 ;  /* 0xba2000002e0e7fae */ /* 0x0003e80008121844 */
[----:B------:R-:W2:Y:S04]  /*273b0*/  LDL.LU.64 R190, [R1+0x360] ;  /* 0x0003600001be7983 */ /* 0x000ea80000300a00 */
[----:B------:R1:W-:Y:S02]  /*273c0*/  STL.64 [R1+0x3188], R62 ;  /* 0x0031883e01007387 */ /* 0x0003e40000100a00 */
[----:B-1----:R-:W-:-:S02]  /*273d0*/  IMAD.WIDE R46, R245, 0x4, R60 ;  /* 0x00000004f52e7825 */ /* 0x002fc400078e023c */
[----:B------:R-:W2:Y:S04]  /*273e0*/  LDL.LU.64 R222, [R1+0x320] ;  /* 0x0003200001de7983 */ /* 0x000ea80000300a00 */
[----:B------:R1:W-:Y:S04]  /*273f0*/  STL.64 [R1+0x3180], R46 ;  /* 0x0031802e01007387 */ /* 0x0003e80000100a00 */
[----:B------:R-:W-:Y:S04]  /*27400*/  STL.64 [R1+0x3178], R44 ;  /* 0x0031782c01007387 */ /* 0x000fe80000100a00 */
[----:B------:R1:W-:Y:S04]  /*27410*/  STL.64 [R1+0x3170], R28 ;  /* 0x0031701c01007387 */ /* 0x0003e80000100a00 */
[----:B------:R-:W2:Y:S04]  /*27420*/  LDL.LU.64 R236, [R1+0x2e0] ;  /* 0x0002e00001ec7983 */ /* 0x000ea80000300a00 */
[----:B------:R-:W2:Y:S01]  /*27430*/  LDL.LU.64 R158, [R1+0x2a0] ;  /* 0x0002a000019e7983 */ /* 0x000ea20000300a00 */
[----:B------:R-:W-:-:S03]  /*27440*/  IMAD.WIDE R12, R245, 0x4, R12 ;  /* 0x00000004f50c7825 */ /* 0x000fc600078e020c */
[----:B------:R-:W2:Y:S04]  /*27450*/  LDL.LU.64 R156, [R1+0x260] ;  /* 0x00026000019c7983 */ /* 0x000ea80000300a00 */
[----:B------:R1:W-:Y:S04]  /*27460*/  LDGSTS.E [R0+-0x44e00], [R62.64], P0 ;  /* 0xbb2000003e007fae */ /* 0x0003e80008121844 */
[----:B------:R2:W-:Y:S04]  /*27470*/  STL.64 [R1+0x3168], R12 ;  /* 0x0031680c01007387 */ /* 0x0005e80000100a00 */
[----:B------:R1:W-:Y:S04]  /*27480*/  LDGSTS.E [R30+-0x43e00], [R46.64], P0 ;  /* 0xbc2000002e1e7fae */ /* 0x0003e80008121844 */
[----:B-1----:R-:W2:Y:S04]  /*27490*/  LDL.LU.64 R62, [R1+0x220] ;  /* 0x00022000013e7983 */ /* 0x002ea80000300a00 */
[----:B------:R-:W2:Y:S04]  /*274a0*/  LDL.LU.64 R78, [R1+0x1e0] ;  /* 0x0001e000014e7983 */ /* 0x000ea80000300a00 */
[----:B------:R-:W2:Y:S04]  /*274b0*/  LDL.LU.64 R46, [R1+0x1a0] ;  /* 0x0001a000012e7983 */ /* 0x000ea80000300a00 */
[----:B------:R-:W2:Y:S04]  /*274c0*/  LDL.LU.64 R126, [R1+0x160] ;  /* 0x00016000017e7983 */ /* 0x000ea80000300a00 */
[----:B------:R1:W-:Y:S04]  /*274d0*/  LDGSTS.E [R15+-0x42e00], [R44.64], P0 ;  /* 0xbd2000002c0f7fae */ /* 0x0003e80008121844 */
[----:B------:R1:W-:Y:S04]  /*274e0*/  LDGSTS.E [R14+-0x41e00], [R28.64], P0 ;  /* 0xbe2000001c0e7fae */ /* 0x0003e80008121844 */
[----:B------:R-:W1:Y:S04]  /*274f0*/  S2R R175, SR_TID.X ;  /* 0x0000000000af7919 */ /* 0x000e680000002100 */
[----:B------:R1:W-:Y:S01]  /*27500*/  LDGSTS.E [R0+-0x40e00], [R12.64], P0 ;  /* 0xbf2000000c007fae */ /* 0x0003e20008121844 */
[----:B---3--:R-:W-:-:S03]  /*27510*/  IMAD.WIDE R172, R245, 0x4, R142 ;  /* 0x00000004f5ac7825 */ /* 0x008fc600078e028e */
[----:B------:R-:W3:Y:S01]  /*27520*/  LDL.LU.64 R142, [R1+0x120] ;  /* 0x00012000018e7983 */ /* 0x000ee20000300a00 */
[----:B----4-:R-:W-:-:S03]  /*27530*/  IMAD.WIDE R188, R245, 0x4, R94 ;  /* 0x00000004f5bc7825 */ /* 0x010fc600078e025e */
[----:B------:R-:W4:Y:S01]  /*27540*/  LDL.LU.64 R94, [R1+0xe0] ;  /* 0x0000e000015e7983 */ /* 0x000f220000300a00 */
[----:B--2---:R-:W-:-:S03]  /*27550*/  IMAD.WIDE R204, R245, 0x4, R110 ;  /* 0x00000004f5cc7825 */ /* 0x004fc600078e026e */
[----:B------:R-:W2:Y:S01]  /*27560*/  LDL.LU.64 R110, [R1+0xa0] ;  /* 0x0000a000016e7983 */ /* 0x000ea20000300a00 */
[----:B------:R-:W-:-:S03]  /*27570*/  IMAD.WIDE R220, R245, 0x4, R190 ;  /* 0x00000004f5dc7825 */ /* 0x000fc600078e02be */
[----:B------:R-:W2:Y:S01]  /*27580*/  LDL.LU.64 R190, [R1+0x60] ;  /* 0x0000600001be7983 */ /* 0x000ea20000300a00 */
[----:B-1----:R-:W-:-:S03]  /*27590*/  IMAD.WIDE R28, R245, 0x4, R158 ;  /* 0x00000004f51c7825 */ /* 0x002fc600078e029e */
[----:B------:R-:W2:Y:S01]  /*275a0*/  LDL.LU.64 R158, [R1+0x20] ;  /* 0x00002000019e7983 */ /* 0x000ea20000300a00 */
[----:B------:R-:W-:-:S05]  /*275b0*/  LOP3.LUT R175, R175, 0x7f, RZ, 0xc0, !PT ;  /* 0x0000007fafaf7812 */ /* 0x000fca00078ec0ff */
[----:B------:R-:W-:-:S05]  /*275c0*/  IMAD.SHL.U32 R175, R175, 0x4, RZ ;  /* 0x00000004afaf7824 */ /* 0x000fca00078e00ff */
[----:B------:R-:W-:-:S04]  /*275d0*/  LOP3.LUT R175, R175, 0x20, RZ, 0x3c, !PT ;  /* 0x00000020afaf7812 */ /* 0x000fc800078e3cff */
[C---:B------:R-:W-:Y:S02]  /*275e0*/  IADD3 R14, R175.reuse, 0x100000, RZ ;  /* 0x00100000af0e7810 */ /* 0x040fe40007ffe0ff */
[C---:B------:R-:W-:Y:S02]  /*275f0*/  IADD3 R13, R175.reuse, 0x100000, RZ ;  /* 0x00100000af0d7810 */ /* 0x040fe40007ffe0ff */
[----:B------:R-:W-:Y:S01]  /*27600*/  IADD3 R12, R175, 0x100000, RZ ;  /* 0x00100000af0c7810 */ /* 0x000fe20007ffe0ff */
[----:B------:R-:W-:Y:S01]  /*27610*/  IMAD.WIDE R222, R245, 0x4, R222 ;  /* 0x00000004f5de7825 */ /* 0x000fe200078e02de */
[----:B------:R-:W-:Y:S01]  /*27620*/  IADD3 R0, R175, 0x100000, RZ ;  /* 0x00100000af007810 */ /* 0x000fe20007ffe0ff */
[----:B------:R1:W-:Y:S02]  /*27630*/  LDGSTS.E [R14+-0x5fc00], [R172.64], P0 ;  /* 0xa0400000ac0e7fae */ /* 0x0003e40008121844 */
[C---:B------:R-:W-:Y:S02]  /*27640*/  IMAD.WIDE R236, R245.reuse, 0x4, R236 ;  /* 0x00000004f5ec7825 */ /* 0x040fe400078e02ec */
[----:B------:R1:W-:Y:S02]  /*27650*/  LDGSTS.E [R13+-0x5ec00], [R188.64], P0 ;  /* 0xa1400000bc0d7fae */ /* 0x0003e40008121844 */
[----:B------:R-:W-:-:S02]  /*27660*/  IMAD.WIDE R30, R245, 0x4, R156 ;  /* 0x00000004f51e7825 */ /* 0x000fc400078e029c */
[----:B------:R1:W-:Y:S04]  /*27670*/  LDGSTS.E [R12+-0x5dc00], [R204.64], P0 ;  /* 0xa2400000cc0c7fae */ /* 0x0003e80008121844 */
[----:B------:R1:W-:Y:S04]  /*27680*/  LDGSTS.E [R0+-0x5cc00], [R220.64], P0 ;  /* 0xa3400000dc007fae */ /* 0x0003e80008121844 */
[----:B------:R1:W-:Y:S04]  /*27690*/  LDGSTS.E [R14+-0x5bc00], [R222.64], P0 ;  /* 0xa4400000de0e7fae */ /* 0x0003e80008121844 */
[----:B------:R1:W-:Y:S01]  /*276a0*/  LDGSTS.E [R13+-0x5ac00], [R236.64], P0 ;  /* 0xa5400000ec0d7fae */ /* 0x0003e20008121844 */
[----:B------:R-:W-:-:S03]  /*276b0*/  IMAD.WIDE R44, R245, 0x4, R78 ;  /* 0x00000004f52c7825 */ /* 0x000fc600078e024e */
[----:B------:R1:W-:Y:S04]  /*276c0*/  STL.64 [R1+0x28], R28 ;  /* 0x0000281c01007387 */ /* 0x0003e80000100a00 */
[----:B------:R1:W-:Y:S04]  /*276d0*/  LDGSTS.E [R12+-0x59c00], [R28.64], P0 ;  /* 0xa64000001c0c7fae */ /* 0x0003e80008121844 */
[----:B------:R1:W-:Y:S04]  /*276e0*/  STL.64 [R1+0xa8], R30 ;  /* 0x0000a81e01007387 */ /* 0x0003e80000100a00 */
[----:B------:R1:W-:Y:S02]  /*276f0*/  LDGSTS.E [R0+-0x58c00], [R30.64], P0 ;  /* 0xa74000001e007fae */ /* 0x0003e40008121844 */
[----:B-1----:R-:W-:-:S05]  /*27700*/  IMAD.WIDE R28, R245, 0x4, R62 ;  /* 0x00000004f51c7825 */ /* 0x002fca00078e023e */
[----:B------:R1:W-:Y:S01]  /*27710*/  STL.64 [R1+0xe8], R28 ;  /* 0x0000e81c01007387 */ /* 0x0003e20000100a00 */
[----:B------:R-:W-:-:S03]  /*27720*/  IMAD.WIDE R30, R245, 0x4, R46 ;  /* 0x00000004f51e7825 */ /* 0x000fc600078e022e */
[----:B------:R1:W-:Y:S04]  /*27730*/  LDGSTS.E [R14+-0x57c00], [R28.64], P0 ;  /* 0xa84000001c0e7fae */ /* 0x0003e80008121844 */
[----:B------:R-:W-:Y:S04]  /*27740*/  STL.64 [R1+0x128], R44 ;  /* 0x0001282c01007387 */ /* 0x000fe80000100a00 */
[----:B------:R4:W-:Y:S01]  /*27750*/  LDGSTS.E [R13+-0x56c00], [R44.64], P0 ;  /* 0xa94000002c0d7fae */ /* 0x0009e20008121844 */
[----:B-1----:R-:W-:-:S03]  /*27760*/  IMAD.WIDE R28, R245, 0x4, R126 ;  /* 0x00000004f51c7825 */ /* 0x002fc600078e027e */
[----:B------:R3:W-:Y:S04]  /*27770*/  STL.64 [R1+0x168], R30 ;  /* 0x0001681e01007387 */ /* 0x0007e80000100a00 */
[----:B------:R3:W-:Y:S04]  /*27780*/  LDGSTS.E [R12+-0x55c00], [R30.64], P0 ;  /* 0xaa4000001e0c7fae */ /* 0x0007e80008121844 */
[----:B------:R2:W-:Y:S04]  /*27790*/  STL.64 [R1+0x160], R28 ;  /* 0x0001601c01007387 */ /* 0x0005e80000100a00 */
[----:B------:R2:W-:Y:S01]  /*277a0*/  LDGSTS.E [R0+-0x54c00], [R28.64], P0 ;  /* 0xab4000001c007fae */ /* 0x0005e20008121844 */
[----:B------:R-:W-:-:S04]  /*277b0*/  IMAD.WIDE R26, R245, 0x4, R26 ;  /* 0x00000004f51a7825 */ /* 0x000fc800078e021a */
[----:B---3--:R-:W-:-:S04]  /*277c0*/  IMAD.WIDE R30, R245, 0x4, R142 ;  /* 0x00000004f51e7825 */ /* 0x008fc800078e028e */
[C---:B----4-:R-:W-:Y:S01]  /*277d0*/  IMAD.WIDE R44, R245.reuse, 0x4, R94 ;  /* 0x00000004f52c7825 */ /* 0x050fe200078e025e */
[----:B------:R-:W-:Y:S04]  /*277e0*/  STL.64 [R1+0x1a0], R30 ;  /* 0x0001a01e01007387 */ /* 0x000fe80000100a00 */
[----:B------:R1:W-:Y:S01]  /*277f0*/  LDGSTS.E [R14+-0x53c00], [R30.64], P0 ;  /* 0xac4000001e0e7fae */ /* 0x0003e20008121844 */
[----:B--2---:R-:W-:-:S03]  /*27800*/  IMAD.WIDE R28, R245, 0x4, R110 ;  /* 0x00000004f51c7825 */ /* 0x004fc600078e026e */
[----:B------:R2:W-:Y:S04]  /*27810*/  STL.64 [R1+0x1a8], R44 ;  /* 0x0001a82c01007387 */ /* 0x0005e80000100a00 */
[----:B------:R2:W-:Y:S04]  /*27820*/  LDGSTS.E [R13+-0x52c00], [R44.64], P0 ;  /* 0xad4000002c0d7fae */ /* 0x0005e80008121844 */
[----:B------:R-:W-:Y:S04]  /*27830*/  STL.64 [R1+0x1e0], R28 ;  /* 0x0001e01c01007387 */ /* 0x000fe80000100a00 */
[----:B------:R3:W-:Y:S01]  /*27840*/  LDGSTS.E [R12+-0x51c00], [R28.64], P0 ;  /* 0xae4000001c0c7fae */ /* 0x0007e20008121844 */
[----:B--2---:R-:W-:-:S04]  /*27850*/  IMAD.WIDE R44, R245, 0x4, R234 ;  /* 0x00000004f52c7825 */ /* 0x004fc800078e02ea */
[----:B-1----:R-:W-:-:S05]  /*27860*/  IMAD.WIDE R30, R245, 0x4, R190 ;  /* 0x00000004f51e7825 */ /* 0x002fca00078e02be */
[----:B------:R1:W-:Y:S04]  /*27870*/  STL.64 [R1+0x220], R30 ;  /* 0x0002201e01007387 */ /* 0x0003e80000100a00 */
[----:B------:R1:W-:Y:S02]  /*27880*/  LDGSTS.E [R0+-0x50c00], [R30.64], P0 ;  /* 0xaf4000001e007fae */ /* 0x0003e40008121844 */
[----:B-1----:R-:W-:-:S04]  /*27890*/  IMAD.WIDE R30, R245, 0x4, R218 ;  /* 0x00000004f51e7825 */ /* 0x002fc800078e02da */
[----:B---3--:R-:W-:-:S05]  /*278a0*/  IMAD.WIDE R28, R245, 0x4, R158 ;  /* 0x00000004f51c7825 */ /* 0x008fca00078e029e */
[----:B------:R1:W-:Y:S04]  /*278b0*/  STL.64 [R1+0x260], R28 ;  /* 0x0002601c01007387 */ /* 0x0003e80000100a00 */
        /* <DEDUP_REMOVED lines=26> */
[----:B------:R1:W-:Y:S04]  /*27a60*/  LDGSTS.E [R14+-0x47c00], [R28.64], P0 ;  /* 0xb84000001c0e7fae */ /* 0x0003e80008121844 */
[----:B------:R-:W2:Y:S04]  /*27a70*/  LDL.LU.64 R94, [R1+0x398] ;  /* 0x00039800015e7983 */ /* 0x000ea80000300a00 */
[----:B------:R-:W-:Y:S01]  /*27a80*/  STL.64 [R1+0x30d8], R44 ;  /* 0x0030d82c01007387 */ /* 0x000fe20000100a00 */
[----:B-1----:R-:W-:-:S03]  /*27a90*/  IMAD.WIDE R28, R245, 0x4, R74 ;  /* 0x00000004f51c7825 */ /* 0x002fc600078e024a */
[----:B------:R1:W-:Y:S04]  /*27aa0*/  STL.64 [R1+0x3128], R30 ;  /* 0x0031281e01007387 */ /* 0x0003e80000100a00 */
[----:B------:R1:W-:Y:S04]  /*27ab0*/  LDGSTS.E [R13+-0x46c00], [R44.64], P0 ;  /* 0xb94000002c0d7fae */ /* 0x0003e80008121844 */
[----:B------:R1:W-:Y:S04]  /*27ac0*/  LDGSTS.E [R12+-0x45c00], [R30.64], P0 ;  /* 0xba4000001e0c7fae */ /* 0x0003e80008121844 */
[----:B------:R-:W2:Y:S04]  /*27ad0*/  LDL.LU.64 R110, [R1+0x358] ;  /* 0x00035800016e7983 */ /* 0x000ea80000300a00 */
[----:B------:R1:W-:Y:S02]  /*27ae0*/  STL.64 [R1+0x3120], R28 ;  /* 0x0031201c01007387 */ /* 0x0003e40000100a00 */
[----:B-1----:R-:W-:-:S02]  /*27af0*/  IMAD.WIDE R30, R245, 0x4, R58 ;  /* 0x00000004f51e7825 */ /* 0x002fc400078e023a */
[----:B------:R1:W-:Y:S04]  /*27b00*/  LDGSTS.E [R0+-0x44c00], [R28.64], P0 ;  /* 0xbb4000001c007fae */ /* 0x0003e80008121844 */
[----:B------:R-:W2:Y:S04]  /*27b10*/  LDL.LU.64 R190, [R1+0x318] ;  /* 0x0003180001be7983 */ /* 0x000ea80000300a00 */
[----:B------:R-:W-:Y:S01]  /*27b20*/  STL.64 [R1+0x3118], R30 ;  /* 0x0031181e01007387 */ /* 0x000fe20000100a00 */
[----:B-1----:R-:W-:Y:S01]  /*27b30*/  IMAD.WIDE R28, R245, 0x4, R42 ;  /* 0x00000004f51c7825 */ /* 0x002fe200078e022a */
[----:B------:R-:W-:-:S02]  /*27b40*/  SHF.L.U32 R207, R207, 0x2, RZ ;  /* 0x00000002cfcf7819 */ /* 0x000fc400000006ff */
[----:B------:R1:W-:Y:S04]  /*27b50*/  LDGSTS.E [R14+-0x43c00], [R30.64], P0 ;  /* 0xbc4000001e0e7fae */ /* 0x0003e80008121844 */
[----:B------:R-:W-:Y:S04]  /*27b60*/  STL.64 [R1+0x3110], R28 ;  /* 0x0031101c01007387 */ /* 0x000fe80000100a00 */
[----:B------:R-:W-:Y:S04]  /*27b70*/  STL.64 [R1+0x3108], R26 ;  /* 0x0031081a01007387 */ /* 0x000fe80000100a00 */
[----:B------:R-:W2:Y:S04]  /*27b80*/  LDL.LU.64 R140, [R1+0x2d8] ;  /* 0x0002d800018c7983 */ /* 0x000ea80000300a00 */
[----:B------:R-:W2:Y:S01]  /*27b90*/  LDL.LU.64 R174, [R1+0x298] ;  /* 0x0002980001ae7983 */ /* 0x000ea20000300a00 */
[----:B------:R-:W-:Y:S01]  /*27ba0*/  IMAD.WIDE R10, R245, 0x4, R10 ;  /* 0x00000004f50a7825 */ /* 0x000fe200078e020a */
[----:B------:R-:W-:-:S02]  /*27bb0*/  LOP3.LUT R158, R207, 0x30, RZ, 0x3c, !PT ;  /* 0x00000030cf9e7812 */ /* 0x000fc400078e3cff */
[----:B------:R-:W2:Y:S04]  /*27bc0*/  LDL.LU.64 R206, [R1+0x258] ;  /* 0x0002580001ce7983 */ /* 0x000ea80000300a00 */
[----:B------:R1:W-:Y:S04]  /*27bd0*/  STL.64 [R1+0x3100], R10 ;  /* 0x0031000a01007387 */ /* 0x0003e80000100a00 */
[----:B------:R-:W2:Y:S04]  /*27be0*/  LDL.LU.64 R62, [R1+0x218] ;  /* 0x00021800013e7983 */ /* 0x000ea80000300a00 */
[----:B------:R-:W2:Y:S04]  /*27bf0*/  LDL.LU.64 R78, [R1+0x1d8] ;  /* 0x0001d800014e7983 */ /* 0x000ea80000300a00 */
[----:B------:R-:W2:Y:S04]  /*27c00*/  LDL.LU.64 R46, [R1+0x198] ;  /* 0x00019800012e7983 */ /* 0x000ea80000300a00 */
[----:B------:R1:W-:Y:S04]  /*27c10*/  LDGSTS.E [R13+-0x42c00], [R28.64], P0 ;  /* 0xbd4000001c0d7fae */ /* 0x0003e80008121844 */
[----:B------:R1:W-:Y:S04]  /*27c20*/  LDGSTS.E [R12+-0x41c00], [R26.64], P0 ;  /* 0xbe4000001a0c7fae */ /* 0x0003e80008121844 */
        /* <DEDUP_REMOVED lines=9> */
[----:B------:R-:W-:-:S03]  /*27cc0*/  IMAD.WIDE R170, R245, 0x4, R190 ;  /* 0x00000004f5aa7825 */ /* 0x000fc600078e02be */
[----:B------:R-:W2:Y:S01]  /*27cd0*/  LDL.LU.64 R190, [R1+0x58] ;  /* 0x0000580001be7983 */ /* 0x000ea20000300a00 */
[----:B------:R-:W-:-:S03]  /*27ce0*/  IMAD.WIDE R202, R245, 0x4, R174 ;  /* 0x00000004f5ca7825 */ /* 0x000fc600078e02ae */
[----:B------:R-:W2:Y:S01]  /*27cf0*/  LDL.LU.64 R174, [R1+0x18] ;  /* 0x0000180001ae7983 */ /* 0x000ea20000300a00 */
[C---:B-1----:R-:W-:Y:S02]  /*27d00*/  IADD3 R12, R158.reuse, 0x100000, RZ ;  /* 0x001000009e0c7810 */ /* 0x042fe40007ffe0ff */
[C---:B------:R-:W-:Y:S02]  /*27d10*/  IADD3 R11, R158.reuse, 0x100000, RZ ;  /* 0x001000009e0b7810 */ /* 0x040fe40007ffe0ff */
[C---:B------:R-:W-:Y:S01]  /*27d20*/  IADD3 R10, R158.reuse, 0x100000, RZ ;  /* 0x001000009e0a7810 */ /* 0x040fe20007ffe0ff */
[----:B------:R1:W-:Y:S01]  /*27d30*/  LDGSTS.E [R12+-0x5fa00], [R124.64], P0 ;  /* 0xa06000007c0c7fae */ /* 0x0003e20008121844 */
[----:B------:R-:W-:Y:S01]  /*27d40*/  IADD3 R0, R158, 0x100000, RZ ;  /* 0x001000009e007810 */ /* 0x000fe20007ffe0ff */
[C---:B------:R-:W-:Y:S02]  /*27d50*/  IMAD.WIDE R186, R245.reuse, 0x4, R140 ;  /* 0x00000004f5ba7825 */ /* 0x040fe400078e028c */
[----:B------:R1:W-:Y:S02]  /*27d60*/  LDGSTS.E [R11+-0x5ea00], [R138.64], P0 ;  /* 0xa16000008a0b7fae */ /* 0x0003e40008121844 */
[----:B------:R-:W-:-:S02]  /*27d70*/  IMAD.WIDE R206, R245, 0x4, R206 ;  /* 0x00000004f5ce7825 */ /* 0x000fc400078e02ce */
[----:B------:R1:W-:Y:S02]  /*27d80*/  LDGSTS.E [R10+-0x5da00], [R154.64], P0 ;  /* 0xa26000009a0a7fae */ /* 0x0003e40008121844 */
[C---:B------:R-:W-:Y:S02]  /*27d90*/  IMAD.WIDE R218, R245.reuse, 0x4, R62 ;  /* 0x00000004f5da7825 */ /* 0x040fe400078e023e */
[----:B------:R1:W-:Y:S02]  /*27da0*/  LDGSTS.E [R0+-0x5ca00], [R156.64], P0 ;  /* 0xa36000009c007fae */ /* 0x0003e40008121844 */
[C---:B------:R-:W-:Y:S02]  /*27db0*/  IMAD.WIDE R234, R245.reuse, 0x4, R78 ;  /* 0x00000004f5ea7825 */ /* 0x040fe400078e024e */
[----:B------:R1:W-:Y:S02]  /*27dc0*/  LDGSTS.E [R12+-0x5ba00], [R170.64], P0 ;  /* 0xa4600000aa0c7fae */ /* 0x0003e40008121844 */
[----:B------:R-:W-:-:S02]  /*27dd0*/  IMAD.WIDE R26, R245, 0x4, R46 ;  /* 0x00000004f51a7825 */ /* 0x000fc400078e022e */
[----:B------:R1:W-:Y:S04]  /*27de0*/  LDGSTS.E [R11+-0x5aa00], [R186.64], P0 ;  /* 0xa5600000ba0b7fae */ /* 0x0003e80008121844 */
[----:B------:R1:W-:Y:S04]  /*27df0*/  LDGSTS.E [R10+-0x59a00], [R202.64], P0 ;  /* 0xa6600000ca0a7fae */ /* 0x0003e80008121844 */
[----:B------:R1:W-:Y:S04]  /*27e00*/  LDGSTS.E [R0+-0x58a00], [R206.64], P0 ;  /* 0xa7600000ce007fae */ /* 0x0003e80008121844 */
[----:B------:R1:W-:Y:S04]  /*27e10*/  LDGSTS.E [R12+-0x57a00], [R218.64], P0 ;  /* 0xa8600000da0c7fae */ /* 0x0003e80008121844 */
[----:B------:R1:W-:Y:S04]  /*27e20*/  LDGSTS.E [R11+-0x56a00], [R234.64], P0 ;  /* 0xa9600000ea0b7fae */ /* 0x0003e80008121844 */
[----:B------:R4:W-:Y:S04]  /*27e30*/  STL.64 [R1+0x20], R26 ;  /* 0x0000201a01007387 */ /* 0x0009e80000100a00 */
[----:B------:R4:W-:Y:S04]  /*27e40*/  LDGSTS.E [R10+-0x55a00], [R26.64], P0 ;  /* 0xaa6000001a0a7fae */ /* 0x0009e80008121844 */
[----:B------:R-:W1:Y:S02]  /*27e50*/  S2R R159, SR_TID.X ;  /* 0x00000000009f7919 */ /* 0x000e640000002100 */
[----:B-1----:R-:W-:-:S05]  /*27e60*/  LOP3.LUT R159, R159, 0x7f, RZ, 0xc0, !PT ;  /* 0x0000007f9f9f7812 */ /* 0x002fca00078ec0ff */
[----:B------:R-:W-:Y:S02]  /*27e70*/  IMAD.SHL.U32 R159, R159, 0x4, RZ ;  /* 0x000000049f9f7824 */ /* 0x000fe400078e00ff */
[----:B---3--:R-:W-:-:S04]  /*27e80*/  IMAD.WIDE R14, R245, 0x4, R126 ;  /* 0x00000004f50e7825 */ /* 0x008fc800078e027e */
[C---:B----4-:R-:W-:Y:S01]  /*27e90*/  IMAD.WIDE R26, R245.reuse, 0x4, R142 ;  /* 0x00000004f51a7825 */ /* 0x050fe200078e028e */
[----:B------:R1:W-:Y:S04]  /*27ea0*/  STL.64 [R1+0xa0], R14 ;  /* 0x0000a00e01007387 */ /* 0x0003e80000100a00 */
[----:B------:R1:W-:Y:S04]  /*27eb0*/  LDGSTS.E [R0+-0x54a00], [R14.64], P0 ;  /* 0xab6000000e007fae */ /* 0x0003e80008121844 */
[----:B------:R-:W-:Y:S01]  /*27ec0*/  STL.64 [R1+0xe0], R26 ;  /* 0x0000e01a01007387 */ /* 0x000fe20000100a00 */
[----:B--2---:R-:W-:-:S03]  /*27ed0*/  IMAD.WIDE R28, R245, 0x4, R94 ;  /* 0x00000004f51c7825 */ /* 0x004fc600078e025e */
[----:B------:R2:W-:Y:S04]  /*27ee0*/  LDGSTS.E [R12+-0x53a00], [R26.64], P0 ;  /* 0xac6000001a0c7fae */ /* 0x0005e80008121844 */
[----:B------:R3:W-:Y:S04]  /*27ef0*/  STL.64 [R1+0xd8], R28 ;  /* 0x0000d81c01007387 */ /* 0x0007e80000100a00 */
[----:B------:R3:W-:Y:S01]  /*27f00*/  LDGSTS.E [R11+-0x52a00], [R28.64], P0 ;  /* 0xad6000001c0b7fae */ /* 0x0007e20008121844 */
[----:B-1----:R-:W-:-:S05]  /*27f10*/  IMAD.WIDE R14, R245, 0x4, R110 ;  /* 0x00000004f50e7825 */ /* 0x002fca00078e026e */
[----:B------:R-:W-:Y:S01]  /*27f20*/  STL.64 [R1+0x118], R14 ;  /* 0x0001180e01007387 */ /* 0x000fe20000100a00 */
[----:B---3--:R-:W-:-:S03]  /*27f30*/  IMAD.WIDE R28, R245, 0x4, R232 ;  /* 0x00000004f51c7825 */ /* 0x008fc600078e02e8 */
[----:B------:R1:W-:Y:S01]  /*27f40*/  LDGSTS.E [R10+-0x51a00], [R14.64], P0 ;  /* 0xae6000000e0a7fae */ /* 0x0003e20008121844 */
[----:B--2---:R-:W-:-:S05]  /*27f50*/  IMAD.WIDE R26, R245, 0x4, R190 ;  /* 0x00000004f51a7825 */ /* 0x004fca00078e02be */
[----:B------:R2:W-:Y:S04]  /*27f60*/  STL.64 [R1+0x120], R26 ;  /* 0x0001201a01007387 */ /* 0x0005e80000100a00 */
[----:B------:R2:W-:Y:S02]  /*27f70*/  LDGSTS.E [R0+-0x50a00], [R26.64], P0 ;  /* 0xaf6000001a007fae */ /* 0x0005e40008121844 */
[----:B--2---:R-:W-:-:S04]  /*27f80*/  IMAD.WIDE R26, R245, 0x4, R216 ;  /* 0x00000004f51a7825 */ /* 0x004fc800078e02d8 */
[----:B-1----:R-:W-:-:S05]  /*27f90*/  IMAD.WIDE R14, R245, 0x4, R174 ;  /* 0x00000004f50e7825 */ /* 0x002fca00078e02ae */
        /* <DEDUP_REMOVED lines=29> */
[----:B------:R1:W-:Y:S02]  /*28170*/  STL.64 [R1+0x3038], R28 ;  /* 0x0030381c01007387 */ /* 0x0003e40000100a00 */
[----:B-1----:R-:W-:-:S02]  /*28180*/  IMAD.WIDE R14, R245, 0x4, R72 ;  /* 0x00000004f50e7825 */ /* 0x002fc400078e0248 */
[----:B------:R1:W-:Y:S04]  /*28190*/  STL.64 [R1+0x30b0], R26 ;  /* 0x0030b01a01007387 */ /* 0x0003e80000100a00 */
[----:B------:R1:W-:Y:S04]  /*281a0*/  LDGSTS.E [R11+-0x46a00], [R28.64], P0 ;  /* 0xb96000001c0b7fae */ /* 0x0003e80008121844 */
[----:B------:R1:W-:Y:S04]  /*281b0*/  LDGSTS.E [R10+-0x45a00], [R26.64], P0 ;  /* 0xba6000001a0a7fae */ /* 0x0003e80008121844 */
[----:B------:R-:W2:Y:S01]  /*281c0*/  LDL.LU.64 R110, [R1+0x350] ;  /* 0x00035000016e7983 */ /* 0x000ea20000300a00 */
[----:B-1----:R-:W-:-:S03]  /*281d0*/  IMAD.WIDE R28, R245, 0x4, R56 ;  /* 0x00000004f51c7825 */ /* 0x002fc600078e0238 */
[----:B------:R1:W-:Y:S01]  /*281e0*/  STL.64 [R1+0x30a8], R14 ;  /* 0x0030a80e01007387 */ /* 0x0003e20000100a00 */
[----:B------:R-:W-:-:S03]  /*281f0*/  IMAD.WIDE R26, R245, 0x4, R40 ;  /* 0x00000004f51a7825 */ /* 0x000fc600078e0228 */
[----:B------:R1:W-:Y:S04]  /*28200*/  LDGSTS.E [R0+-0x44a00], [R14.64], P0 ;  /* 0xbb6000000e007fae */ /* 0x0003e80008121844 */
[----:B------:R-:W2:Y:S01]  /*28210*/  LDL.LU.64 R142, [R1+0x310] ;  /* 0x00031000018e7983 */ /* 0x000ea20000300a00 */
[----:B------:R-:W-:-:S03]  /*28220*/  LOP3.LUT R191, R159, 0x40, RZ, 0x3c, !PT ;  /* 0x000000409fbf7812 */ /* 0x000fc600078e3cff */
[----:B------:R-:W-:Y:S01]  /*28230*/  STL.64 [R1+0x30a0], R28 ;  /* 0x0030a01c01007387 */ /* 0x000fe20000100a00 */
[----:B-1----:R-:W-:-:S03]  /*28240*/  IMAD.WIDE R14, R245, 0x4, R24 ;  /* 0x00000004f50e7825 */ /* 0x002fc600078e0218 */
[----:B------:R-:W-:Y:S04]  /*28250*/  STL.64 [R1+0x3098], R26 ;  /* 0x0030981a01007387 */ /* 0x000fe80000100a00 */
[----:B------:R-:W-:Y:S04]  /*28260*/  STL.64 [R1+0x3090], R14 ;  /* 0x0030900e01007387 */ /* 0x000fe80000100a00 */
[----:B------:R-:W2:Y:S04]  /*28270*/  LDL.LU.64 R140, [R1+0x2d0] ;  /* 0x0002d000018c7983 */ /* 0x000ea80000300a00 */
[----:B------:R-:W2:Y:S01]  /*28280*/  LDL.LU.64 R158, [R1+0x290] ;  /* 0x00029000019e7983 */ /* 0x000ea20000300a00 */
[----:B------:R-:W-:-:S03]  /*28290*/  IMAD.WIDE R8, R245, 0x4, R8 ;  /* 0x00000004f5087825 */ /* 0x000fc600078e0208 */
[----:B------:R-:W2:Y:S04]  /*282a0*/  LDL.LU.64 R76, [R1+0x250] ;  /* 0x00025000014c7983 */ /* 0x000ea80000300a00 */
[----:B------:R1:W-:Y:S04]  /*282b0*/  STL.64 [R1+0x3088], R8 ;  /* 0x0030880801007387 */ /* 0x0003e80000100a00 */
[----:B------:R-:W2:Y:S04]  /*282c0*/  LDL.LU.64 R92, [R1+0x210] ;  /* 0x00021000015c7983 */ /* 0x000ea80000300a00 */
[----:B------:R1:W-:Y:S04]  /*282d0*/  LDGSTS.E [R12+-0x43a00], [R28.64], P0 ;  /* 0xbc6000001c0c7fae */ /* 0x0003e80008121844 */
[----:B------:R1:W-:Y:S04]  /*282e0*/  LDGSTS.E [R11+-0x42a00], [R26.64], P0 ;  /* 0xbd6000001a0b7fae */ /* 0x0003e80008121844 */
[----:B------:R1:W-:Y:S04]  /*282f0*/  LDGSTS.E [R10+-0x41a00], [R14.64], P0 ;  /* 0xbe6000000e0a7fae */ /* 0x0003e80008121844 */
[----:B------:R1:W-:Y:S01]  /*28300*/  LDGSTS.E [R0+-0x40a00], [R8.64], P0 ;  /* 0xbf60000008007fae */ /* 0x0003e20008121844 */
[----:B---3--:R-:W-:-:S04]  /*28310*/  IMAD.WIDE R88, R245, 0x4, R94 ;  /* 0x00000004f5587825 */ /* 0x008fc800078e025e */
[C---:B----4-:R-:W-:Y:S02]  /*28320*/  IMAD.WIDE R94, R245.reuse, 0x4, R174 ;  /* 0x00000004f55e7825 */ /* 0x050fe400078e02ae */
[----:B------:R-:W3:Y:S04]  /*28330*/  LDL.LU.64 R174, [R1+0x1d0] ;  /* 0x0001d00001ae7983 */ /* 0x000ee80000300a00 */
[----:B------:R-:W4:Y:S04]  /*28340*/  LDL.LU.64 R108, [R1+0x190] ;  /* 0x00019000016c7983 */ /* 0x000f280000300a00 */
[----:B------:R-:W4:Y:S01]  /*28350*/  LDL.LU.64 R62, [R1+0x150] ;  /* 0x00015000013e7983 */ /* 0x000f220000300a00 */
[----:B--2---:R-:W-:-:S03]  /*28360*/  IMAD.WIDE R104, R245, 0x4, R126 ;  /* 0x00000004f5687825 */ /* 0x004fc600078e027e */
[----:B------:R-:W2:Y:S04]  /*28370*/  LDL.LU.64 R78, [R1+0x110] ;  /* 0x00011000014e7983 */ /* 0x000ea80000300a00 */
[----:B------:R-:W2:Y:S04]  /*28380*/  LDL.LU.64 R46, [R1+0xd0] ;  /* 0x0000d000012e7983 */ /* 0x000ea80000300a00 */
[----:B------:R-:W2:Y:S01]  /*28390*/  LDL.LU.64 R126, [R1+0x90] ;  /* 0x00009000017e7983 */ /* 0x000ea20000300a00 */
[----:B------:R-:W-:-:S03]  /*283a0*/  IMAD.WIDE R120, R245, 0x4, R142 ;  /* 0x00000004f5787825 */ /* 0x000fc600078e028e */
[----:B------:R-:W2:Y:S01]  /*283b0*/  LDL.LU.64 R142, [R1+0x50] ;  /* 0x00005000018e7983 */ /* 0x000ea20000300a00 */
[----:B------:R-:W-:-:S04]  /*283c0*/  IMAD.WIDE R136, R245, 0x4, R140 ;  /* 0x00000004f5887825 */ /* 0x000fc800078e028c */
[----:B------:R-:W-:Y:S02]  /*283d0*/  IMAD.WIDE R140, R245, 0x4, R158 ;  /* 0x00000004f58c7825 */ /* 0x000fe400078e029e */
[----:B------:R-:W2:Y:S01]  /*283e0*/  LDL.LU.64 R158, [R1+0x10] ;  /* 0x00001000019e7983 */ /* 0x000ea20000300a00 */
[C---:B-1----:R-:W-:Y:S02]  /*283f0*/  IADD3 R10, R191.reuse, 0x100000, RZ ;  /* 0x00100000bf0a7810 */ /* 0x042fe40007ffe0ff */
[----:B------:R-:W-:Y:S01]  /*28400*/  IADD3 R9, R191, 0x100000, RZ ;  /* 0x00100000bf097810 */ /* 0x000fe20007ffe0ff */
[----:B------:R-:W-:Y:S01]  /*28410*/  IMAD.WIDE R110, R245, 0x4, R110 ;  /* 0x00000004f56e7825 */ /* 0x000fe200078e026e */
[C---:B------:R-:W-:Y:S01]  /*28420*/  IADD3 R8, R191.reuse, 0x100000, RZ ;  /* 0x00100000bf087810 */ /* 0x040fe20007ffe0ff */
[----:B------:R1:W-:Y:S01]  /*28430*/  LDGSTS.E [R10+-0x5f800], [R88.64], P0 ;  /* 0xa0800000580a7fae */ /* 0x0003e20008121844 */
[----:B------:R-:W-:Y:S01]  /*28440*/  IADD3 R0, R191, 0x100000, RZ ;  /* 0x00100000bf007810 */ /* 0x000fe20007ffe0ff */
[----:B------:R-:W-:-:S02]  /*28450*/  IMAD.WIDE R152, R245, 0x4, R76 ;  /* 0x00000004f5987825 */ /* 0x000fc400078e024c */
[----:B------:R1:W-:Y:S02]  /*28460*/  LDGSTS.E [R9+-0x5e800], [R94.64], P0 ;  /* 0xa18000005e097fae */ /* 0x0003e40008121844 */
[C---:B------:R-:W-:Y:S02]  /*28470*/  IMAD.WIDE R168, R245.reuse, 0x4, R92 ;  /* 0x00000004f5a87825 */ /* 0x040fe400078e025c */
[----:B------:R1:W-:Y:S04]  /*28480*/  LDGSTS.E [R8+-0x5d800], [R104.64], P0 ;  /* 0xa280000068087fae */ /* 0x0003e80008121844 */
[----:B------:R1:W-:Y:S04]  /*28490*/  LDGSTS.E [R0+-0x5c800], [R110.64], P0 ;  /* 0xa38000006e007fae */ /* 0x0003e80008121844 */
[----:B------:R1:W-:Y:S04]  /*284a0*/  LDGSTS.E [R10+-0x5b800], [R120.64], P0 ;  /* 0xa4800000780a7fae */ /* 0x0003e80008121844 */
[----:B------:R1:W-:Y:S04]  /*284b0*/  LDGSTS.E [R9+-0x5a800], [R136.64], P0 ;  /* 0xa580000088097fae */ /* 0x0003e80008121844 */
[----:B------:R1:W-:Y:S04]  /*284c0*/  LDGSTS.E [R8+-0x59800], [R140.64], P0 ;  /* 0xa68000008c087fae */ /* 0x0003e80008121844 */
[----:B------:R1:W-:Y:S04]  /*284d0*/  LDGSTS.E [R0+-0x58800], [R152.64], P0 ;  /* 0xa780000098007fae */ /* 0x0003e80008121844 */
[----:B------:R1:W-:Y:S01]  /*284e0*/  LDGSTS.E [R10+-0x57800], [R168.64], P0 ;  /* 0xa8800000a80a7fae */ /* 0x0003e20008121844 */
[----:B------:R-:W-:-:S04]  /*284f0*/  IMAD.WIDE R24, R245, 0x4, R230 ;  /* 0x00000004f5187825 */ /* 0x000fc800078e02e6 */
[----:B---3--:R-:W-:-:S04]  /*28500*/  IMAD.WIDE R174, R245, 0x4, R174 ;  /* 0x00000004f5ae7825 */ /* 0x008fc800078e02ae */
[C---:B----4-:R-:W-:Y:S01]  /*28510*/  IMAD.WIDE R184, R245.reuse, 0x4, R108 ;  /* 0x00000004f5b87825 */ /* 0x050fe200078e026c */
[----:B------:R3:W-:Y:S03]  /*28520*/  LDGSTS.E [R9+-0x56800], [R174.64], P0 ;  /* 0xa9800000ae097fae */ /* 0x0007e60008121844 */
[C---:B------:R-:W-:Y:S01]  /*28530*/  IMAD.WIDE R200, R245.reuse, 0x4, R62 ;  /* 0x00000004f5c87825 */ /* 0x040fe200078e023e */
[----:B------:R1:W-:Y:S03]  /*28540*/  LDGSTS.E [R8+-0x55800], [R184.64], P0 ;  /* 0xaa800000b8087fae */ /* 0x0003e60008121844 */
[C---:B--2---:R-:W-:Y:S01]  /*28550*/  IMAD.WIDE R216, R245.reuse, 0x4, R78 ;  /* 0x00000004f5d87825 */ /* 0x044fe200078e024e */
[----:B------:R2:W-:Y:S03]  /*28560*/  LDGSTS.E [R0+-0x54800], [R200.64], P0 ;  /* 0xab800000c8007fae */ /* 0x0005e60008121844 */
[C---:B------:R-:W-:Y:S01]  /*28570*/  IMAD.WIDE R232, R245.reuse, 0x4, R46 ;  /* 0x00000004f5e87825 */ /* 0x040fe200078e022e */
[----:B------:R4:W-:Y:S03]  /*28580*/  LDGSTS.E [R10+-0x53800], [R216.64], P0 ;  /* 0xac800000d80a7fae */ /* 0x0009e60008121844 */
[C---:B------:R-:W-:Y:S01]  /*28590*/  IMAD.WIDE R12, R245.reuse, 0x4, R126 ;  /* 0x00000004f50c7825 */ /* 0x040fe200078e027e */
[----:B------:R3:W-:Y:S04]  /*285a0*/  LDGSTS.E [R9+-0x52800], [R232.64], P0 ;  /* 0xad800000e8097fae */ /* 0x0007e80008121844 */
[----:B------:R1:W-:Y:S04]  /*285b0*/  STL.64 [R1+0x18], R12 ;  /* 0x0000180c01007387 */ /* 0x0003e80000100a00 */
[----:B------:R1:W-:Y:S01]  /*285c0*/  LDGSTS.E [R8+-0x51800], [R12.64], P0 ;  /* 0xae8000000c087fae */ /* 0x0003e20008121844 */
[----:B------:R-:W-:-:S03]  /*285d0*/  IMAD.WIDE R14, R245, 0x4, R142 ;  /* 0x00000004f50e7825 */ /* 0x000fc600078e028e */
[----:B------:R-:W2:Y:S04]  /*285e0*/  S2R R143, SR_TID.X ;  /* 0x00000000008f7919 */ /* 0x000ea80000002100 */
[----:B------:R1:W-:Y:S04]  /*285f0*/  STL.64 [R1+0x50], R14 ;  /* 0x0000500e01007387 */ /* 0x0003e80000100a00 */
[----:B------:R3:W-:Y:S01]  /*28600*/  LDGSTS.E [R0+-0x50800], [R14.64], P0 ;  /* 0xaf8000000e007fae */ /* 0x0007e20008121844 */
[----:B-1----:R-:W-:-:S04]  /*28610*/  IMAD.WIDE R12, R245, 0x4, R158 ;  /* 0x00000004f50c7825 */ /* 0x002fc800078e029e */
[C---:B---3--:R-:W-:Y:S01]  /*28620*/  IMAD.WIDE R14, R245.reuse, 0x4, R214 ;  /* 0x00000004f50e7825 */ /* 0x048fe200078e02d6 */
[----:B------:R1:W-:Y:S04]  /*28630*/  STL.64 [R1+0x10], R12 ;  /* 0x0000100c01007387 */ /* 0x0003e80000100a00 */
[----:B------:R1:W-:Y:S04]  /*28640*/  LDGSTS.E [R10+-0x4f800], [R12.64], P0 ;  /* 0xb08000000c0a7fae */ /* 0x0003e80008121844 */
[----:B------:R3:W-:Y:S04]  /*28650*/  STL.64 [R1+0x58], R24 ;  /* 0x0000581801007387 */ /* 0x0007e80000100a00 */
[----:B------:R3:W-:Y:S01]  /*28660*/  LDGSTS.E [R9+-0x4e800], [R24.64], P0 ;  /* 0xb180000018097fae */ /* 0x0007e20008121844 */
[----:B-1----:R-:W-:-:S03]  /*28670*/  IMAD.WIDE R12, R245, 0x4, R198 ;  /* 0x00000004f50c7825 */ /* 0x002fc600078e02c6 */
[----:B------:R1:W-:Y:S04]  /*28680*/  STL.64 [R1+0xd0], R14 ;  /* 0x0000d00e01007387 */ /* 0x0003e80000100a00 */
[----:B------:R1:W-:Y:S01]  /*28690*/  LDGSTS.E [R8+-0x4d800], [R14.64], P0 ;  /* 0xb28000000e087fae */ /* 0x0003e20008121844 */
[----:B---3--:R-:W-:-:S03]  /*286a0*/  IMAD.WIDE R24, R245, 0x4, R166 ;  /* 0x00000004f5187825 */ /* 0x008fc600078e02a6 */
[----:B------:R3:W-:Y:S04]  /*286b0*/  STL.64 [R1+0x110], R12 ;  /* 0x0001100c01007387 */ /* 0x0007e80000100a00 */
[----:B------:R3:W-:Y:S01]  /*286c0*/  LDGSTS.E [R0+-0x4c800], [R12.64], P0 ;  /* 0xb38000000c007fae */ /* 0x0007e20008121844 */
[----:B-1----:R-:W-:-:S05]  /*286d0*/  IMAD.WIDE R14, R245, 0x4, R182 ;  /* 0x00000004f50e7825 */ /* 0x002fca00078e02b6 */
        /* <DEDUP_REMOVED lines=11> */
[----:B-1----:R-:W-:-:S03]  /*28790*/  IMAD.WIDE R12, R245, 0x4, R118 ;  /* 0x00000004f50c7825 */ /* 0x002fc600078e0276 */
[----:B------:R-:W4:Y:S04]  /*287a0*/  LDL.LU.64 R62, [R1+0x408] ;  /* 0x00040800013e7983 */ /* 0x000f280000300a00 */
[----:B------:R-:W4:Y:S01]  /*287b0*/  LDL.LU.64 R126, [R1+0x3c8] ;  /* 0x0003c800017e7983 */ /* 0x000f220000300a00 */
[----:B---3--:R-:W-:-:S03]  /*287c0*/  IMAD.WIDE R14, R245, 0x4, R86 ;  /* 0x00000004f50e7825 */ /* 0x008fc600078e0256 */
[----:B------:R1:W-:Y:S01]  /*287d0*/  STL.64 [R1+0x250], R12 ;  /* 0x0002500c01007387 */ /* 0x0003e20000100a00 */
[----:B--2---:R-:W-:-:S03]  /*287e0*/  LOP3.LUT R143, R143, 0x7f, RZ, 0xc0, !PT ;  /* 0x0000007f8f8f7812 */ /* 0x004fc600078ec0ff */
[----:B------:R1:W-:Y:S04]  /*287f0*/  LDGSTS.E [R10+-0x47800], [R12.64], P0 ;  /* 0xb88000000c0a7fae */ /* 0x0003e80008121844 */
[----:B------:R-:W2:Y:S04]  /*28800*/  LDL.LU.64 R46, [R1+0x388] ;  /* 0x00038800012e7983 */ /* 0x000ea80000300a00 */
[----:B------:R3:W-:Y:S01]  /*28810*/  STL.64 [R1+0x290], R24 ;  /* 0x0002901801007387 */ /* 0x0007e20000100a00 */
[----:B-1----:R-:W-:-:S03]  /*28820*/  IMAD.WIDE R12, R245, 0x4, R70 ;  /* 0x00000004f50c7825 */ /* 0x002fc600078e0246 */
[----:B------:R1:W-:Y:S04]  /*28830*/  STL.64 [R1+0x3020], R14 ;  /* 0x0030200e01007387 */ /* 0x0003e80000100a00 */
[----:B------:R3:W-:Y:S01]  /*28840*/  LDGSTS.E [R9+-0x46800], [R24.64], P0 ;  /* 0xb980000018097fae */ /* 0x0007e20008121844 */
[----:B------:R-:W-:-:S03]  /*28850*/  IMAD.SHL.U32 R143, R143, 0x4, RZ ;  /* 0x000000048f8f7824 */ /* 0x000fc600078e00ff */
[----:B------:R1:W-:Y:S04]  /*28860*/  LDGSTS.E [R8+-0x45800], [R14.64], P0 ;  /* 0xba8000000e087fae */ /* 0x0003e80008121844 */
[----:B------:R-:W2:Y:S01]  /*28870*/  LDL.LU.64 R158, [R1+0x348] ;  /* 0x00034800019e7983 */ /* 0x000ea20000300a00 */
[----:B---3--:R-:W-:-:S03]  /*28880*/  IMAD.WIDE R24, R245, 0x4, R54 ;  /* 0x00000004f5187825 */ /* 0x008fc600078e0236 */
[----:B------:R3:W-:Y:S01]  /*28890*/  STL.64 [R1+0x3018], R12 ;  /* 0x0030180c01007387 */ /* 0x0007e20000100a00 */
[----:B-1----:R-:W-:-:S03]  /*288a0*/  IMAD.WIDE R14, R245, 0x4, R38 ;  /* 0x00000004f50e7825 */ /* 0x002fc600078e0226 */
[----:B------:R3:W-:Y:S04]  /*288b0*/  LDGSTS.E [R0+-0x44800], [R12.64], P0 ;  /* 0xbb8000000c007fae */ /* 0x0007e80008121844 */
[----:B------:R-:W2:Y:S01]  /*288c0*/  LDL.LU.64 R78, [R1+0x308] ;  /* 0x00030800014e7983 */ /* 0x000ea20000300a00 */
[----:B------:R-:W-:-:S03]  /*288d0*/  LOP3.LUT R190, R143, 0x50, RZ, 0x3c, !PT ;  /* 0x000000508fbe7812 */ /* 0x000fc600078e3cff */
[----:B------:R-:W-:Y:S01]  /*288e0*/  STL.64 [R1+0x3010], R24 ;  /* 0x0030101801007387 */ /* 0x000fe20000100a00 */
[----:B---3--:R-:W-:-:S03]  /*288f0*/  IMAD.WIDE R12, R245, 0x4, R22 ;  /* 0x00000004f50c7825 */ /* 0x008fc600078e0216 */
[----:B------:R-:W-:Y:S04]  /*28900*/  STL.64 [R1+0x3008], R14 ;  /* 0x0030080e01007387 */ /* 0x000fe80000100a00 */
[----:B------:R-:W-:Y:S04]  /*28910*/  STL.64 [R1+0x350], R12 ;  /* 0x0003500c01007387 */ /* 0x000fe80000100a00 */
[----:B------:R-:W3:Y:S04]  /*28920*/  LDL.LU.64 R92, [R1+0x2c8] ;  /* 0x0002c800015c7983 */ /* 0x000ee80000300a00 */
[----:B------:R-:W3:Y:S01]  /*28930*/  LDL.LU.64 R142, [R1+0x288] ;  /* 0x00028800018e7983 */ /* 0x000ee20000300a00 */
[----:B------:R-:W-:-:S03]  /*28940*/  IMAD.WIDE R6, R245, 0x4, R6 ;  /* 0x00000004f5067825 */ /* 0x000fc600078e0206 */
[----:B------:R-:W3:Y:S04]  /*28950*/  LDL.LU.64 R108, [R1+0x248] ;  /* 0x00024800016c7983 */ /* 0x000ee80000300a00 */
[----:B------:R1:W-:Y:S04]  /*28960*/  STL.64 [R1+0x310], R6 ;  /* 0x0003100601007387 */ /* 0x0003e80000100a00 */
[----:B------:R-:W3:Y:S04]  /*28970*/  LDL.LU.64 R122, [R1+0x208] ;  /* 0x00020800017a7983 */ /* 0x000ee80000300a00 */
[----:B------:R1:W-:Y:S04]  /*28980*/  LDGSTS.E [R10+-0x43800], [R24.64], P0 ;  /* 0xbc800000180a7fae */ /* 0x0003e80008121844 */
[----:B------:R1:W-:Y:S04]  /*28990*/  LDGSTS.E [R9+-0x42800], [R14.64], P0 ;  /* 0xbd8000000e097fae */ /* 0x0003e80008121844 */
[----:B------:R1:W-:Y:S04]  /*289a0*/  LDGSTS.E [R8+-0x41800], [R12.64], P0 ;  /* 0xbe8000000c087fae */ /* 0x0003e80008121844 */
[----:B------:R1:W-:Y:S01]  /*289b0*/  LDGSTS.E [R0+-0x40800], [R6.64], P0 ;  /* 0xbf80000006007fae */ /* 0x0003e20008121844 */
[----:B----4-:R-:W-:-:S03]  /*289c0*/  IMAD.WIDE R38, R245, 0x4, R126 ;  /* 0x00000004f5267825 */ /* 0x010fc600078e027e */
[----:B------:R-:W4:Y:S04]  /*289d0*/  LDL.LU.64 R126, [R1+0x1c8] ;  /* 0x0001c800017e7983 */ /* 0x000f280000300a00 */
[----:B------:R-:W4:Y:S01]  /*289e0*/  LDL.LU.64 R30, [R1+0x188] ;  /* 0x00018800011e7983 */ /* 0x000f220000300a00 */
[----:B------:R-:W-:-:S03]  /*289f0*/  IMAD.WIDE R28, R245, 0x4, R62 ;  /* 0x00000004f51c7825 */ /* 0x000fc600078e023e */
[----:B------:R-:W4:Y:S01]  /*28a00*/  LDL.LU.64 R44, [R1+0x148] ;  /* 0x00014800012c7983 */ /* 0x000f220000300a00 */
[----:B--2---:R-:W-:-:S03]  /*28a10*/  IMAD.WIDE R54, R245, 0x4, R158 ;  /* 0x00000004f5367825 */ /* 0x004fc600078e029e */
[----:B------:R-:W2:Y:S04]  /*28a20*/  LDL.LU.64 R158, [R1+0x108] ;  /* 0x00010800019e7983 */ /* 0x000ea80000300a00 */
[----:B------:R-:W2:Y:S04]  /*28a30*/  LDL.LU.64 R76, [R1+0xc8] ;  /* 0x0000c800014c7983 */ /* 0x000ea80000300a00 */
[----:B------:R-:W2:Y:S01]  /*28a40*/  LDL.LU.64 R62, [R1+0x88] ;  /* 0x00008800013e7983 */ /* 0x000ea20000300a00 */
[----:B------:R-:W-:-:S03]  /*28a50*/  IMAD.WIDE R60, R245, 0x4, R78 ;  /* 0x00000004f53c7825 */ /* 0x000fc600078e024e */
[----:B------:R-:W2:Y:S01]  /*28a60*/  LDL.LU.64 R78, [R1+0x48] ;  /* 0x00004800014e7983 */ /* 0x000ea20000300a00 */
[----:B---3--:R-:W-:-:S03]  /*28a70*/  IMAD.WIDE R102, R245, 0x4, R142 ;  /* 0x00000004f5667825 */ /* 0x008fc600078e028e */
[----:B------:R-:W3:Y:S01]  /*28a80*/  LDL.LU.64 R142, [R1+0x8] ;  /* 0x00000800018e7983 */ /* 0x000ee20000300a00 */
[C---:B-1----:R-:W-:Y:S01]  /*28a90*/  IADD3 R8, R190.reuse, 0x100000, RZ ;  /* 0x00100000be087810 */ /* 0x042fe20007ffe0ff */
[C---:B------:R-:W-:Y:S01]  /*28aa0*/  IMAD.WIDE R46, R245.reuse, 0x4, R46 ;  /* 0x00000004f52e7825 */ /* 0x040fe200078e022e */
        /* <DEDUP_REMOVED lines=14> */
[----:B------:R-:W1:Y:S04]  /*28b90*/  S2R R191, SR_TID.X ;  /* 0x0000000000bf7919 */ /* 0x000e680000002100 */
[----:B------:R1:W-:Y:S01]  /*28ba0*/  LDGSTS.E [R8+-0x57600], [R118.64], P0 ;  /* 0xa8a0000076087fae */ /* 0x0003e20008121844 */
[----:B------:R-:W-:-:S04]  /*28bb0*/  IMAD.WIDE R228, R245, 0x4, R228 ;  /* 0x00000004f5e47825 */ /* 0x000fc800078e02e4 */
[----:B------:R-:W-:-:S04]  /*28bc0*/  IMAD.WIDE R212, R245, 0x4, R212 ;  /* 0x00000004f5d47825 */ /* 0x000fc800078e02d4 */
[----:B------:R-:W-:-:S04]  /*28bd0*/  IMAD.WIDE R196, R245, 0x4, R196 ;  /* 0x00000004f5c47825 */ /* 0x000fc800078e02c4 */
[----:B------:R-:W-:-:S04]  /*28be0*/  IMAD.WIDE R180, R245, 0x4, R180 ;  /* 0x00000004f5b47825 */ /* 0x000fc800078e02b4 */
[----:B------:R-:W-:-:S04]  /*28bf0*/  IMAD.WIDE R230, R245, 0x4, R164 ;  /* 0x00000004f5e67825 */ /* 0x000fc800078e02a4 */
[----:B------:R-:W-:-:S04]  /*28c00*/  IMAD.WIDE R10, R245, 0x4, R148 ;  /* 0x00000004f50a7825 */ /* 0x000fc800078e0294 */
[C---:B------:R-:W-:Y:S01]  /*28c10*/  IMAD.WIDE R12, R245.reuse, 0x4, R132 ;  /* 0x00000004f50c7825 */ /* 0x040fe200078e0284 */
[----:B------:R2:W-:Y:S03]  /*28c20*/  STL.64 [R1+0x8], R10 ;  /* 0x0000080a01007387 */ /* 0x0005e60000100a00 */
[----:B------:R-:W-:Y:S01]  /*28c30*/  IMAD.WIDE R14, R245, 0x4, R100 ;  /* 0x00000004f50e7825 */ /* 0x000fe200078e0264 */
[----:B------:R2:W-:Y:S01]  /*28c40*/  STL.64 [R1+0x48], R12 ;  /* 0x0000480c01007387 */ /* 0x0005e20000100a00 */
[----:B-1----:R-:W-:-:S05]  /*28c50*/  LOP3.LUT R191, R191, 0x7f, RZ, 0xc0, !PT ;  /* 0x0000007fbfbf7812 */ /* 0x002fca00078ec0ff */
[----:B------:R-:W-:Y:S02]  /*28c60*/  IMAD.SHL.U32 R191, R191, 0x4, RZ ;  /* 0x00000004bfbf7824 */ /* 0x000fe400078e00ff */
[----:B----4-:R-:W-:-:S04]  /*28c70*/  IMAD.WIDE R126, R245, 0x4, R126 ;  /* 0x00000004f57e7825 */ /* 0x010fc800078e027e */
[C---:B------:R-:W-:Y:S01]  /*28c80*/  IMAD.WIDE R134, R245.reuse, 0x4, R30 ;  /* 0x00000004f5867825 */ /* 0x040fe200078e021e */
[----:B------:R1:W-:Y:S03]  /*28c90*/  LDGSTS.E [R7+-0x56600], [R126.64], P0 ;  /* 0xa9a000007e077fae */ /* 0x0003e60008121844 */
[C---:B------:R-:W-:Y:S01]  /*28ca0*/  IMAD.WIDE R150, R245.reuse, 0x4, R44 ;  /* 0x00000004f5967825 */ /* 0x040fe200078e022c */
[----:B------:R4:W-:Y:S04]  /*28cb0*/  LDGSTS.E [R6+-0x55600], [R134.64], P0 ;  /* 0xaaa0000086067fae */ /* 0x0009e80008121844 */
[----:B------:R1:W-:Y:S04]  /*28cc0*/  LDGSTS.E [R0+-0x54600], [R150.64], P0 ;  /* 0xaba0000096007fae */ /* 0x0003e80008121844 */
[----:B------:R-:W4:Y:S01]  /*28cd0*/  LDL.LU.64 R30, [R1+0x400] ;  /* 0x00040000011e7983 */ /* 0x000f220000300a00 */
[----:B--2---:R-:W-:-:S04]  /*28ce0*/  IMAD.WIDE R158, R245, 0x4, R158 ;  /* 0x00000004f59e7825 */ /* 0x004fc800078e029e */
[C---:B------:R-:W-:Y:S01]  /*28cf0*/  IMAD.WIDE R166, R245.reuse, 0x4, R76 ;  /* 0x00000004f5a67825 */ /* 0x040fe200078e024c */
[----:B------:R4:W-:Y:S03]  /*28d00*/  LDGSTS.E [R8+-0x53600], [R158.64], P0 ;  /* 0xaca000009e087fae */ /* 0x0009e60008121844 */
[C---:B------:R-:W-:Y:S01]  /*28d10*/  IMAD.WIDE R182, R245.reuse, 0x4, R62 ;  /* 0x00000004f5b67825 */ /* 0x040fe200078e023e */
[----:B------:R2:W-:Y:S03]  /*28d20*/  LDGSTS.E [R7+-0x52600], [R166.64], P0 ;  /* 0xada00000a6077fae */ /* 0x0005e60008121844 */
[C---:B------:R-:W-:Y:S01]  /*28d30*/  IMAD.WIDE R198, R245.reuse, 0x4, R78 ;  /* 0x00000004f5c67825 */ /* 0x040fe200078e024e */
[----:B------:R1:W-:Y:S04]  /*28d40*/  LDGSTS.E [R6+-0x51600], [R182.64], P0 ;  /* 0xaea00000b6067fae */ /* 0x0003e80008121844 */
[----:B------:R1:W-:Y:S04]  /*28d50*/  LDGSTS.E [R0+-0x50600], [R198.64], P0 ;  /* 0xafa00000c6007fae */ /* 0x0003e80008121844 */
[----:B------:R-:W2:Y:S01]  /*28d60*/  LDL.LU.64 R76, [R1+0x3c0] ;  /* 0x0003c000014c7983 */ /* 0x000ea20000300a00 */
[----:B---3--:R-:W-:-:S05]  /*28d70*/  IMAD.WIDE R214, R245, 0x4, R142 ;  /* 0x00000004f5d67825 */ /* 0x008fca00078e028e */
        /* <DEDUP_REMOVED lines=8> */
[----:B-1----:R-:W-:-:S04]  /*28e00*/  IMAD.WIDE R10, R245, 0x4, R116 ;  /* 0x00000004f50a7825 */ /* 0x002fc800078e0274 */
[C---:B---3--:R-:W-:Y:S01]  /*28e10*/  IMAD.WIDE R12, R245.reuse, 0x4, R84 ;  /* 0x00000004f50c7825 */ /* 0x048fe200078e0254 */
[----:B------:R1:W-:Y:S04]  /*28e20*/  STL.64 [R1+0xc8], R10 ;  /* 0x0000c80a01007387 */ /* 0x0003e80000100a00 */
[----:B------:R1:W-:Y:S04]  /*28e30*/  LDGSTS.E [R8+-0x47600], [R10.64], P0 ;  /* 0xb8a000000a087fae */ /* 0x0003e80008121844 */
[----:B------:R-:W3:Y:S04]  /*28e40*/  LDL.LU.64 R62, [R1+0x380] ;  /* 0x00038000013e7983 */ /* 0x000ee80000300a00 */
[----:B------:R1:W-:Y:S02]  /*28e50*/  STL.64 [R1+0x108], R14 ;  /* 0x0001080e01007387 */ /* 0x0003e40000100a00 */
[----:B-1----:R-:W-:-:S02]  /*28e60*/  IMAD.WIDE R10, R245, 0x4, R68 ;  /* 0x00000004f50a7825 */ /* 0x002fc400078e0244 */
[----:B------:R1:W-:Y:S04]  /*28e70*/  STL.64 [R1+0x2a8], R12 ;  /* 0x0002a80c01007387 */ /* 0x0003e80000100a00 */
[----:B------:R1:W-:Y:S04]  /*28e80*/  LDGSTS.E [R7+-0x46600], [R14.64], P0 ;  /* 0xb9a000000e077fae */ /* 0x0003e80008121844 */
[----:B------:R1:W-:Y:S04]  /*28e90*/  LDGSTS.E [R6+-0x45600], [R12.64], P0 ;  /* 0xbaa000000c067fae */ /* 0x0003e80008121844 */
[----:B------:R-:W3:Y:S01]  /*28ea0*/  LDL.LU.64 R78, [R1+0x340] ;  /* 0x00034000014e7983 */ /* 0x000ee20000300a00 */
[----:B-1----:R-:W-:-:S03]  /*28eb0*/  IMAD.WIDE R14, R245, 0x4, R52 ;  /* 0x00000004f50e7825 */ /* 0x002fc600078e0234 */
[----:B------:R1:W-:Y:S01]  /*28ec0*/  STL.64 [R1+0x2a0], R10 ;  /* 0x0002a00a01007387 */ /* 0x0003e20000100a00 */
[----:B------:R-:W-:-:S03]  /*28ed0*/  IMAD.WIDE R12, R245, 0x4, R36 ;  /* 0x00000004f50c7825 */ /* 0x000fc600078e0224 */
[----:B------:R1:W-:Y:S04]  /*28ee0*/  LDGSTS.E [R0+-0x44600], [R10.64], P0 ;  /* 0xbba000000a007fae */ /* 0x0003e80008121844 */
[----:B------:R-:W3:Y:S04]  /*28ef0*/  LDL.LU.64 R142, [R1+0x300] ;  /* 0x00030000018e7983 */ /* 0x000ee80000300a00 */
[----:B------:R1:W-:Y:S02]  /*28f00*/  STL.64 [R1+0x298], R14 ;  /* 0x0002980e01007387 */ /* 0x0003e40000100a00 */
[----:B-1----:R-:W-:-:S02]  /*28f10*/  IMAD.WIDE R10, R245, 0x4, R20 ;  /* 0x00000004f50a7825 */ /* 0x002fc400078e0214 */
[----:B------:R2:W-:Y:S04]  /*28f20*/  STL.64 [R1+0x288], R12 ;  /* 0x0002880c01007387 */ /* 0x0005e80000100a00 */
[----:B------:R1:W-:Y:S04]  /*28f30*/  LDGSTS.E [R8+-0x43600], [R14.64], P0 ;  /* 0xbca000000e087fae */ /* 0x0003e80008121844 */
[----:B------:R2:W-:Y:S04]  /*28f40*/  STL.64 [R1+0x248], R10 ;  /* 0x0002480a01007387 */ /* 0x0005e80000100a00 */
[----:B------:R-:W3:Y:S01]  /*28f50*/  LDL.LU.64 R44, [R1+0x2c0] ;  /* 0x0002c000012c7983 */ /* 0x000ee20000300a00 */
[----:B-1----:R-:W-:Y:S01]  /*28f60*/  LOP3.LUT R15, R191, 0x60, RZ, 0x3c, !PT ;  /* 0x00000060bf0f7812 */ /* 0x002fe200078e3cff */
[----:B------:R-:W-:-:S02]  /*28f70*/  IMAD.WIDE R2, R245, 0x4, R2 ;  /* 0x00000004f5027825 */ /* 0x000fc400078e0202 */
[----:B------:R-:W3:Y:S04]  /*28f80*/  LDL.LU.64 R190, [R1+0x280] ;  /* 0x0002800001be7983 */ /* 0x000ee80000300a00 */
[----:B------:R-:W3:Y:S04]  /*28f90*/  LDL.LU.64 R74, [R1+0x240] ;  /* 0x00024000014a7983 */ /* 0x000ee80000300a00 */
[----:B------:R1:W-:Y:S04]  /*28fa0*/  STL.64 [R1+0x208], R2 ;  /* 0x0002080201007387 */ /* 0x0003e80000100a00 */
[----:B------:R-:W3:Y:S04]  /*28fb0*/  LDL.LU.64 R90, [R1+0x200] ;  /* 0x00020000015a7983 */ /* 0x000ee80000300a00 */
[----:B------:R-:W3:Y:S04]  /*28fc0*/  LDL.LU.64 R106, [R1+0x1c0] ;  /* 0x0001c000016a7983 */ /* 0x000ee80000300a00 */
[----:B------:R2:W-:Y:S04]  /*28fd0*/  LDGSTS.E [R7+-0x42600], [R12.64], P0 ;  /* 0xbda000000c077fae */ /* 0x0005e80008121844 */
[----:B------:R-:W3:Y:S01]  /*28fe0*/  LDL.LU.64 R122, [R1+0x180] ;  /* 0x00018000017a7983 */ /* 0x000ee20000300a00 */
[----:B------:R-:W-:-:S03]  /*28ff0*/  IMAD.WIDE R24, R245, 0x4, R82 ;  /* 0x00000004f5187825 */ /* 0x000fc600078e0252 */
[----:B------:R1:W-:Y:S04]  /*29000*/  LDGSTS.E [R6+-0x41600], [R10.64], P0 ;  /* 0xbea000000a067fae */ /* 0x0003e80008121844 */
[----:B------:R1:W-:Y:S01]  /*29010*/  LDGSTS.E [R0+-0x40600], [R2.64], P0 ;  /* 0xbfa0000002007fae */ /* 0x0003e20008121844 */
[----:B----4-:R-:W-:-:S03]  /*29020*/  IMAD.WIDE R8, R245, 0x4, R30 ;  /* 0x00000004f5087825 */ /* 0x010fc600078e021e */
[----:B------:R-:W4:Y:S01]  /*29030*/  LDL.LU.64 R30, [R1+0x140] ;  /* 0x00014000011e7983 */ /* 0x000f220000300a00 */
[----:B--2---:R-:W-:-:S03]  /*29040*/  IMAD.WIDE R12, R245, 0x4, R76 ;  /* 0x00000004f50c7825 */ /* 0x004fc600078e024c */
[----:B------:R-:W2:Y:S01]  /*29050*/  LDL.LU.64 R76, [R1+0x100] ;  /* 0x00010000014c7983 */ /* 0x000ea20000300a00 */
[----:B---3--:R-:W-:-:S03]  /*29060*/  IMAD.WIDE R20, R245, 0x4, R62 ;  /* 0x00000004f5147825 */ /* 0x008fc600078e023e */
[----:B------:R-:W3:Y:S01]  /*29070*/  LDL.LU.64 R62, [R1+0xc0] ;  /* 0x0000c000013e7983 */ /* 0x000ee20000300a00 */
[----:B------:R-:W-:-:S03]  /*29080*/  IMAD.WIDE R22, R245, 0x4, R78 ;  /* 0x00000004f5167825 */ /* 0x000fc600078e024e */
[----:B------:R-:W3:Y:S01]  /*29090*/  LDL.LU.64 R78, [R1+0x80] ;  /* 0x00008000014e7983 */ /* 0x000ee20000300a00 */
[----:B------:R-:W-:-:S03]  /*290a0*/  IMAD.WIDE R26, R245, 0x4, R142 ;  /* 0x00000004f51a7825 */ /* 0x000fc600078e028e */
[----:B------:R-:W3:Y:S01]  /*290b0*/  LDL.LU.64 R142, [R1+0x40] ;  /* 0x00004000018e7983 */ /* 0x000ee20000300a00 */
[----:B------:R-:W-:-:S04]  /*290c0*/  IMAD.WIDE R36, R245, 0x4, R44 ;  /* 0x00000004f5247825 */ /* 0x000fc800078e022c */
[C---:B------:R-:W-:Y:S02]  /*290d0*/  IMAD.WIDE R44, R245.reuse, 0x4, R190 ;  /* 0x00000004f52c7825 */ /* 0x040fe400078e02be */
[----:B------:R-:W3:Y:S02]  /*290e0*/  LDL.LU.64 R190, [R1] ;  /* 0x0000000001be7983 */ /* 0x000ee40000300a00 */
[----:B-1----:R-:W-:-:S04]  /*290f0*/  IMAD.WIDE R10, R245, 0x4, R66 ;  /* 0x00000004f50a7825 */ /* 0x002fc800078e0242 */
[----:B------:R-:W-:-:S04]  /*29100*/  IMAD.WIDE R58, R245, 0x4, R90 ;  /* 0x00000004f53a7825 */ /* 0x000fc800078e025a */
[----:B------:R-:W-:-:S04]  /*29110*/  IMAD.WIDE R90, R245, 0x4, R106 ;  /* 0x00000004f55a7825 */ /* 0x000fc800078e026a */
[----:B------:R-:W-:-:S04]  /*29120*/  IMAD.WIDE R100, R245, 0x4, R122 ;  /* 0x00000004f5647825 */ /* 0x000fc800078e027a */
[C---:B----4-:R-:W-:Y:S02]  /*29130*/  IMAD.WIDE R106, R245.reuse, 0x4, R30 ;  /* 0x00000004f56a7825 */ /* 0x050fe400078e021e */
[----:B------:R-:W4:Y:S02]  /*29140*/  LDL.LU.64 R30, [R1+0x3f8] ;  /* 0x0003f800011e7983 */ /* 0x000f240000300a00 */
[----:B--2---:R-:W-:-:S04]  /*29150*/  IMAD.WIDE R116, R245, 0x4, R76 ;  /* 0x00000004f5747825 */ /* 0x004fc800078e024c */
[----:B---3--:R-:W-:-:S04]  /*29160*/  IMAD.WIDE R122, R245, 0x4, R62 ;  /* 0x00000004f57a7825 */ /* 0x008fc800078e023e */
[----:B------:R-:W-:-:S04]  /*29170*/  IMAD.WIDE R132, R245, 0x4, R78 ;  /* 0x00000004f5847825 */ /* 0x000fc800078e024e */
[----:B------:R-:W-:Y:S02]  /*29180*/  IMAD.WIDE R148, R245, 0x4, R190 ;  /* 0x00000004f5947825 */ /* 0x000fe400078e02be */
[----:B------:R-:W2:Y:S04]  /*29190*/  LDL.LU.64 R190, [R1+0x3b8] ;  /* 0x0003b80001be7983 */ /* 0x000ea80000300a00 */
[----:B------:R-:W3:Y:S04]  /*291a0*/  LDL.LU.64 R76, [R1+0x378] ;  /* 0x00037800014c7983 */ /* 0x000ee80000300a00 */
[----:B------:R1:W-:Y:S04]  /*291b0*/  STL.64 [R1], R24 ;  /* 0x0000001801007387 */ /* 0x0003e80000100a00 */
[----:B------:R-:W3:Y:S04]  /*291c0*/  LDL.LU.64 R62, [R1+0x338] ;  /* 0x00033800013e7983 */ /* 0x000ee80000300a00 */
[----:B------:R1:W-:Y:S04]  /*291d0*/  STL.64 [R1+0x40], R10 ;  /* 0x0000400a01007387 */ /* 0x0003e80000100a00 */
[----:B------:R-:W3:Y:S01]  /*291e0*/  LDL.LU.64 R78, [R1+0x2f8] ;  /* 0x0002f800014e7983 */ /* 0x000ee20000300a00 */
[----:B------:R-:W-:-:S02]  /*291f0*/  IADD3 R6, R15, 0x100000, RZ ;  /* 0x001000000f067810 */ /* 0x000fc40007ffe0ff */
[C---:B------:R-:W-:Y:S02]  /*29200*/  IADD3 R3, R15.reuse, 0x100000, RZ ;  /* 0x001000000f037810 */ /* 0x040fe40007ffe0ff */
[C---:B------:R-:W-:Y:S01]  /*29210*/  IADD3 R2, R15.reuse, 0x100000, RZ ;  /* 0x001000000f027810 */ /* 0x040fe20007ffe0ff */
[----:B------:R1:W-:Y:S01]  /*29220*/  LDGSTS.E [R6+-0x5f400], [R8.64], P0 ;  /* 0xa0c0000008067fae */ /* 0x0003e20008121844 */
[----:B------:R-:W-:Y:S01]  /*29230*/  IADD3 R0, R15, 0x100000, RZ ;  /* 0x001000000f007810 */ /* 0x000fe20007ffe0ff */
[C---:B------:R-:W-:Y:S02]  /*29240*/  IMAD.WIDE R52, R245.reuse, 0x4, R74 ;  /* 0x00000004f5347825 */ /* 0x040fe400078e024a */
[----:B------:R3:W-:Y:S04]  /*29250*/  LDGSTS.E [R3+-0x5e400], [R12.64], P0 ;  /* 0xa1c000000c037fae */ /* 0x0007e80008121844 */
[----:B------:R3:W-:Y:S04]  /*29260*/  LDGSTS.E [R2+-0x5d400], [R20.64], P0 ;  /* 0xa2c0000014027fae */ /* 0x0007e80008121844 */
[----:B------:R1:W-:Y:S04]  /*29270*/  LDGSTS.E [R0+-0x5c400], [R22.64], P0 ;  /* 0xa3c0000016007fae */ /* 0x0003e80008121844 */
[----:B------:R1:W-:Y:S04]  /*29280*/  LDGSTS.E [R6+-0x5b400], [R26.64], P0 ;  /* 0xa4c000001a067fae */ /* 0x0003e80008121844 */
[----:B------:R3:W-:Y:S04]  /*29290*/  LDGSTS.E [R3+-0x5a400], [R36.64], P0 ;  /* 0xa5c0000024037fae */ /* 0x0007e80008121844 */
[----:B------:R3:W-:Y:S01]  /*292a0*/  LDGSTS.E [R2+-0x59400], [R44.64], P0 ;  /* 0xa6c000002c027fae */ /* 0x0007e20008121844 */
[----:B------:R-:W-:-:S03]  /*292b0*/  IMAD.WIDE R142, R245, 0x4, R142 ;  /* 0x00000004f58e7825 */ /* 0x000fc600078e028e */
[----:B------:R1:W-:Y:S04]  /*292c0*/  LDGSTS.E [R0+-0x58400], [R52.64], P0 ;  /* 0xa7c0000034007fae */ /* 0x0003e80008121844 */
[----:B------:R1:W-:Y:S01]  /*292d0*/  LDGSTS.E [R6+-0x57400], [R58.64], P0 ;  /* 0xa8c000003a067fae */ /* 0x0003e20008121844 */
[----:B------:R-:W-:-:S03]  /*292e0*/  IMAD.WIDE R226, R245, 0x4, R226 ;  /* 0x00000004f5e27825 */ /* 0x000fc600078e02e2 */
        /* <DEDUP_REMOVED lines=24> */
[----:B------:R1:W-:Y:S04]  /*29470*/  LDGSTS.E [R6+-0x47400], [R114.64], P0 ;  /* 0xb8c0000072067fae */ /* 0x0003e80008121844 */
[----:B------:R3:W-:Y:S04]  /*29480*/  LDGSTS.E [R3+-0x46400], [R98.64], P0 ;  /* 0xb9c0000062037fae */ /* 0x0007e80008121844 */
[----:B------:R1:W-:Y:S04]  /*29490*/  LDGSTS.E [R2+-0x45400], [R24.64], P0 ;  /* 0xbac0000018027fae */ /* 0x0003e80008121844 */
[----:B------:R4:W-:Y:S01]  /*294a0*/  LDGSTS.E [R0+-0x44400], [R10.64], P0 ;  /* 0xbbc000000a007fae */ /* 0x0009e20008121844 */
[----:B------:R-:W-:-:S03]  /*294b0*/  LOP3.LUT R244, R244, 0x70, RZ, 0x3c, !PT ;  /* 0x00000070f4f47812 */ /* 0x000fc600078e3cff */
[----:B------:R4:W-:Y:S01]  /*294c0*/  STL.64 [R1+0x148], R40 ;  /* 0x0001482801007387 */ /* 0x0009e20000100a00 */
[----:B-1----:R-:W-:-:S03]  /*294d0*/  IMAD.WIDE R24, R245, 0x4, R34 ;  /* 0x00000004f5187825 */ /* 0x002fc600078e0222 */
[----:B------:R1:W-:Y:S01]  /*294e0*/  LDGSTS.E [R6+-0x43400], [R40.64], P0 ;  /* 0xbcc0000028067fae */ /* 0x0003e20008121844 */
[----:B----4-:R-:W-:-:S03]  /*294f0*/  IMAD.WIDE R10, R245, 0x4, R18 ;  /* 0x00000004f50a7825 */ /* 0x010fc600078e0212 */
[----:B------:R-:W-:Y:S04]  /*29500*/  STL.64 [R1+0x140], R24 ;  /* 0x0001401801007387 */ /* 0x000fe80000100a00 */
[----:B------:R-:W-:Y:S01]  /*29510*/  STL.64 [R1+0x100], R10 ;  /* 0x0001000a01007387 */ /* 0x000fe20000100a00 */
[----:B-1----:R-:W-:-:S03]  /*29520*/  IMAD.WIDE R6, R245, 0x4, R4 ;  /* 0x00000004f5067825 */ /* 0x002fc600078e0204 */
[----:B------:R-:W4:Y:S01]  /*29530*/  LDL.LU.64 R86, [R1+0x2b8] ;  /* 0x0002b80001567983 */ /* 0x000f220000300a00 */
[----:B------:R-:W-:-:S03]  /*29540*/  IADD3 R4, R244, 0x100000, RZ ;  /* 0x00100000f4047810 */ /* 0x000fc60007ffe0ff */
[----:B------:R-:W4:Y:S01]  /*29550*/  LDL.LU.64 R14, [R1+0x278] ;  /* 0x00027800010e7983 */ /* 0x000f220000300a00 */
[----:B------:R-:W-:-:S03]  /*29560*/  IMAD.WIDE R162, R245, 0x4, R30 ;  /* 0x00000004f5a27825 */ /* 0x000fc600078e021e */
[----:B------:R3:W-:Y:S04]  /*29570*/  LDGSTS.E [R3+-0x42400], [R24.64], P0 ;  /* 0xbdc0000018037fae */ /* 0x0007e80008121844 */
[----:B------:R-:W4:Y:S04]  /*29580*/  LDL.LU.64 R42, [R1+0x238] ;  /* 0x00023800012a7983 */ /* 0x000f280000300a00 */
[----:B------:R3:W-:Y:S04]  /*29590*/  LDGSTS.E [R2+-0x41400], [R10.64], P0 ;  /* 0xbec000000a027fae */ /* 0x0007e80008121844 */
[----:B------:R1:W-:Y:S04]  /*295a0*/  STL.64 [R1+0xc0], R6 ;  /* 0x0000c00601007387 */ /* 0x0003e80000100a00 */
[----:B------:R1:W-:Y:S04]  /*295b0*/  LDGSTS.E [R0+-0x40400], [R6.64], P0 ;  /* 0xbfc0000006007fae */ /* 0x0003e80008121844 */
[----:B------:R-:W4:Y:S04]  /*295c0*/  LDL.LU.64 R40, [R1+0x1f8] ;  /* 0x0001f80001287983 */ /* 0x000f280000300a00 */
[----:B------:R-:W4:Y:S01]  /*295d0*/  LDL.LU.64 R30, [R1+0x1b8] ;  /* 0x0001b800011e7983 */ /* 0x000f220000300a00 */
[----:B-1----:R-:W-:-:S03]  /*295e0*/  IADD3 R7, R244, 0x100000, RZ ;  /* 0x00100000f4077810 */ /* 0x002fc60007ffe0ff */
[----:B------:R-:W4:Y:S01]  /*295f0*/  LDL.LU.64 R56, [R1+0x178] ;  /* 0x0001780001387983 */ /* 0x000f220000300a00 */
[----:B------:R-:W-:-:S03]  /*29600*/  IADD3 R6, R244, 0x100000, RZ ;  /* 0x00100000f4067810 */ /* 0x000fc60007ffe0ff */
[----:B------:R-:W4:Y:S04]  /*29610*/  LDL.LU.64 R72, [R1+0x138] ;  /* 0x0001380001487983 */ /* 0x000f280000300a00 */
[----:B------:R1:W-:Y:S04]  /*29620*/  LDGSTS.E [R4+-0x5f200], [R162.64], P0 ;  /* 0xa0e00000a2047fae */ /* 0x0003e80008121844 */
[----:B------:R-:W4:Y:S01]  /*29630*/  LDL.LU.64 R74, [R1+0xf8] ;  /* 0x0000f800014a7983 */ /* 0x000f220000300a00 */
[----:B--2---:R-:W-:-:S04]  /*29640*/  IMAD.WIDE R190, R245, 0x4, R190 ;  /* 0x00000004f5be7825 */ /* 0x004fc800078e02be */
[C---:B---3--:R-:W-:Y:S01]  /*29650*/  IMAD.WIDE R2, R245.reuse, 0x4, R76 ;  /* 0x00000004f5027825 */ /* 0x048fe200078e024c */
[----:B------:R2:W-:Y:S04]  /*29660*/  LDGSTS.E [R7+-0x5e200], [R190.64], P0 ;  /* 0xa1e00000be077fae */ /* 0x0005e80008121844 */
[----:B------:R2:W-:Y:S01]  /*29670*/  LDGSTS.E [R6+-0x5d200], [R2.64], P0 ;  /* 0xa2e0000002067fae */ /* 0x0005e20008121844 */
[----:B-1----:R-:W-:-:S03]  /*29680*/  IMAD.WIDE R4, R245, 0x4, R62 ;  /* 0x00000004f5047825 */ /* 0x002fc600078e023e */
[----:B------:R-:W3:Y:S04]  /*29690*/  LDL.LU.64 R62, [R1+0xb8] ;  /* 0x0000b800013e7983 */ /* 0x000ee80000300a00 */
[----:B------:R-:W3:Y:S01]  /*296a0*/  LDL.LU.64 R76, [R1+0x78] ;  /* 0x00007800014c7983 */ /* 0x000ee20000300a00 */
[----:B--2---:R-:W-:-:S03]  /*296b0*/  IMAD.WIDE R6, R245, 0x4, R78 ;  /* 0x00000004f5067825 */ /* 0x004fc600078e024e */
[----:B------:R-:W2:Y:S04]  /*296c0*/  LDL.LU.64 R78, [R1+0x38] ;  /* 0x00003800014e7983 */ /* 0x000ea80000300a00 */
[----:B------:R1:W-:Y:S04]  /*296d0*/  STL [R1+0x16b0], RZ ;  /* 0x0016b0ff01007387 */ /* 0x0003e80000100800 */
        /* <DEDUP_REMOVED lines=965> */
[----:B------:R1:W-:Y:S01]  /*2d330*/  STL [R1+0x368], RZ ;  /* 0x000368ff01007387 */ /* 0x0003e20000100800 */
[----:B------:R-:W-:-:S03]  /*2d340*/  IADD3 R0, R244, 0x100000, RZ ;  /* 0x00100000f4007810 */ /* 0x000fc60007ffe0ff */
[----:B------:R1:W-:Y:S01]  /*2d350*/  STL [R1+0x36c], RZ ;  /* 0x00036cff01007387 */ /* 0x0003e20000100800 */
[----:B------:R-:W-:-:S03]  /*2d360*/  IADD3 R18, R244, 0x100000, RZ ;  /* 0x00100000f4127810 */ /* 0x000fc60007ffe0ff */
[----:B------:R1:W-:Y:S01]  /*2d370*/  STL [R1+0x2f0], RZ ;  /* 0x0002f0ff01007387 */ /* 0x0003e20000100800 */
[----:B------:R-:W-:-:S03]  /*2d380*/  IADD3 R25, R244, 0x100000, RZ ;  /* 0x00100000f4197810 */ /* 0x000fc60007ffe0ff */
[----:B------:R1:W-:Y:S01]  /*2d390*/  STL [R1+0x2f4], RZ ;  /* 0x0002f4ff01007387 */ /* 0x0003e20000100800 */
[----:B----4-:R-:W-:-:S03]  /*2d3a0*/  IMAD.WIDE R10, R245, 0x4, R86 ;  /* 0x00000004f50a7825 */ /* 0x010fc600078e0256 */
[----:B------:R1:W-:Y:S01]  /*2d3b0*/  STL [R1+0x2f8], RZ ;  /* 0x0002f8ff01007387 */ /* 0x0003e20000100800 */
[----:B------:R-:W-:Y:S01]  /*2d3c0*/  IADD3 R24, R244, 0x100000, RZ ;  /* 0x00100000f4187810 */ /* 0x000fe20007ffe0ff */
[C---:B------:R-:W-:Y:S02]  /*2d3d0*/  IMAD.WIDE R14, R245.reuse, 0x4, R14 ;  /* 0x00000004f50e7825 */ /* 0x040fe400078e020e */
[----:B------:R1:W-:Y:S04]  /*2d3e0*/  STL [R1+0x2fc], RZ ;  /* 0x0002fcff01007387 */ /* 0x0003e80000100800 */
[----:B------:R1:W-:Y:S04]  /*2d3f0*/  STL [R1+0x2d0], RZ ;  /* 0x0002d0ff01007387 */ /* 0x0003e80000100800 */
[----:B------:R1:W-:Y:S04]  /*2d400*/  STL [R1+0x2d4], RZ ;  /* 0x0002d4ff01007387 */ /* 0x0003e80000100800 */
[----:B------:R1:W-:Y:S04]  /*2d410*/  STL [R1+0x2d8], RZ ;  /* 0x0002d8ff01007387 */ /* 0x0003e80000100800 */
[----:B------:R1:W-:Y:S04]  /*2d420*/  LDGSTS.E [R0+-0x5c200], [R4.64], P0 ;  /* 0xa3e0000004007fae */ /* 0x0003e80008121844 */
[----:B------:R1:W-:Y:S04]  /*2d430*/  STL [R1+0x2dc], RZ ;  /* 0x0002dcff01007387 */ /* 0x0003e80000100800 */
[----:B------:R4:W-:Y:S04]  /*2d440*/  LDGSTS.E [R18+-0x5b200], [R6.64], P0 ;  /* 0xa4e0000006127fae */ /* 0x0009e80008121844 */
[----:B------:R1:W-:Y:S01]  /*2d450*/  STL [R1+0x1c0], RZ ;  /* 0x0001c0ff01007387 */ /* 0x0003e20000100800 */
[----:B------:R-:W-:-:S03]  /*2d460*/  IMAD.WIDE R30, R245, 0x4, R30 ;  /* 0x00000004f51e7825 */ /* 0x000fc600078e021e */
[----:B------:R1:W-:Y:S04]  /*2d470*/  LDGSTS.E [R25+-0x5a200], [R10.64], P0 ;  /* 0xa5e000000a197fae */ /* 0x0003e80008121844 */
[----:B------:R1:W-:Y:S01]  /*2d480*/  STL [R1+0x1c4], RZ ;  /* 0x0001c4ff01007387 */ /* 0x0003e20000100800 */
[C---:B----4-:R-:W-:Y:S01]  /*2d490*/  IMAD.WIDE R18, R245.reuse, 0x4, R42 ;  /* 0x00000004f5127825 */ /* 0x050fe200078e022a */
[----:B------:R-:W-:Y:S02]  /*2d4a0*/  IADD3 R42, R244, 0x100000, RZ ;  /* 0x00100000f42a7810 */ /* 0x000fe40007ffe0ff */
[----:B------:R1:W-:Y:S01]  /*2d4b0*/  LDGSTS.E [R24+-0x59200], [R14.64], P0 ;  /* 0xa6e000000e187fae */ /* 0x0003e20008121844 */
[----:B------:R-:W-:-:S03]  /*2d4c0*/  IMAD.WIDE R34, R245, 0x4, R56 ;  /* 0x00000004f5227825 */ /* 0x000fc600078e0238 */
[----:B------:R4:W-:Y:S01]  /*2d4d0*/  STL [R1+0x1c8], RZ ;  /* 0x0001c8ff01007387 */ /* 0x0009e20000100800 */
[----:B------:R-:W-:-:S03]  /*2d4e0*/  IMAD.WIDE R50, R245, 0x4, R72 ;  /* 0x00000004f5327825 */ /* 0x000fc600078e0248 */
[----:B------:R4:W-:Y:S01]  /*2d4f0*/  STL [R1+0x1cc], RZ ;  /* 0x0001ccff01007387 */ /* 0x0009e20000100800 */
[C---:B-1----:R-:W-:Y:S01]  /*2d500*/  IMAD.WIDE R24, R245.reuse, 0x4, R40 ;  /* 0x00000004f5187825 */ /* 0x042fe200078e0228 */
[C---:B------:R-:W-:Y:S02]  /*2d510*/  IADD3 R41, R244.reuse, 0x100000, RZ ;  /* 0x00100000f4297810 */ /* 0x040fe40007ffe0ff */
[----:B------:R4:W-:Y:S01]  /*2d520*/  STL [R1+0x180], RZ ;  /* 0x000180ff01007387 */ /* 0x0009e20000100800 */
[----:B------:R-:W-:Y:S01]  /*2d530*/  IADD3 R40, R244, 0x100000, RZ ;  /* 0x00100000f4287810 */ /* 0x000fe20007ffe0ff */
[C---:B------:R-:W-:Y:S02]  /*2d540*/  IMAD.WIDE R56, R245.reuse, 0x4, R74 ;  /* 0x00000004f5387825 */ /* 0x040fe400078e024a */
[----:B------:R4:W-:Y:S02]  /*2d550*/  STL [R1+0x184], RZ ;  /* 0x000184ff01007387 */ /* 0x0009e40000100800 */
[----:B---3--:R-:W-:-:S02]  /*2d560*/  IMAD.WIDE R62, R245, 0x4, R62 ;  /* 0x00000004f53e7825 */ /* 0x008fc400078e023e */
[----:B------:R4:W-:Y:S02]  /*2d570*/  STL [R1+0x188], RZ ;  /* 0x000188ff01007387 */ /* 0x0009e40000100800 */
[C---:B------:R-:W-:Y:S02]  /*2d580*/  IMAD.WIDE R66, R245.reuse, 0x4, R76 ;  /* 0x00000004f5427825 */ /* 0x040fe400078e024c */
[----:B------:R4:W-:Y:S04]  /*2d590*/  LDGSTS.E [R0+-0x58200], [R18.64], P0 ;  /* 0xa7e0000012007fae */ /* 0x0009e80008121844 */
[----:B------:R4:W-:Y:S01]  /*2d5a0*/  STL [R1+0x18c], RZ ;  /* 0x00018cff01007387 */ /* 0x0009e20000100800 */
[----:B--2---:R-:W-:-:S03]  /*2d5b0*/  IMAD.WIDE R82, R245, 0x4, R78 ;  /* 0x00000004f5527825 */ /* 0x004fc600078e024e */
[----:B------:R1:W-:Y:S01]  /*2d5c0*/  LDGSTS.E [R42+-0x57200], [R24.64], P0 ;  /* 0xa8e00000182a7fae */ /* 0x0003e20008121844 */
[----:B------:R-:W-:-:S03]  /*2d5d0*/  IMAD.WIDE R240, R245, 0x4, R240 ;  /* 0x00000004f5f07825 */ /* 0x000fc600078e02f0 */
[----:B------:R4:W-:Y:S01]  /*2d5e0*/  STL [R1+0x170], RZ ;  /* 0x000170ff01007387 */ /* 0x0009e20000100800 */
[----:B------:R-:W-:-:S03]  /*2d5f0*/  IMAD.WIDE R224, R245, 0x4, R224 ;  /* 0x00000004f5e07825 */ /* 0x000fc600078e02e0 */
[----:B------:R2:W-:Y:S04]  /*2d600*/  LDGSTS.E [R41+-0x56200], [R30.64], P0 ;  /* 0xa9e000001e297fae */ /* 0x0005e80008121844 */
        /* <DEDUP_REMOVED lines=35> */
[----:B------:R2:W-:Y:S01]  /*2d840*/  LDGSTS.E [R41+-0x4a200], [R160.64], P0 ;  /* 0xb5e00000a0297fae */ /* 0x0005e20008121844 */
[----:B------:R-:W-:-:S03]  /*2d850*/  MOV R244, c[0x0][0x180] ;  /* 0x0000600000f47a02 */ /* 0x000fc60000000f00 */
[----:B------:R4:W-:Y:S01]  /*2d860*/  STL [R1+0x84], RZ ;  /* 0x000084ff01007387 */ /* 0x0009e20000100800 */
[----:B------:R-:W-:-:S03]  /*2d870*/  IMAD.WIDE R16, R245, 0x4, R16 ;  /* 0x00000004f5107825 */ /* 0x000fc600078e0210 */
[----:B------:R2:W-:Y:S04]  /*2d880*/  LDGSTS.E [R40+-0x49200], [R144.64], P0 ;  /* 0xb6e0000090287fae */ /* 0x0005e80008121844 */
[----:B------:R4:W-:Y:S01]  /*2d890*/  STL [R1+0x88], RZ ;  /* 0x000088ff01007387 */ /* 0x0009e20000100800 */
[----:B------:R-:W-:-:S03]  /*2d8a0*/  IMAD.WIDE R242, R245, 0x4, R242 ;  /* 0x00000004f5f27825 */ /* 0x000fc600078e02f2 */
[----:B------:R4:W-:Y:S04]  /*2d8b0*/  LDGSTS.E [R0+-0x48200], [R128.64], P0 ;  /* 0xb7e0000080007fae */ /* 0x0009e80008121844 */
[----:B------:R4:W-:Y:S04]  /*2d8c0*/  STL [R1+0x8c], RZ ;  /* 0x00008cff01007387 */ /* 0x0009e80000100800 */
[----:B------:R1:W-:Y:S04]  /*2d8d0*/  LDGSTS.E [R42+-0x47200], [R112.64], P0 ;  /* 0xb8e00000702a7fae */ /* 0x0003e80008121844 */
[----:B------:R4:W-:Y:S01]  /*2d8e0*/  STL [R1+0x60], RZ ;  /* 0x000060ff01007387 */ /* 0x0009e20000100800 */
[----:B------:R-:W-:-:S03]  /*2d8f0*/  IADD3 R244, R244, 0x7f, RZ ;  /* 0x0000007ff4f47810 */ /* 0x000fc60007ffe0ff */
[----:B------:R2:W-:Y:S04]  /*2d900*/  LDGSTS.E [R41+-0x46200], [R96.64], P0 ;  /* 0xb9e0000060297fae */ /* 0x0005e80008121844 */
[----:B------:R4:W-:Y:S04]  /*2d910*/  STL [R1+0x64], RZ ;  /* 0x000064ff01007387 */ /* 0x0009e80000100800 */
[----:B------:R2:W-:Y:S04]  /*2d920*/  LDGSTS.E [R40+-0x45200], [R80.64], P0 ;  /* 0xbae0000050287fae */ /* 0x0005e80008121844 */
[----:B------:R4:W-:Y:S04]  /*2d930*/  STL [R1+0x68], RZ ;  /* 0x000068ff01007387 */ /* 0x0009e80000100800 */
[----:B------:R4:W-:Y:S04]  /*2d940*/  LDGSTS.E [R0+-0x44200], [R64.64], P0 ;  /* 0xbbe0000040007fae */ /* 0x0009e80008121844 */
[----:B------:R4:W-:Y:S04]  /*2d950*/  STL [R1+0x6c], RZ ;  /* 0x00006cff01007387 */ /* 0x0009e80000100800 */
[----:B------:R1:W-:Y:S04]  /*2d960*/  LDGSTS.E [R42+-0x43200], [R48.64], P0 ;  /* 0xbce00000302a7fae */ /* 0x0003e80008121844 */
[----:B------:R2:W-:Y:S04]  /*2d970*/  LDGSTS.E [R41+-0x42200], [R32.64], P0 ;  /* 0xbde0000020297fae */ /* 0x0005e80008121844 */
[----:B------:R2:W-:Y:S04]  /*2d980*/  LDGSTS.E [R40+-0x41200], [R16.64], P0 ;  /* 0xbee0000010287fae */ /* 0x0005e80008121844 */
[----:B------:R4:W-:Y:S01]  /*2d990*/  LDGSTS.E [R0+-0x40200], [R242.64], P0 ;  /* 0xbfe00000f2007fae */ /* 0x0009e20008121844 */
[----:B------:R-:W-:-:S02]  /*2d9a0*/  ISETP.GE.AND P0, PT, R244, 0x80, PT ;  /* 0x00000080f400780c */ /* 0x000fc40003f06270 */
[----:B------:R-:W-:Y:S01]  /*2d9b0*/  MOV R252, c[0x0][0x188] ;  /* 0x0000620000fc7a02 */ /* 0x000fe20000000f00 */
[----:B------:R-:W0:Y:S01]  /*2d9c0*/  LDGDEPBAR ;  /* 0x00000000000079af */ /* 0x000e220000000000 */
[----:B-1----:R-:W-:Y:S01]  /*2d9d0*/  CS2R R42, SRZ ;  /* 0x00000000002a7805 */ /* 0x002fe2000001ff00 */
[----:B------:R-:W-:Y:S01]  /*2d9e0*/  CS2R R68, SRZ ;  /* 0x0000000000447805 */ /* 0x000fe2000001ff00 */
[----:B------:R-:W-:Y:S01]  /*2d9f0*/  CS2R R70, SRZ ;  /* 0x0000000000467805 */ /* 0x000fe2000001ff00 */
[----:B------:R-:W-:Y:S01]  /*2da00*/  IMAD.SHL.U32 R252, R252, 0x80, RZ ;  /* 0x00000080fcfc7824 */ /* 0x000fe200078e00ff */
[----:B--2---:R-:W-:Y:S01]  /*2da10*/  CS2R R40, SRZ ;  /* 0x0000000000287805 */ /* 0x004fe2000001ff00 */
[----:B------:R-:W-:Y:S01]  /*2da20*/  CS2R R72, SRZ ;  /* 0x0000000000487805 */ /* 0x000fe2000001ff00 */
[----:B------:R-:W-:Y:S01]  /*2da30*/  CS2R R74, SRZ ;  /* 0x00000000004a7805 */ /* 0x000fe2000001ff00 */
[----:B------:R-:W-:Y:S01]  /*2da40*/  CS2R R76, SRZ ;  /* 0x00000000004c7805 */ /* 0x000fe2000001ff00 */
[----:B------:R-:W-:Y:S01]  /*2da50*/  CS2R R78, SRZ ;  /* 0x00000000004e7805 */ /* 0x000fe2000001ff00 */
[----:B------:R-:W-:Y:S01]  /*2da60*/  CS2R R84, SRZ ;  /* 0x0000000000547805 */ /* 0x000fe2000001ff00 */
[----:B------:R-:W-:Y:S01]  /*2da70*/  CS2R R86, SRZ ;  /* 0x0000000000567805 */ /* 0x000fe2000001ff00 */
[----:B------:R-:W-:Y:S05]  /*2da80*/  @!P0 BRA `(.L_x_0) ;  /* 0x0009260000008947 */ /* 0x000fea0003800000 */
[----:B----4-:R-:W2:Y:S04]  /*2da90*/  LDL.LU.64 R68, [R1+0x1fb0] ;  /* 0x001fb00001447983 */ /* 0x010ea80000300a00 */
[----:B------:R-:W3:Y:S04]  /*2daa0*/  LDL.LU.64 R84, [R1+0x1fb8] ;  /* 0x001fb80001547983 */ /* 0x000ee80000300a00 */
[----:B------:R-:W4:Y:S04]  /*2dab0*/  LDL.LU.64 R70, [R1+0x1fc0] ;  /* 0x001fc00001467983 */ /* 0x000f280000300a00 */
[----:B------:R-:W3:Y:S04]  /*2dac0*/  LDL.LU.64 R72, [R1+0x1fc8] ;  /* 0x001fc80001487983 */ /* 0x000ee80000300a00 */
[----:B------:R-:W3:Y:S04]  /*2dad0*/  LDL.LU.64 R86, [R1+0x1968] ;  /* 0x0019680001567983 */ /* 0x000ee80000300a00 */
[----:B------:R-:W3:Y:S04]  /*2dae0*/  LDL.LU.64 R40, [R1+0x1958] ;  /* 0x0019580001287983 */ /* 0x000ee80000300a00 */
[----:B------:R-:W4:Y:S04]  /*2daf0*/  LDL.LU.64 R42, [R1+0x1950] ;  /* 0x00195000012a7983 */ /* 0x000f280000300a00 */
[----:B------:R-:W4:Y:S04]  /*2db00*/  LDL.LU.64 R74, [R1+0x17c8] ;  /* 0x0017c800014a7983 */ /* 0x000f280000300a00 */
[----:B------:R-:W4:Y:S04]  /*2db10*/  LDL.LU.64 R76, [R1+0x17c0] ;  /* 0x0017c000014c7983 */ /* 0x000f280000300a00 */
[----:B------:R-:W4:Y:S04]  /*2db20*/  LDL.LU.64 R78, [R1+0x17b8] ;  /* 0x0017b800014e7983 */ /* 0x000f280000300a00 */
[----:B------:R1:W-:Y:S04]  /*2db30*/  STL.64 [R1+0x3608], R32 ;  /* 0x0036082001007387 */ /* 0x0003e80000100a00 */
[----:B-1----:R-:W4:Y:S04]  /*2db40*/  LDL.LU.64 R32, [R1+0x1960] ;  /* 0x0019600001207983 */ /* 0x002f280000300a00 */
[----:B------:R-:W-:Y:S04]  /*2db50*/  STL.64 [R1+0x3600], R16 ;  /* 0x0036001001007387 */ /* 0x000fe80000100a00 */
[----:B------:R-:W-:Y:S04]  /*2db60*/  STL.64 [R1+0x35f8], R242 ;  /* 0x0035f8f201007387 */ /* 0x000fe80000100a00 */
[----:B--2---:R1:W-:Y:S01]  /*2db70*/  STL [R1+0x2f78], R68 ;  /* 0x002f784401007387 */ /* 0x0043e20000100800 */
[----:B------:R-:W-:-:S03]  /*2db80*/  IMAD.MOV.U32 R0, RZ, RZ, R69 ;  /* 0x000000ffff007224 */ /* 0x000fc600078e0045 */
[----:B-1----:R-:W2:Y:S04]  /*2db90*/  LDL.LU.64 R68, [R1+0x17b0] ;  /* 0x0017b00001447983 */ /* 0x002ea80000300a00 */
[----:B------:R1:W-:Y:S04]  /*2dba0*/  STL [R1+0x2f74], R0 ;  /* 0x002f740001007387 */ /* 0x0003e80000100800 */
[----:B---3--:R3:W-:Y:S01]  /*2dbb0*/  STL [R1+0x2f80], R84 ;  /* 0x002f805401007387 */ /* 0x0087e20000100800 */
[----:B-1----:R-:W-:-:S03]  /*2dbc0*/  IMAD.MOV.U32 R0, RZ, RZ, R85 ;  /* 0x000000ffff007224 */ /* 0x002fc600078e0055 */
[----:B---3--:R-:W3:Y:S04]  /*2dbd0*/  LDL.LU.64 R84, [R1+0xe58] ;  /* 0x000e580001547983 */ /* 0x008ee80000300a00 */
[----:B------:R1:W-:Y:S04]  /*2dbe0*/  STL [R1+0x2f7c], R0 ;  /* 0x002f7c0001007387 */ /* 0x0003e80000100800 */
[----:B----4-:R4:W-:Y:S01]  /*2dbf0*/  STL [R1+0x2f88], R70 ;  /* 0x002f884601007387 */ /* 0x0109e20000100800 */
[----:B-1----:R-:W-:-:S03]  /*2dc00*/  IMAD.MOV.U32 R0, RZ, RZ, R71 ;  /* 0x000000ffff007224 */ /* 0x002fc600078e0047 */
[----:B----4-:R-:W4:Y:S04]  /*2dc10*/  LDL.LU.64 R70, [R1+0xe50] ;  /* 0x000e500001467983 */ /* 0x010f280000300a00 */
[----:B------:R1:W-:Y:S04]  /*2dc20*/  STL [R1+0x2f84], R0 ;  /* 0x002f840001007387 */ /* 0x0003e80000100800 */
[----:B------:R1:W-:Y:S02]  /*2dc30*/  STL [R1+0x2f90], R72 ;  /* 0x002f904801007387 */ /* 0x0003e40000100800 */
[----:B-1----:R-:W-:-:S02]  /*2dc40*/  MOV R0, R73 ;  /* 0x0000004900007202 */ /* 0x002fc40000000f00 */
[----:B------:R-:W4:Y:S04]  /*2dc50*/  LDL.LU.64 R72, [R1+0xe48] ;  /* 0x000e480001487983 */ /* 0x000f280000300a00 */
[----:B------:R1:W-:Y:S04]  /*2dc60*/  STL [R1+0x2f8c], R0 ;  /* 0x002f8c0001007387 */ /* 0x0003e80000100800 */
[----:B------:R1:W-:Y:S02]  /*2dc70*/  STL [R1+0x2f94], R86 ;  /* 0x002f945601007387 */ /* 0x0003e40000100800 */
[----:B-1----:R-:W-:-:S02]  /*2dc80*/  IMAD.MOV.U32 R0, RZ, RZ, R87 ;  /* 0x000000ffff007224 */ /* 0x002fc400078e0057 */
        /* <DEDUP_REMOVED lines=26> */
[----:B--2---:R2:W-:Y:S01]  /*2de30*/  STL [R1+0x2f40], R68 ;  /* 0x002f404401007387 */ /* 0x0045e20000100800 */
[----:B-1----:R-:W-:-:S03]  /*2de40*/  IMAD.MOV.U32 R0, RZ, RZ, R69 ;  /* 0x000000ffff007224 */ /* 0x002fc600078e0045 */
[----:B--2---:R-:W2:Y:S04]  /*2de50*/  LDL.LU.64 R68, [R1+0x1938] ;  /* 0x0019380001447983 */ /* 0x004ea80000300a00 */
[----:B------:R1:W-:Y:S04]  /*2de60*/  STL [R1+0x2f34], R0 ;  /* 0x002f340001007387 */ /* 0x0003e80000100800 */
[----:B---3--:R3:W-:Y:S01]  /*2de70*/  STL [R1+0x2f38], R84 ;  /* 0x002f385401007387 */ /* 0x0087e20000100800 */
[----:B-1----:R-:W-:-:S03]  /*2de80*/  IMAD.MOV.U32 R0, RZ, RZ, R85 ;  /* 0x000000ffff007224 */ /* 0x002fc600078e0055 */
[----:B---3--:R-:W3:Y:S04]  /*2de90*/  LDL.LU.64 R84, [R1+0x1930] ;  /* 0x0019300001547983 */ /* 0x008ee80000300a00 */
[----:B------:R1:W-:Y:S04]  /*2dea0*/  STL [R1+0x2f2c], R0 ;  /* 0x002f2c0001007387 */ /* 0x0003e80000100800 */
[----:B----4-:R4:W-:Y:S01]  /*2deb0*/  STL [R1+0x2f30], R70 ;  /* 0x002f304601007387 */ /* 0x0109e20000100800 */
[----:B-1----:R-:W-:-:S03]  /*2dec0*/  MOV R0, R71 ;  /* 0x0000004700007202 */ /* 0x002fc60000000f00 */
[----:B----4-:R-:W4:Y:S04]  /*2ded0*/  LDL.LU.64 R70, [R1+0x17a8] ;  /* 0x0017a80001467983 */ /* 0x010f280000300a00 */
        /* <DEDUP_REMOVED lines=33> */
[----:B--2---:R2:W-:Y:S01]  /*2e0f0*/  STL [R1+0x2ee8], R68 ;  /* 0x002ee84401007387 */ /* 0x0045e20000100800 */
[----:B-1----:R-:W-:-:S03]  /*2e100*/  MOV R0, R69 ;  /* 0x0000004500007202 */ /* 0x002fc60000000f00 */
[----:B--2---:R-:W2:Y:S04]  /*2e110*/  LDL.LU.64 R68, [R1+0x1a40] ;  /* 0x001a400001447983 */ /* 0x004ea80000300a00 */
        /* <DEDUP_REMOVED lines=41> */
[----:B--2---:R2:W-:Y:S01]  /*2e3b0*/  STL [R1+0x2e90], R68 ;  /* 0x002e904401007387 */ /* 0x0045e20000100800 */
[----:B-1----:R-:W-:-:S03]  /*2e3c0*/  IMAD.MOV.U32 R0, RZ, RZ, R69 ;  /* 0x000000ffff007224 */ /* 0x002fc600078e0045 */
[----:B--2---:R-:W2:Y:S04]  /*2e3d0*/  LDL.LU.64 R68, [R1+0xe18] ;  /* 0x000e180001447983 */ /* 0x004ea80000300a00 */
[----:B------:R1:W-:Y:S04]  /*2e3e0*/  STL [R1+0x2e84], R0 ;  /* 0x002e840001007387 */ /* 0x0003e80000100800 */
[----:B---3--:R3:W-:Y:S01]  /*2e3f0*/  STL [R1+0x2e88], R84 ;  /* 0x002e885401007387 */ /* 0x0087e20000100800 */
[----:B-1----:R-:W-:-:S03]  /*2e400*/  MOV R0, R85 ;  /* 0x0000005500007202 */ /* 0x002fc60000000f00 */
[----:B---3--:R-:W3:Y:S04]  /*2e410*/  LDL.LU.64 R84, [R1+0xe10] ;  /* 0x000e100001547983 */ /* 0x008ee80000300a00 */
[----:B------:R1:W-:Y:S04]  /*2e420*/  STL [R1+0x2e7c], R0 ;  /* 0x002e7c0001007387 */ /* 0x0003e80000100800 */
[----:B----4-:R4:W-:Y:S01]  /*2e430*/  STL [R1+0x2e80], R70 ;  /* 0x002e804601007387 */ /* 0x0109e20000100800 */
[----:B-1----:R-:W-:-:S03]  /*2e440*/  IMAD.MOV.U32 R0, RZ, RZ, R71 ;  /* 0x000000ffff007224 */ /* 0x002fc600078e0047 */
[----:B----4-:R-:W4:Y:S04]  /*2e450*/  LDL.LU.64 R70, [R1+0xe08] ;  /* 0x000e080001467983 */ /* 0x010f280000300a00 */
        /* <DEDUP_REMOVED lines=1077> */
[----:B------:R-:W-:Y:S04]  /*327b0*/  STL [R1+0x25c4], R74 ;  /* 0x0025c44a01007387 */ /* 0x000fe80000100800 */
[----:B------:R-:W4:Y:S01]  /*327c0*/  LDL.LU.64 R16, [R1+0x780] ;  /* 0x0007800001107983 */ /* 0x000f220000300a00 */
[----:B-1----:R-:W-:-:S05]  /*327d0*/  IMAD.MOV.U32 R0, RZ, RZ, R75 ;  /* 0x000000ffff007224 */ /* 0x002fca00078e004b */
[----:B------:R1:W-:Y:S04]  /*327e0*/  STL [R1+0x25c0], R0 ;  /* 0x0025c00001007387 */ /* 0x0003e80000100800 */
[----:B------:R-:W-:Y:S01]  /*327f0*/  STL [R1+0x25cc], R76 ;  /* 0x0025cc4c01007387 */ /* 0x000fe20000100800 */
[----:B-1----:R-:W-:-:S03]  /*32800*/  IMAD.MOV.U32 R0, RZ, RZ, R77 ;  /* 0x000000ffff007224 */ /* 0x002fc600078e004d */
[----:B------:R-:W4:Y:S04]  /*32810*/  LDL.LU.64 R74, [R1+0x778] ;  /* 0x00077800014a7983 */ /* 0x000f280000300a00 */
[----:B------:R1:W-:Y:S02]  /*32820*/  STL [R1+0x25c8], R0 ;  /* 0x0025c80001007387 */ /* 0x0003e40000100800 */
[----:B-1----:R-:W-:Y:S02]  /*32830*/  MOV R0, R79 ;  /* 0x0000004f00007202 */ /* 0x002fe40000000f00 */
[----:B------:R-:W-:Y:S04]  /*32840*/  STL [R1+0x25d4], R78 ;  /* 0x0025d44e01007387 */ /* 0x000fe80000100800 */
[----:B------:R-:W4:Y:S04]  /*32850*/  LDL.LU.64 R76, [R1+0x770] ;  /* 0x00077000014c7983 */ /* 0x000f280000300a00 */
[----:B------:R1:W-:Y:S04]  /*32860*/  STL [R1+0x25d0], R0 ;  /* 0x0025d00001007387 */ /* 0x0003e80000100800 */
[----:B--2---:R2:W-:Y:S01]  /*32870*/  STL [R1+0x25dc], R68 ;  /* 0x0025dc4401007387 */ /* 0x0045e20000100800 */
[----:B-1----:R-:W-:-:S03]  /*32880*/  IMAD.MOV.U32 R0, RZ, RZ, R69 ;  /* 0x000000ffff007224 */ /* 0x002fc600078e0045 */
[----:B------:R-:W4:Y:S04]  /*32890*/  LDL.LU.64 R78, [R1+0x668] ;  /* 0x00066800014e7983 */ /* 0x000f280000300a00 */
[----:B---3--:R-:W-:Y:S04]  /*328a0*/  STL [R1+0x25e4], R84 ;  /* 0x0025e45401007387 */ /* 0x008fe80000100800 */
[----:B------:R1:W-:Y:S04]  /*328b0*/  STL [R1+0x25d8], R0 ;  /* 0x0025d80001007387 */ /* 0x0003e80000100800 */
[----:B--2---:R-:W2:Y:S01]  /*328c0*/  LDL.LU.64 R68, [R1+0x1f90] ;  /* 0x001f900001447983 */ /* 0x004ea20000300a00 */
[----:B-1----:R-:W-:-:S03]  /*328d0*/  IMAD.MOV.U32 R0, RZ, RZ, R85 ;  /* 0x000000ffff007224 */ /* 0x002fc600078e0055 */
[----:B----4-:R-:W-:Y:S04]  /*328e0*/  STL [R1+0x25ec], R70 ;  /* 0x0025ec4601007387 */ /* 0x010fe80000100800 */
[----:B------:R1:W-:Y:S04]  /*328f0*/  STL [R1+0x25e0], R0 ;  /* 0x0025e00001007387 */ /* 0x0003e80000100800 */
[----:B------:R-:W3:Y:S01]  /*32900*/  LDL.LU.64 R84, [R1+0x1f98] ;  /* 0x001f980001547983 */ /* 0x000ee20000300a00 */
[----:B-1----:R-:W-:-:S03]  /*32910*/  MOV R0, R71 ;  /* 0x0000004700007202 */ /* 0x002fc60000000f00 */
[----:B------:R-:W-:Y:S04]  /*32920*/  STL [R1+0x25f4], R72 ;  /* 0x0025f44801007387 */ /* 0x000fe80000100800 */
[----:B------:R1:W-:Y:S04]  /*32930*/  STL [R1+0x25e8], R0 ;  /* 0x0025e80001007387 */ /* 0x0003e80000100800 */
[----:B------:R-:W4:Y:S01]  /*32940*/  LDL.LU.64 R70, [R1+0x1fa0] ;  /* 0x001fa00001467983 */ /* 0x000f220000300a00 */
[----:B-1----:R-:W-:-:S03]  /*32950*/  IMAD.MOV.U32 R0, RZ, RZ, R73 ;  /* 0x000000ffff007224 */ /* 0x002fc600078e0049 */
[----:B------:R-:W-:Y:S04]  /*32960*/  STL [R1+0x25fc], R86 ;  /* 0x0025fc5601007387 */ /* 0x000fe80000100800 */
[----:B------:R1:W-:Y:S04]  /*32970*/  STL [R1+0x25f0], R0 ;  /* 0x0025f00001007387 */ /* 0x0003e80000100800 */
[----:B------:R-:W4:Y:S01]  /*32980*/  LDL.LU.64 R72, [R1+0x1fa8] ;  /* 0x001fa80001487983 */ /* 0x000f220000300a00 */
[----:B-1----:R-:W-:-:S03]  /*32990*/  IMAD.MOV.U32 R0, RZ, RZ, R87 ;  /* 0x000000ffff007224 */ /* 0x002fc600078e0057 */
[----:B------:R-:W-:Y:S04]  /*329a0*/  STL [R1+0x2604], R32 ;  /* 0x0026042001007387 */ /* 0x000fe80000100800 */
[----:B------:R1:W-:Y:S04]  /*329b0*/  STL [R1+0x25f8], R0 ;  /* 0x0025f80001007387 */ /* 0x0003e80000100800 */
[----:B------:R-:W4:Y:S01]  /*329c0*/  LDL.LU.64 R86, [R1+0x1da8] ;  /* 0x001da80001567983 */ /* 0x000f220000300a00 */
        /* <DEDUP_REMOVED lines=14> */
[----:B------:R1:W-:Y:S02]  /*32ab0*/  STL [R1+0x25ac], R0 ;  /* 0x0025ac0001007387 */ /* 0x0003e40000100800 */
[----:B-1----:R-:W-:Y:S02]  /*32ac0*/  IMAD.MOV.U32 R0, RZ, RZ, R75 ;  /* 0x000000ffff007224 */ /* 0x002fe400078e004b */
[----:B------:R-:W4:Y:S04]  /*32ad0*/  LDL.LU.64 R74, [R1+0x1b90] ;  /* 0x001b9000014a7983 */ /* 0x000f280000300a00 */
[----:B------:R1:W-:Y:S04]  /*32ae0*/  STL [R1+0x25a4], R0 ;  /* 0x0025a40001007387 */ /* 0x0003e80000100800 */
[----:B------:R1:W-:Y:S02]  /*32af0*/  STL [R1+0x25a8], R76 ;  /* 0x0025a84c01007387 */ /* 0x0003e40000100800 */
[----:B-1----:R-:W-:-:S02]  /*32b00*/  IMAD.MOV.U32 R0, RZ, RZ, R77 ;  /* 0x000000ffff007224 */ /* 0x002fc400078e004d */
[----:B------:R-:W-:Y:S04]  /*32b10*/  STL [R1+0x25a0], R78 ;  /* 0x0025a04e01007387 */ /* 0x000fe80000100800 */
[----:B------:R1:W-:Y:S04]  /*32b20*/  STL [R1+0x259c], R0 ;  /* 0x00259c0001007387 */ /* 0x0003e80000100800 */
[----:B------:R-:W4:Y:S01]  /*32b30*/  LDL.LU.64 R76, [R1+0x1b98] ;  /* 0x001b9800014c7983 */ /* 0x000f220000300a00 */
[----:B-1----:R-:W-:-:S03]  /*32b40*/  MOV R0, R79 ;  /* 0x0000004f00007202 */ /* 0x002fc60000000f00 */
[----:B--2---:R-:W-:Y:S04]  /*32b50*/  STL [R1+0x253c], R68 ;  /* 0x00253c4401007387 */ /* 0x004fe80000100800 */
[----:B------:R1:W-:Y:S04]  /*32b60*/  STL [R1+0x2534], R0 ;  /* 0x0025340001007387 */ /* 0x0003e80000100800 */
[----:B------:R-:W2:Y:S01]  /*32b70*/  LDL.LU.64 R78, [R1+0x1ba0] ;  /* 0x001ba000014e7983 */ /* 0x000ea20000300a00 */
[----:B-1----:R-:W-:-:S03]  /*32b80*/  IMAD.MOV.U32 R0, RZ, RZ, R69 ;  /* 0x000000ffff007224 */ /* 0x002fc600078e0045 */
[----:B---3--:R-:W-:Y:S04]  /*32b90*/  STL [R1+0x2544], R84 ;  /* 0x0025445401007387 */ /* 0x008fe80000100800 */
[----:B------:R1:W-:Y:S04]  /*32ba0*/  STL [R1+0x2538], R0 ;  /* 0x0025380001007387 */ /* 0x0003e80000100800 */
[----:B------:R-:W3:Y:S01]  /*32bb0*/  LDL.LU.64 R68, [R1+0x1ba8] ;  /* 0x001ba80001447983 */ /* 0x000ee20000300a00 */
[----:B-1----:R-:W-:-:S03]  /*32bc0*/  IMAD.MOV.U32 R0, RZ, RZ, R85 ;  /* 0x000000ffff007224 */ /* 0x002fc600078e0055 */
[----:B----4-:R-:W-:Y:S04]  /*32bd0*/  STL [R1+0x254c], R70 ;  /* 0x00254c4601007387 */ /* 0x010fe80000100800 */
        /* <DEDUP_REMOVED lines=21> */
[----:B------:R-:W4:Y:S04]  /*32d30*/  LDL.LU.64 R16, [R1+0x1fd8] ;  /* 0x001fd80001107983 */ /* 0x000f280000300a00 */
[----:B------:R-:W4:Y:S01]  /*32d40*/  LDL.LU.64 R242, [R1+0x1fe0] ;  /* 0x001fe00001f27983 */ /* 0x000f220000300a00 */
[----:B-1----:R-:W-:-:S05]  /*32d50*/  IMAD.MOV.U32 R0, RZ, RZ, R43 ;  /* 0x000000ffff007224 */ /* 0x002fca00078e002b */
[----:B------:R1:W-:Y:S04]  /*32d60*/  STL [R1+0x2570], R0 ;  /* 0x0025700001007387 */ /* 0x0003e80000100800 */
[----:B------:R-:W-:Y:S04]  /*32d70*/  STL [R1+0x257c], R74 ;  /* 0x00257c4a01007387 */ /* 0x000fe80000100800 */
[----:B------:R-:W4:Y:S01]  /*32d80*/  LDL.LU.64 R40, [R1+0x1fe8] ;  /* 0x001fe80001287983 */ /* 0x000f220000300a00 */
[----:B-1----:R-:W-:-:S03]  /*32d90*/  MOV R0, R75 ;  /* 0x0000004b00007202 */ /* 0x002fc60000000f00 */
[----:B------:R-:W4:Y:S04]  /*32da0*/  LDL.LU.64 R42, [R1+0x1e28] ;  /* 0x001e2800012a7983 */ /* 0x000f280000300a00 */
[----:B------:R1:W-:Y:S04]  /*32db0*/  STL [R1+0x2578], R0 ;  /* 0x0025780001007387 */ /* 0x0003e80000100800 */
[----:B------:R2:W-:Y:S01]  /*32dc0*/  STL [R1+0x2584], R76 ;  /* 0x0025844c01007387 */ /* 0x0005e20000100800 */
[----:B-1----:R-:W-:-:S03]  /*32dd0*/  IMAD.MOV.U32 R0, RZ, RZ, R77 ;  /* 0x000000ffff007224 */ /* 0x002fc600078e004d */
[----:B------:R-:W4:Y:S04]  /*32de0*/  LDL.LU.64 R74, [R1+0x1e30] ;  /* 0x001e3000014a7983 */ /* 0x000f280000300a00 */
[----:B--2---:R-:W-:Y:S04]  /*32df0*/  STL [R1+0x258c], R78 ;  /* 0x00258c4e01007387 */ /* 0x004fe80000100800 */
[----:B------:R1:W-:Y:S04]  /*32e00*/  STL [R1+0x2580], R0 ;  /* 0x0025800001007387 */ /* 0x0003e80000100800 */
[----:B------:R-:W2:Y:S01]  /*32e10*/  LDL.LU.64 R76, [R1+0x1e38] ;  /* 0x001e3800014c7983 */ /* 0x000ea20000300a00 */
[----:B-1----:R-:W-:-:S03]  /*32e20*/  IMAD.MOV.U32 R0, RZ, RZ, R79 ;  /* 0x000000ffff007224 */ /* 0x002fc600078e004f */
[----:B---3--:R-:W-:Y:S04]  /*32e30*/  STL [R1+0x2594], R68 ;  /* 0x0025944401007387 */ /* 0x008fe80000100800 */
[----:B------:R1:W-:Y:S04]  /*32e40*/  STL [R1+0x2588], R0 ;  /* 0x0025880001007387 */ /* 0x0003e80000100800 */
[----:B------:R-:W3:Y:S01]  /*32e50*/  LDL.LU.64 R78, [R1+0x1e40] ;  /* 0x001e4000014e7983 */ /* 0x000ee20000300a00 */
[----:B-1----:R-:W-:-:S03]  /*32e60*/  MOV R0, R69 ;  /* 0x0000004500007202 */ /* 0x002fc60000000f00 */
[----:B----4-:R-:W-:Y:S04]  /*32e70*/  STL [R1+0x2598], R84 ;  /* 0x0025985401007387 */ /* 0x010fe80000100800 */
[----:B------:R1:W-:Y:S04]  /*32e80*/  STL [R1+0x2590], R0 ;  /* 0x0025900001007387 */ /* 0x0003e80000100800 */
[----:B------:R-:W3:Y:S01]  /*32e90*/  LDL.LU.64 R68, [R1+0x1c08] ;  /* 0x001c080001447983 */ /* 0x000ee20000300a00 */
[----:B-1----:R-:W-:-:S03]  /*32ea0*/  IMAD.MOV.U32 R0, RZ, RZ, R85 ;  /* 0x000000ffff007224 */ /* 0x002fc600078e0055 */
[----:B------:R-:W-:Y:S04]  /*32eb0*/  STL [R1+0x2530], R70 ;  /* 0x0025304601007387 */ /* 0x000fe80000100800 */
[----:B------:R1:W-:Y:S04]  /*32ec0*/  STL [R1+0x252c], R0 ;  /* 0x00252c0001007387 */ /* 0x0003e80000100800 */
[----:B------:R-:W3:Y:S01]  /*32ed0*/  LDL.LU.64 R84, [R1+0x1c10] ;  /* 0x001c100001547983 */ /* 0x000ee20000300a00 */
[----:B-1----:R-:W-:-:S03]  /*32ee0*/  IMAD.MOV.U32 R0, RZ, RZ, R71 ;  /* 0x000000ffff007224 */ /* 0x002fc600078e0047 */
[----:B------:R-:W-:Y:S04]  /*32ef0*/  STL [R1+0x2528], R72 ;  /* 0x0025284801007387 */ /* 0x000fe80000100800 */
[----:B------:R1:W-:Y:S04]  /*32f00*/  STL [R1+0x2524], R0 ;  /* 0x0025240001007387 */ /* 0x0003e80000100800 */
[----:B------:R-:W3:Y:S01]  /*32f10*/  LDL.LU.64 R70, [R1+0x1c18] ;  /* 0x001c180001467983 */ /* 0x000ee20000300a00 */
[----:B-1----:R-:W-:-:S03]  /*32f20*/  MOV R0, R73 ;  /* 0x0000004900007202 */ /* 0x002fc60000000f00 */
[----:B------:R-:W-:Y:S04]  /*32f30*/  STL [R1+0x2520], R86 ;  /* 0x0025205601007387 */ /* 0x000fe80000100800 */
[----:B------:R1:W-:Y:S04]  /*32f40*/  STL [R1+0x251c], R0 ;  /* 0x00251c0001007387 */ /* 0x0003e80000100800 */
[----:B------:R-:W3:Y:S01]  /*32f50*/  LDL.LU.64 R72, [R1+0x1c20] ;  /* 0x001c200001487983 */ /* 0x000ee20000300a00 */
[----:B-1----:R-:W-:-:S03]  /*32f60*/  IMAD.MOV.U32 R0, RZ, RZ, R87 ;  /* 0x000000ffff007224 */ /* 0x002fc600078e0057 */
[----:B------:R-:W-:Y:S04]  /*32f70*/  STL [R1+0x24bc], R32 ;  /* 0x0024bc2001007387 */ /* 0x000fe80000100800 */
[----:B------:R1:W-:Y:S04]  /*32f80*/  STL [R1+0x24b4], R0 ;  /* 0x0024b40001007387 */ /* 0x0003e80000100800 */
[----:B------:R-:W3:Y:S01]  /*32f90*/  LDL.LU.64 R86, [R1+0x640] ;  /* 0x0006400001567983 */ /* 0x000ee20000300a00 */
[----:B-1----:R-:W-:-:S03]  /*32fa0*/  IMAD.MOV.U32 R0, RZ, RZ, R33 ;  /* 0x000000ffff007224 */ /* 0x002fc600078e0021 */
[----:B------:R-:W3:Y:S04]  /*32fb0*/  LDL.LU.64 R32, [R1+0x3608] ;  /* 0x0036080001207983 */ /* 0x000ee80000300a00 */
[----:B------:R-:W-:Y:S04]  /*32fc0*/  STL [R1+0x24c4], R16 ;  /* 0x0024c41001007387 */ /* 0x000fe80000100800 */
[----:B------:R1:W-:Y:S02]  /*32fd0*/  STL [R1+0x24b8], R0 ;  /* 0x0024b80001007387 */ /* 0x0003e40000100800 */
[----:B-1----:R-:W-:-:S02]  /*32fe0*/  MOV R0, R17 ;  /* 0x0000001100007202 */ /* 0x002fc40000000f00 */
[----:B------:R-:W3:Y:S04]  /*32ff0*/  LDL.LU.64 R16, [R1+0x3600] ;  /* 0x0036000001107983 */ /* 0x000ee80000300a00 */
[----:B------:R-:W-:Y:S04]  /*33000*/  STL [R1+0x24cc], R242 ;  /* 0x0024ccf201007387 */ /* 0x000fe80000100800 */
[----:B------:R1:W-:Y:S04]  /*33010*/  STL [R1+0x24c0], R0 ;  /* 0x0024c00001007387 */ /* 0x0003e80000100800 */
[----:B------:R-:W-:Y:S01]  /*33020*/  STL [R1+0x24d4], R40 ;  /* 0x0024d42801007387 */ /* 0x000fe20000100800 */
[----:B-1----:R-:W-:-:S05]  /*33030*/  IMAD.MOV.U32 R0, RZ, RZ, R243 ;  /* 0x000000ffff007224 */ /* 0x002fca00078e00f3 */
[----:B------:R1:W-:Y:S04]  /*33040*/  STL [R1+0x24c8], R0 ;  /* 0x0024c80001007387 */ /* 0x0003e80000100800 */
[----:B------:R-:W-:Y:S01]  /*33050*/  STL [R1+0x24dc], R42 ;  /* 0x0024dc2a01007387 */ /* 0x000fe20000100800 */
[----:B-1----:R-:W-:-:S05]  /*33060*/  IMAD.MOV.U32 R0, RZ, RZ, R41 ;  /* 0x000000ffff007224 */ /* 0x002fca00078e0029 */
[----:B------:R1:W-:Y:S02]  /*33070*/  STL [R1+0x24d0], R0 ;  /* 0x0024d00001007387 */ /* 0x0003e40000100800 */
[----:B-1----:R-:W-:Y:S02]  /*33080*/  MOV R0, R43 ;  /* 0x0000002b00007202 */ /* 0x002fe40000000f00 */
[----:B------:R-:W-:Y:S04]  /*33090*/  STL [R1+0x24e4], R74 ;  /* 0x0024e44a01007387 */ /* 0x000fe80000100800 */
        /* <DEDUP_REMOVED lines=12> */
[----:B------:R-:W-:Y:S04]  /*33160*/  STL [R1+0x24fc], R68 ;  /* 0x0024fc4401007387 */ /* 0x000fe80000100800 */
[----:B------:R-:W3:Y:S01]  /*33170*/  LDL.LU.64 R42, [R1+0x2008] ;  /* 0x00200800012a7983 */ /* 0x000ee20000300a00 */
[----:B-1----:R-:W-:-:S05]  /*33180*/  IMAD.MOV.U32 R0, RZ, RZ, R69 ;  /* 0x000000ffff007224 */ /* 0x002fca00078e0045 */
[----:B------:R1:W-:Y:S04]  /*33190*/  STL [R1+0x24f8], R0 ;  /* 0x0024f80001007387 */ /* 0x0003e80000100800 */
[----:B------:R1:W-:Y:S02]  /*331a0*/  STL [R1+0x2504], R84 ;  /* 0x0025045401007387 */ /* 0x0003e40000100800 */
[----:B-1----:R-:W-:Y:S02]  /*331b0*/  IMAD.MOV.U32 R0, RZ, RZ, R85 ;  /* 0x000000ffff007224 */ /* 0x002fe400078e0055 */
[----:B------:R-:W3:Y:S04]  /*331c0*/  LDL.LU.64 R84, [R1+0x1ea8] ;  /* 0x001ea80001547983 */ /* 0x000ee80000300a00 */
[----:B------:R1:W-:Y:S04]  /*331d0*/  STL [R1+0x2500], R0 ;  /* 0x0025000001007387 */ /* 0x0003e80000100800 */
[----:B------:R-:W-:Y:S04]  /*331e0*/  STL [R1+0x250c], R70 ;  /* 0x00250c4601007387 */ /* 0x000fe80000100800 */
[----:B------:R-:W3:Y:S01]  /*331f0*/  LDL.LU.64 R242, [R1+0x1eb0] ;  /* 0x001eb00001f27983 */ /* 0x000ee20000300a00 */
[----:B-1----:R-:W-:-:S05]  /*33200*/  MOV R0, R71 ;  /* 0x0000004700007202 */ /* 0x002fca0000000f00 */
        /* <DEDUP_REMOVED lines=9> */
[----:B-----5:R-:W-:Y:S04]  /*332a0*/  STL [R1+0x24b0], R250 ;  /* 0x0024b0fa01007387 */ /* 0x020fe80000100800 */
[----:B------:R-:W-:Y:S04]  /*332b0*/  STL [R1+0x24a4], R251 ;  /* 0x0024a4fb01007387 */ /* 0x000fe80000100800 */
[----:B------:R-:W3:Y:S04]  /*332c0*/  LDL.LU.64 R70, [R1+0x1c88] ;  /* 0x001c880001467983 */ /* 0x000ee80000300a00 */
[----:B------:R-:W-:Y:S04]  /*332d0*/  STL [R1+0x24a8], R248 ;  /* 0x0024a8f801007387 */ /* 0x000fe80000100800 */
[----:B------:R-:W-:Y:S04]  /*332e0*/  STL [R1+0x249c], R249 ;  /* 0x00249cf901007387 */ /* 0x000fe80000100800 */
[----:B------:R-:W3:Y:S04]  /*332f0*/  LDL.LU.64 R86, [R1+0x1c90] ;  /* 0x001c900001567983 */ /* 0x000ee80000300a00 */
[----:B------:R-:W-:Y:S04]  /*33300*/  STL [R1+0x24a0], R246 ;  /* 0x0024a0f601007387 */ /* 0x000fe80000100800 */
[----:B------:R-:W-:Y:S04]  /*33310*/  STL [R1+0x1f90], R247 ;  /* 0x001f90f701007387 */ /* 0x000fe80000100800 */
[----:B------:R-:W3:Y:S04]  /*33320*/  LDL.LU.64 R72, [R1+0x1c98] ;  /* 0x001c980001487983 */ /* 0x000ee80000300a00 */
[----:B----4-:R4:W-:Y:S01]  /*33330*/  STL [R1+0x1f98], R74 ;  /* 0x001f984a01007387 */ /* 0x0109e20000100800 */
[----:B-1----:R-:W-:-:S03]  /*33340*/  MOV R0, R75 ;  /* 0x0000004b00007202 */ /* 0x002fc60000000f00 */
[----:B----4-:R-:W4:Y:S04]  /*33350*/  LDL.LU.64 R74, [R1+0x1ca0] ;  /* 0x001ca000014a7983 */ /* 0x010f280000300a00 */
        /* <DEDUP_REMOVED lines=9> */
[----:B------:R1:W-:Y:S02]  /*333f0*/  STL [R1+0x1fb0], R42 ;  /* 0x001fb02a01007387 */ /* 0x0003e40000100800 */
[----:B-1----:R-:W-:-:S02]  /*33400*/  MOV R0, R43 ;  /* 0x0000002b00007202 */ /* 0x002fc40000000f00 */
[----:B------:R-:W3:Y:S04]  /*33410*/  LDL.LU.64 R42, [R1+0x900] ;  /* 0x00090000012a7983 */ /* 0x000ee80000300a00 */
[----:B------:R1:W-:Y:S04]  /*33420*/  STL [R1+0x1fac], R0 ;  /* 0x001fac0001007387 */ /* 0x0003e80000100800 */
[----:B------:R1:W-:Y:S02]  /*33430*/  STL [R1+0x1fb8], R84 ;  /* 0x001fb85401007387 */ /* 0x0003e40000100800 */
[----:B-1----:R-:W-:-:S02]  /*33440*/  IMAD.MOV.U32 R0, RZ, RZ, R85 ;  /* 0x000000ffff007224 */ /* 0x002fc400078e0055 */
[----:B------:R-:W3:Y:S04]  /*33450*/  LDL.LU.64 R84, [R1+0x908] ;  /* 0x0009080001547983 */ /* 0x000ee80000300a00 */
[----:B------:R1:W-:Y:S04]  /*33460*/  STL [R1+0x1fb4], R0 ;  /* 0x001fb40001007387 */ /* 0x0003e80000100800 */
[----:B------:R1:W-:Y:S02]  /*33470*/  STL [R1+0x1fc0], R242 ;  /* 0x001fc0f201007387 */ /* 0x0003e40000100800 */
[----:B-1----:R-:W-:-:S02]  /*33480*/  IMAD.MOV.U32 R0, RZ, RZ, R243 ;  /* 0x000000ffff007224 */ /* 0x002fc400078e00f3 */
[----:B------:R-:W3:Y:S04]  /*33490*/  LDL.LU.64 R242, [R1+0x2018] ;  /* 0x0020180001f27983 */ /* 0x000ee80000300a00 */
        /* <DEDUP_REMOVED lines=21> */
[----:B----4-:R4:W-:Y:S01]  /*335f0*/  STL [R1+0x1ff0], R74 ;  /* 0x001ff04a01007387 */ /* 0x0109e20000100800 */
[----:B-1----:R-:W-:-:S03]  /*33600*/  IMAD.MOV.U32 R0, RZ, RZ, R75 ;  /* 0x000000ffff007224 */ /* 0x002fc600078e004b */
[----:B----4-:R-:W4:Y:S04]  /*33610*/  LDL.LU.64 R74, [R1+0x1f38] ;  /* 0x001f3800014a7983 */ /* 0x010f280000300a00 */
        /* <DEDUP_REMOVED lines=41> */
[----:B----4-:R4:W-:Y:S01]  /*338b0*/  STL [R1+0x2048], R74 ;  /* 0x0020484a01007387 */ /* 0x0109e20000100800 */
[----:B-1----:R-:W-:-:S03]  /*338c0*/  IMAD.MOV.U32 R0, RZ, RZ, R75 ;  /* 0x000000ffff007224 */ /* 0x002fc600078e004b */
[----:B----4-:R-:W4:Y:S04]  /*338d0*/  LDL.LU.64 R74, [R1+0x20a0] ;  /* 0x0020a000014a7983 */ /* 0x010f280000300a00 */
        /* <DEDUP_REMOVED lines=281> */
[----:B------:R-:W-:Y:S04]  /*34a70*/  STL [R1+0x2280], R242 ;  /* 0x002280f201007387 */ /* 0x000fe80000100800 */
[----:B------:R-:W3:Y:S01]  /*34a80*/  LDL.LU.64 R250, [R1+0x1f68] ;  /* 0x001f680001fa7983 */ /* 0x000ee20000300a00 */
[----:B-1----:R-:W-:-:S05]  /*34a90*/  MOV R0, R243 ;  /* 0x000000f300007202 */ /* 0x002fca0000000f00 */
[----:B------:R1:W-:Y:S04]  /*34aa0*/  STL [R1+0x227c], R0 ;  /* 0x00227c0001007387 */ /* 0x0003e80000100800 */
[----:B------:R1:W-:Y:S02]  /*34ab0*/  STL [R1+0x2288], R68 ;  /* 0x0022884401007387 */ /* 0x0003e40000100800 */
[----:B-1----:R-:W-:Y:S02]  /*34ac0*/  IMAD.MOV.U32 R0, RZ, RZ, R69 ;  /* 0x000000ffff007224 */ /* 0x002fe400078e0045 */
[----:B------:R-:W3:Y:S04]  /*34ad0*/  LDL.LU.64 R68, [R1+0x1f70] ;  /* 0x001f700001447983 */ /* 0x000ee80000300a00 */
[----:B------:R1:W-:Y:S04]  /*34ae0*/  STL [R1+0x2284], R0 ;  /* 0x0022840001007387 */ /* 0x0003e80000100800 */
[----:B------:R-:W-:Y:S04]  /*34af0*/  STL [R1+0x2290], R40 ;  /* 0x0022902801007387 */ /* 0x000fe80000100800 */
[----:B------:R-:W3:Y:S01]  /*34b00*/  LDL.LU.64 R242, [R1+0x1f78] ;  /* 0x001f780001f27983 */ /* 0x000ee20000300a00 */
[----:B-1----:R-:W-:-:S05]  /*34b10*/  IMAD.MOV.U32 R0, RZ, RZ, R41 ;  /* 0x000000ffff007224 */ /* 0x002fca00078e0029 */
[----:B------:R1:W-:Y:S04]  /*34b20*/  STL [R1+0x228c], R0 ;  /* 0x00228c0001007387 */ /* 0x0003e80000100800 */
[----:B------:R1:W-:Y:S02]  /*34b30*/  STL [R1+0x2298], R70 ;  /* 0x0022984601007387 */ /* 0x0003e40000100800 */
[----:B-1----:R-:W-:Y:S02]  /*34b40*/  MOV R0, R71 ;  /* 0x0000004700007202 */ /* 0x002fe40000000f00 */
        /* <DEDUP_REMOVED lines=22> */
[----:B------:R-:W-:Y:S04]  /*34cb0*/  STL [R1+0x22c8], R42 ;  /* 0x0022c82a01007387 */ /* 0x000fe80000100800 */
[----:B------:R-:W3:Y:S01]  /*34cc0*/  LDL.LU.64 R40, [R1+0x2320] ;  /* 0x0023200001287983 */ /* 0x000ee20000300a00 */
[----:B-1----:R-:W-:-:S05]  /*34cd0*/  MOV R0, R43 ;  /* 0x0000002b00007202 */ /* 0x002fca0000000f00 */
[----:B------:R1:W-:Y:S02]  /*34ce0*/  STL [R1+0x22c4], R0 ;  /* 0x0022c40001007387 */ /* 0x0003e40000100800 */
[----:B-1----:R-:W-:Y:S02]  /*34cf0*/  IMAD.MOV.U32 R0, RZ, RZ, R85 ;  /* 0x000000ffff007224 */ /* 0x002fe400078e0055 */
[----:B------:R1:W-:Y:S04]  /*34d00*/  STL [R1+0x22d0], R84 ;  /* 0x0022d05401007387 */ /* 0x0003e80000100800 */
[----:B-1----:R-:W3:Y:S04]  /*34d10*/  LDL.LU.64 R84, [R1+0x2328] ;  /* 0x0023280001547983 */ /* 0x002ee80000300a00 */
[----:B------:R1:W-:Y:S04]  /*34d20*/  STL [R1+0x22cc], R0 ;  /* 0x0022cc0001007387 */ /* 0x0003e80000100800 */
[----:B------:R-:W-:Y:S04]  /*34d30*/  STL [R1+0x22d8], R250 ;  /* 0x0022d8fa01007387 */ /* 0x000fe80000100800 */
[----:B------:R-:W3:Y:S01]  /*34d40*/  LDL.LU.64 R42, [R1+0x2330] ;  /* 0x00233000012a7983 */ /* 0x000ee20000300a00 */
[----:B-1----:R-:W-:-:S03]  /*34d50*/  IMAD.MOV.U32 R0, RZ, RZ, R251 ;  /* 0x000000ffff007224 */ /* 0x002fc600078e00fb */
[----:B------:R-:W-:Y:S04]  /*34d60*/  STL [R1+0x22e0], R68 ;  /* 0x0022e04401007387 */ /* 0x000fe80000100800 */
        /* <DEDUP_REMOVED lines=38> */
[----:B------:R-:W-:Y:S04]  /*34fd0*/  STL [R1+0x2330], R42 ;  /* 0x0023302a01007387 */ /* 0x000fe80000100800 */
[----:B------:R1:W-:Y:S04]  /*34fe0*/  STL [R1+0x2324], R0 ;  /* 0x0023240001007387 */ /* 0x0003e80000100800 */
[----:B------:R-:W3:Y:S01]  /*34ff0*/  LDL.LU.64 R84, [R1+0x1dc8] ;  /* 0x001dc80001547983 */ /* 0x000ee20000300a00 */
[----:B-1----:R-:W-:-:S03]  /*35000*/  IMAD.MOV.U32 R0, RZ, RZ, R43 ;  /* 0x000000ffff007224 */ /* 0x002fc600078e002b */
        /* <DEDUP_REMOVED lines=14> */
[----:B------:R1:W-:Y:S02]  /*350f0*/  STL [R1+0x2350], R86 ;  /* 0x0023505601007387 */ /* 0x0003e40000100800 */
[----:B-1----:R-:W-:-:S02]  /*35100*/  IMAD.MOV.U32 R0, RZ, RZ, R87 ;  /* 0x000000ffff007224 */ /* 0x002fc400078e0057 */
[----:B------:R-:W3:Y:S04]  /*35110*/  LDL.LU.64 R86, [R1+0x23a8] ;  /* 0x0023a80001567983 */ /* 0x000ee80000300a00 */
[----:B------:R1:W-:Y:S04]  /*35120*/  STL [R1+0x234c], R0 ;  /* 0x00234c0001007387 */ /* 0x0003e80000100800 */
[----:B------:R4:W-:Y:S04]  /*35130*/  STL [R1+0x2358], R72 ;  /* 0x0023584801007387 */ /* 0x0009e80000100800 */
[----:B------:R-:W3:Y:S01]  /*35140*/  LDL.LU.64 R242, [R1+0x23b0] ;  /* 0x0023b00001f27983 */ /* 0x000ee20000300a00 */
[----:B-1----:R-:W-:-:S03]  /*35150*/  MOV R0, R73 ;  /* 0x0000004900007202 */ /* 0x002fc60000000f00 */
[----:B----4-:R-:W-:Y:S04]  /*35160*/  STL [R1+0x2360], R74 ;  /* 0x0023604a01007387 */ /* 0x010fe80000100800 */
[----:B------:R1:W-:Y:S04]  /*35170*/  STL [R1+0x2354], R0 ;  /* 0x0023540001007387 */ /* 0x0003e80000100800 */
[----:B------:R-:W4:Y:S01]  /*35180*/  LDL.LU.64 R72, [R1+0x23b8] ;  /* 0x0023b80001487983 */ /* 0x000f220000300a00 */
[----:B-1----:R-:W-:-:S03]  /*35190*/  IMAD.MOV.U32 R0, RZ, RZ, R75 ;  /* 0x000000ffff007224 */ /* 0x002fc600078e004b */
        /* <DEDUP_REMOVED lines=8> */
[----:B------:R-:W-:Y:S04]  /*35220*/  STL [R1+0x2378], R40 ;  /* 0x0023782801007387 */ /* 0x000fe80000100800 */
[----:B------:R1:W-:Y:S04]  /*35230*/  STL [R1+0x236c], R0 ;  /* 0x00236c0001007387 */ /* 0x0003e80000100800 */
[----:B------:R-:W3:Y:S01]  /*35240*/  LDL.LU.64 R78, [R1+0x23d0] ;  /* 0x0023d000014e7983 */ /* 0x000ee20000300a00 */
[----:B-1----:R-:W-:-:S03]  /*35250*/  IMAD.MOV.U32 R0, RZ, RZ, R41 ;  /* 0x000000ffff007224 */ /* 0x002fc600078e0029 */
[----:B------:R-:W3:Y:S04]  /*35260*/  LDL.LU.64 R40, [R1+0x23d8] ;  /* 0x0023d80001287983 */ /* 0x000ee80000300a00 */
[----:B------:R1:W-:Y:S02]  /*35270*/  STL [R1+0x2374], R0 ;  /* 0x0023740001007387 */ /* 0x0003e40000100800 */
[----:B-1----:R-:W-:Y:S02]  /*35280*/  IMAD.MOV.U32 R0, RZ, RZ, R85 ;  /* 0x000000ffff007224 */ /* 0x002fe400078e0055 */
[----:B------:R1:W-:Y:S04]  /*35290*/  STL [R1+0x2380], R84 ;  /* 0x0023805401007387 */ /* 0x0003e80000100800 */
[----:B------:R-:W-:Y:S04]  /*352a0*/  STL [R1+0x2388], R42 ;  /* 0x0023882a01007387 */ /* 0x000fe80000100800 */
[----:B------:R1:W-:Y:S04]  /*352b0*/  STL [R1+0x237c], R0 ;  /* 0x00237c0001007387 */ /* 0x0003e80000100800 */
[----:B-1----:R-:W3:Y:S01]  /*352c0*/  LDL.LU.64 R84, [R1+0x23e0] ;  /* 0x0023e00001547983 */ /* 0x002ee20000300a00 */
[----:B------:R-:W-:-:S03]  /*352d0*/  MOV R0, R43 ;  /* 0x0000002b00007202 */ /* 0x000fc60000000f00 */
        /* <DEDUP_REMOVED lines=15> */
[----:B------:R-:W-:Y:S04]  /*353d0*/  STL [R1+0x23b0], R242 ;  /* 0x0023b0f201007387 */ /* 0x000fe80000100800 */
[----:B------:R1:W-:Y:S04]  /*353e0*/  STL [R1+0x23a4], R0 ;  /* 0x0023a40001007387 */ /* 0x0003e80000100800 */
[----:B------:R-:W3:Y:S01]  /*353f0*/  LDL.LU.64 R86, [R1+0x1e48] ;  /* 0x001e480001567983 */ /* 0x000ee20000300a00 */
[----:B-1----:R-:W-:-:S03]  /*35400*/  IMAD.MOV.U32 R0, RZ, RZ, R243 ;  /* 0x000000ffff007224 */ /* 0x002fc600078e00f3 */
[----:B----4-:R-:W-:Y:S04]  /*35410*/  STL [R1+0x23b8], R72 ;  /* 0x0023b84801007387 */ /* 0x010fe80000100800 */
[----:B------:R1:W-:Y:S02]  /*35420*/  STL [R1+0x23ac], R0 ;  /* 0x0023ac0001007387 */ /* 0x0003e40000100800 */
[----:B-1----:R-:W-:Y:S02]  /*35430*/  MOV R0, R73 ;  /* 0x0000004900007202 */ /* 0x002fe40000000f00 */
        /* <DEDUP_REMOVED lines=12> */
[----:B------:R-:W-:Y:S04]  /*35500*/  STL [R1+0x23d8], R40 ;  /* 0x0023d82801007387 */ /* 0x000fe80000100800 */
[----:B------:R1:W-:Y:S04]  /*35510*/  STL [R1+0x23cc], R0 ;  /* 0x0023cc0001007387 */ /* 0x0003e80000100800 */
[----:B------:R-:W3:Y:S04]  /*35520*/  LDL.LU.64 R78, [R1+0x2420] ;  /* 0x00242000014e7983 */ /* 0x000ee80000300a00 */
        /* <DEDUP_REMOVED lines=9> */
[----:B-1----:R-:W-:-:S03]  /*355c0*/  MOV R0, R43 ;  /* 0x0000002b00007202 */ /* 0x002fc60000000f00 */
[----:B------:R-:W-:Y:S04]  /*355d0*/  STL [R1+0x23f0], R68 ;  /* 0x0023f04401007387 */ /* 0x000fe80000100800 */
[----:B------:R1:W-:Y:S04]  /*355e0*/  STL [R1+0x23e4], R0 ;  /* 0x0023e40001007387 */ /* 0x0003e80000100800 */
[----:B------:R-:W3:Y:S04]  /*355f0*/  LDL.LU.64 R248, [R1+0x2440] ;  /* 0x0024400001f87983 */ /* 0x000ee80000300a00 */
[----:B------:R-:W3:Y:S01]  /*35600*/  LDL.LU.64 R250, [R1+0x2448] ;  /* 0x0024480001fa7983 */ /* 0x000ee20000300a00 */
[----:B-1----:R-:W-:-:S05]  /*35610*/  IMAD.MOV.U32 R0, RZ, RZ, R69 ;  /* 0x000000ffff007224 */ /* 0x002fca00078e0045 */
[----:B------:R1:W-:Y:S04]  /*35620*/  STL [R1+0x23ec], R0 ;  /* 0x0023ec0001007387 */ /* 0x0003e80000100800 */
[----:B------:R-:W-:Y:S04]  /*35630*/  STL [R1+0x23f8], R70 ;  /* 0x0023f84601007387 */ /* 0x000fe80000100800 */
[----:B------:R-:W3:Y:S01]  /*35640*/  LDL.LU.64 R40, [R1+0x2450] ;  /* 0x0024500001287983 */ /* 0x000ee20000300a00 */
[----:B-1----:R-:W-:-:S03]  /*35650*/  IMAD.MOV.U32 R0, RZ, RZ, R71 ;  /* 0x000000ffff007224 */ /* 0x002fc600078e0047 */
[----:B------:R-:W3:Y:S04]  /*35660*/  LDL.LU.64 R42, [R1+0x2458] ;  /* 0x00245800012a7983 */ /* 0x000ee80000300a00 */
[----:B------:R1:W-:Y:S04]  /*35670*/  STL [R1+0x23f4], R0 ;  /* 0x0023f40001007387 */ /* 0x0003e80000100800 */
[----:B------:R1:W-:Y:S02]  /*35680*/  STL [R1+0x2400], R86 ;  /* 0x0024005601007387 */ /* 0x0003e40000100800 */
[----:B-1----:R-:W-:-:S02]  /*35690*/  MOV R0, R87 ;  /* 0x0000005700007202 */ /* 0x002fc40000000f00 */
[----:B------:R-:W3:Y:S04]  /*356a0*/  LDL.LU.64 R68, [R1+0x2460] ;  /* 0x0024600001447983 */ /* 0x000ee80000300a00 */
[----:B------:R-:W3:Y:S04]  /*356b0*/  LDL.LU.64 R86, [R1+0x2468] ;  /* 0x0024680001567983 */ /* 0x000ee80000300a00 */
[----:B------:R4:W-:Y:S02]  /*356c0*/  STL [R1+0x23fc], R0 ;  /* 0x0023fc0001007387 */ /* 0x0009e40000100800 */
[----:B----4-:R-:W-:-:S02]  /*356d0*/  IMAD.MOV.U32 R0, RZ, RZ, R73 ;  /* 0x000000ffff007224 */ /* 0x010fc400078e0049 */
[----:B------:R-:W-:Y:S04]  /*356e0*/  STL [R1+0x2408], R72 ;  /* 0x0024084801007387 */ /* 0x000fe80000100800 */
[----:B------:R-:W4:Y:S04]  /*356f0*/  LDL.LU.64 R70, [R1+0x2470] ;  /* 0x0024700001467983 */ /* 0x000f280000300a00 */
[----:B------:R2:W-:Y:S02]  /*35700*/  STL [R1+0x2404], R0 ;  /* 0x0024040001007387 */ /* 0x0005e40000100800 */
[----:B--2---:R-:W-:-:S02]  /*35710*/  IMAD.MOV.U32 R0, RZ, RZ, R75 ;  /* 0x000000ffff007224 */ /* 0x004fc400078e004b */
[----:B------:R1:W-:Y:S04]  /*35720*/  STL [R1+0x2410], R74 ;  /* 0x0024104a01007387 */ /* 0x0003e80000100800 */
[----:B------:R-:W2:Y:S04]  /*35730*/  LDL.LU.64 R72, [R1+0x1f18] ;  /* 0x001f180001487983 */ /* 0x000ea80000300a00 */
[----:B---3--:R-:W-:Y:S04]  /*35740*/  STL [R1+0x2418], R76 ;  /* 0x0024184c01007387 */ /* 0x008fe80000100800 */
[----:B------:R3:W-:Y:S04]  /*35750*/  STL [R1+0x240c], R0 ;  /* 0x00240c0001007387 */ /* 0x0007e80000100800 */
[----:B-1----:R-:W2:Y:S01]  /*35760*/  LDL.LU.64 R74, [R1+0x1ed0] ;  /* 0x001ed000014a7983 */ /* 0x002ea20000300a00 */
[----:B---3--:R-:W-:-:S03]  /*35770*/  MOV R0, R77 ;  /* 0x0000004d00007202 */ /* 0x008fc60000000f00 */
        /* <DEDUP_REMOVED lines=12> */
[----:B------:R-:W-:Y:S04]  /*35840*/  STL [R1+0x2438], R246 ;  /* 0x002438f601007387 */ /* 0x000fe80000100800 */
[----:B------:R1:W-:Y:S04]  /*35850*/  STL [R1+0x242c], R0 ;  /* 0x00242c0001007387 */ /* 0x0003e80000100800 */
[----:B------:R-:W3:Y:S01]  /*35860*/  LDL.64 R84, [R1+0x2f98] ;  /* 0x002f980001547983 */ /* 0x000ee20000100a00 */
[----:B-1----:R-:W-:-:S03]  /*35870*/  IMAD.MOV.U32 R0, RZ, RZ, R247 ;  /* 0x000000ffff007224 */ /* 0x002fc600078e00f7 */
[----:B------:R-:W-:Y:S04]  /*35880*/  STL [R1+0x2440], R248 ;  /* 0x002440f801007387 */ /* 0x000fe80000100800 */
[----:B------:R1:W-:Y:S04]  /*35890*/  STL [R1+0x2434], R0 ;  /* 0x0024340001007387 */ /* 0x0003e80000100800 */
[----:B------:R-:W-:Y:S01]  /*358a0*/  STL [R1+0x2448], R250 ;  /* 0x002448fa01007387 */ /* 0x000fe20000100800 */
[----:B-1----:R-:W-:-:S05]  /*358b0*/  IMAD.MOV.U32 R0, RZ, RZ, R249 ;  /* 0x000000ffff007224 */ /* 0x002fca00078e00f9 */
[----:B------:R1:W-:Y:S02]  /*358c0*/  STL [R1+0x243c], R0 ;  /* 0x00243c0001007387 */ /* 0x0003e40000100800 */
[----:B-1----:R-:W-:Y:S02]  /*358d0*/  MOV R0, R251 ;  /* 0x000000fb00007202 */ /* 0x002fe40000000f00 */
[----:B------:R-:W-:Y:S04]  /*358e0*/  STL [R1+0x2450], R40 ;  /* 0x0024502801007387 */ /* 0x000fe80000100800 */
[----:B------:R1:W-:Y:S04]  /*358f0*/  STL [R1+0x2444], R0 ;  /* 0x0024440001007387 */ /* 0x0003e80000100800 */
[----:B------:R-:W-:Y:S01]  /*35900*/  STL [R1+0x2458], R42 ;  /* 0x0024582a01007387 */ /* 0x000fe20000100800 */
[----:B-1----:R-:W-:-:S05]  /*35910*/  IMAD.MOV.U32 R0, RZ, RZ, R41 ;  /* 0x000000ffff007224 */ /* 0x002fca00078e0029 */
[----:B------:R1:W-:Y:S04]  /*35920*/  STL [R1+0x244c], R0 ;  /* 0x00244c0001007387 */ /* 0x0003e80000100800 */
[----:B------:R-:W-:Y:S01]  /*35930*/  STL [R1+0x2460], R68 ;  /* 0x0024604401007387 */ /* 0x000fe20000100800 */
[----:B-1----:R-:W-:-:S05]  /*35940*/  IMAD.MOV.U32 R0, RZ, RZ, R43 ;  /* 0x000000ffff007224 */ /* 0x002fca00078e002b */
[----:B------:R1:W-:Y:S04]  /*35950*/  STL [R1+0x2454], R0 ;  /* 0x0024540001007387 */ /* 0x0003e80000100800 */
[----:B------:R-:W-:Y:S01]  /*35960*/  STL [R1+0x2468], R86 ;  /* 0x0024685601007387 */ /* 0x000fe20000100800 */
[----:B-1----:R-:W-:-:S05]  /*35970*/  MOV R0, R69 ;  /* 0x0000004500007202 */ /* 0x002fca0000000f00 */
[----:B------:R1:W-:Y:S02]  /*35980*/  STL [R1+0x245c], R0 ;  /* 0x00245c0001007387 */ /* 0x0003e40000100800 */
[----:B-1----:R-:W-:Y:S02]  /*35990*/  IMAD.MOV.U32 R0, RZ, RZ, R87 ;  /* 0x000000ffff007224 */ /* 0x002fe400078e0057 */
[----:B------:R-:W1:Y:S04]  /*359a0*/  S2R R87, SR_TID.X ;  /* 0x0000000000577919 */ /* 0x000e680000002100 */
[----:B------:R4:W-:Y:S02]  /*359b0*/  STL [R1+0x2464], R0 ;  /* 0x0024640001007387 */ /* 0x0009e40000100800 */
[----:B----4-:R-:W-:-:S02]  /*359c0*/  IMAD.MOV.U32 R0, RZ, RZ, R71 ;  /* 0x000000ffff007224 */ /* 0x010fc400078e0047 */
[----:B------:R-:W-:Y:S01]  /*359d0*/  STL [R1+0x2470], R70 ;  /* 0x0024704601007387 */ /* 0x000fe20000100800 */
[----:B--2---:R-:W-:-:S03]  /*359e0*/  MOV R40, R73 ;  /* 0x0000004900287202 */ /* 0x004fc60000000f00 */
[----:B------:R-:W-:Y:S04]  /*359f0*/  STL [R1+0x2478], R72 ;  /* 0x0024784801007387 */ /* 0x000fe80000100800 */
[----:B------:R1:W-:Y:S02]  /*35a00*/  STL [R1+0x246c], R0 ;  /* 0x00246c0001007387 */ /* 0x0003e40000100800 */
[----:B-1----:R-:W-:Y:S02]  /*35a10*/  LOP3.LUT R0, R87, 0x7, RZ, 0xc0, !PT ;  /* 0x0000000757007812 */ /* 0x002fe400078ec0ff */
[----:B------:R-:W-:Y:S04]  /*35a20*/  STL [R1+0x2480], R74 ;  /* 0x0024804a01007387 */ /* 0x000fe80000100800 */
[----:B------:R1:W-:Y:S01]  /*35a30*/  STL [R1+0x2474], R40 ;  /* 0x0024742801007387 */ /* 0x0003e20000100800 */
[----:B---3--:R-:W-:-:S03]  /*35a40*/  MOV R41, R77 ;  /* 0x0000004d00297202 */ /* 0x008fc60000000f00 */
[----:B------:R-:W-:Y:S01]  /*35a50*/  STL [R1+0x2488], R76 ;  /* 0x0024884c01007387 */ /* 0x000fe20000100800 */
[----:B-1----:R-:W-:Y:S02]  /*35a60*/  IMAD.MOV.U32 R40, RZ, RZ, R75 ;  /* 0x000000ffff287224 */ /* 0x002fe400078e004b */
[----:B------:R-:W-:-:S03]  /*35a70*/  IMAD R0, R0, 0x210, RZ ;  /* 0x0000021000007824 */ /* 0x000fc600078e02ff */
[----:B------:R1:W-:Y:S02]  /*35a80*/  STL [R1+0x247c], R40 ;  /* 0x00247c2801007387 */ /* 0x0003e40000100800 */
[----:B-1----:R-:W-:Y:S02]  /*35a90*/  IMAD.SHL.U32 R40, R87, 0x2, RZ ;  /* 0x0000000257287824 */ /* 0x002fe400078e00ff */
[----:B------:R-:W-:Y:S04]  /*35aa0*/  STL [R1+0x2490], R78 ;  /* 0x0024904e01007387 */ /* 0x000fe80000100800 */
[----:B------:R1:W-:Y:S01]  /*35ab0*/  STL [R1+0x2484], R41 ;  /* 0x0024842901007387 */ /* 0x0003e20000100800 */
[----:B------:R-:W-:Y:S02]  /*35ac0*/  LOP3.LUT R0, R0, 0x30, R40, 0x78, !PT ;  /* 0x0000003000007812 */ /* 0x000fe400078e7828 */
[----:B------:R-:W-:Y:S01]  /*35ad0*/  SHF.R.S32.HI R40, RZ, 0x1f, R244 ;  /* 0x0000001fff287819 */ /* 0x000fe200000114f4 */
[----:B-1----:R-:W-:-:S05]  /*35ae0*/  IMAD.MOV.U32 R41, RZ, RZ, R79 ;  /* 0x000000ffff297224 */ /* 0x002fca00078e004f */
[----:B------:R1:W-:Y:S01]  /*35af0*/  STL [R1+0x248c], R41 ;  /* 0x00248c2901007387 */ /* 0x0003e20000100800 */
[----:B------:R-:W-:Y:S01]  /*35b00*/  LEA.HI R40, R40, R244, RZ, 0x7 ;  /* 0x000000f428287211 */ /* 0x000fe200078f38ff */
[----:B-1----:R-:W-:-:S05]  /*35b10*/  IMAD.SHL.U32 R41, R87, 0x80, RZ ;  /* 0x0000008057297824 */ /* 0x002fca00078e00ff */
[----:B------:R-:W-:Y:S02]  /*35b20*/  LOP3.LUT R244, R0, 0x1000, R41, 0xf8, !PT ;  /* 0x0000100000f47812 */ /* 0x000fe400078ef829 */
[----:B------:R-:W-:Y:S01]  /*35b30*/  MOV R42, R85 ;  /* 0x00000055002a7202 */ /* 0x000fe20000000f00 */
[----:B------:R-:W-:Y:S04]  /*35b40*/  STL [R1+0x2498], R84 ;  /* 0x0024985401007387 */ /* 0x000fe80000100800 */
[----:B------:R-:W-:Y:S04]  /*35b50*/  STL [R1+0x2494], R42 ;  /* 0x0024942a01007387 */ /* 0x000fe80000100800 */
[----:B------:R-:W-:Y:S04]  /*35b60*/  STL.64 [R1+0x1a70], R238 ;  /* 0x001a70ee01007387 */ /* 0x000fe80000100a00 */
[----:B------:R-:W-:Y:S04]  /*35b70*/  STL.64 [R1+0x19e0], R172 ;  /* 0x0019e0ac01007387 */ /* 0x000fe80000100a00 */
[----:B------:R-:W-:Y:S04]  /*35b80*/  STL.64 [R1+0x1940], R124 ;  /* 0x0019407c01007387 */ /* 0x000fe80000100a00 */
[----:B------:R-:W-:Y:S04]  /*35b90*/  STL [R1+0x2f98], R244 ;  /* 0x002f98f401007387 */ /* 0x000fe80000100800 */
[----:B------:R-:W-:Y:S04]  /*35ba0*/  STL.64 [R1+0x18a8], R88 ;  /* 0x0018a85801007387 */ /* 0x000fe80000100a00 */
[----:B------:R1:W-:Y:S04]  /*35bb0*/  STL.64 [R1+0x1820], R28 ;  /* 0x0018201c01007387 */ /* 0x0003e80000100a00 */
[----:B------:R2:W-:Y:S04]  /*35bc0*/  STL.64 [R1+0x17c8], R8 ;  /* 0x0017c80801007387 */ /* 0x0005e80000100a00 */
[----:B-1----:R-:W3:Y:S04]  /*35bd0*/  LDL.64 R28, [R1+0x2fa0] ;  /* 0x002fa000011c7983 */ /* 0x002ee80000100a00 */
[----:B--2---:R-:W2:Y:S04]  /*35be0*/  LDL.LU.64 R8, [R1+0x30] ;  /* 0x0000300001087983 */ /* 0x004ea80000300a00 */
[----:B---3--:R-:W-:Y:S04]  /*35bf0*/  STL.64 [R1+0x1b10], R28 ;  /* 0x001b101c01007387 */ /* 0x008fe80000100a00 */
[----:B------:R-:W-:Y:S04]  /*35c00*/  STL.64 [R1+0x19f0], R188 ;  /* 0x0019f0bc01007387 */ /* 0x000fe80000100a00 */
[----:B--2---:R-:W-:Y:S04]  /*35c10*/  STL.64 [R1+0x1a80], R8 ;  /* 0x001a800801007387 */ /* 0x004fe80000100a00 */
[----:B------:R-:W-:Y:S04]  /*35c20*/  STL.64 [R1+0x1958], R138 ;  /* 0x0019588a01007387 */ /* 0x000fe80000100a00 */
[----:B------:R-:W-:Y:S04]  /*35c30*/  STL.64 [R1+0x18c0], R94 ;  /* 0x0018c05e01007387 */ /* 0x000fe80000100a00 */
[----:B------:R-:W-:Y:S04]  /*35c40*/  STL.64 [R1+0x1838], R38 ;  /* 0x0018382601007387 */ /* 0x000fe80000100a00 */
[----:B------:R1:W-:Y:S04]  /*35c50*/  STL.64 [R1+0x17d8], R12 ;  /* 0x0017d80c01007387 */ /* 0x0003e80000100a00 */
[----:B-1----:R-:W2:Y:S04]  /*35c60*/  LDL.LU.64 R12, [R1+0x2fb0] ;  /* 0x002fb000010c7983 */ /* 0x002ea80000300a00 */
[----:B------:R-:W3:Y:S04]  /*35c70*/  LDL.LU.64 R8, [R1+0x70] ;  /* 0x0000700001087983 */ /* 0x000ee80000300a00 */
[----:B--2---:R-:W-:Y:S04]  /*35c80*/  STL.64 [R1+0x1b18], R12 ;  /* 0x001b180c01007387 */ /* 0x004fe80000100a00 */
[----:B------:R-:W-:Y:S04]  /*35c90*/  STL.64 [R1+0x1a00], R204 ;  /* 0x001a00cc01007387 */ /* 0x000fe80000100a00 */
[----:B---3--:R1:W-:Y:S04]  /*35ca0*/  STL.64 [R1+0x1a90], R8 ;  /* 0x001a900801007387 */ /* 0x0083e80000100a00 */
[----:B------:R-:W-:Y:S04]  /*35cb0*/  STL.64 [R1+0x1970], R154 ;  /* 0x0019709a01007387 */ /* 0x000fe80000100a00 */
[----:B------:R-:W-:Y:S04]  /*35cc0*/  STL.64 [R1+0x18d8], R104 ;  /* 0x0018d86801007387 */ /* 0x000fe80000100a00 */
[----:B------:R-:W-:Y:S04]  /*35cd0*/  STL.64 [R1+0x1858], R46 ;  /* 0x0018582e01007387 */ /* 0x000fe80000100a00 */
[----:B------:R-:W-:Y:S04]  /*35ce0*/  STL.64 [R1+0x17e8], R20 ;  /* 0x0017e81401007387 */ /* 0x000fe80000100a00 */
[----:B------:R2:W-:Y:S04]  /*35cf0*/  STL.64 [R1+0x17a8], R2 ;  /* 0x0017a80201007387 */ /* 0x0005e80000100a00 */
[----:B-1----:R-:W3:Y:S04]  /*35d00*/  LDL.LU.64 R8, [R1+0x370] ;  /* 0x0003700001087983 */ /* 0x002ee80000300a00 */
[----:B--2---:R-:W2:Y:S04]  /*35d10*/  LDL.LU.64 R2, [R1+0xb0] ;  /* 0x0000b00001027983 */ /* 0x004ea80000300a00 */
[----:B---3--:R-:W-:Y:S04]  /*35d20*/  STL.64 [R1+0x1b20], R8 ;  /* 0x001b200801007387 */ /* 0x008fe80000100a00 */
[----:B------:R-:W-:Y:S04]  /*35d30*/  STL.64 [R1+0x1a10], R220 ;  /* 0x001a10dc01007387 */ /* 0x000fe80000100a00 */
[----:B--2---:R-:W-:Y:S04]  /*35d40*/  STL.64 [R1+0x1aa0], R2 ;  /* 0x001aa00201007387 */ /* 0x004fe80000100a00 */
[----:B------:R-:W-:Y:S04]  /*35d50*/  STL.64 [R1+0x1980], R156 ;  /* 0x0019809c01007387 */ /* 0x000fe80000100a00 */
[----:B------:R-:W-:Y:S04]  /*35d60*/  STL.64 [R1+0x18f0], R110 ;  /* 0x0018f06e01007387 */ /* 0x000fe80000100a00 */
[----:B------:R-:W-:Y:S04]  /*35d70*/  STL.64 [R1+0x1860], R54 ;  /* 0x0018603601007387 */ /* 0x000fe80000100a00 */
[----:B------:R-:W-:Y:S04]  /*35d80*/  STL.64 [R1+0x17f8], R22 ;  /* 0x0017f81601007387 */ /* 0x000fe80000100a00 */
[----:B------:R1:W-:Y:S04]  /*35d90*/  STL.64 [R1+0x17b0], R4 ;  /* 0x0017b00401007387 */ /* 0x0003e80000100a00 */
[----:B-1----:R-:W2:Y:S04]  /*35da0*/  LDL.LU.64 R4, [R1+0x330] ;  /* 0x0003300001047983 */ /* 0x002ea80000300a00 */
[----:B------:R-:W3:Y:S04]  /*35db0*/  LDL.LU.64 R2, [R1+0x130] ;  /* 0x0001300001027983 */ /* 0x000ee80000300a00 */
[----:B--2---:R1:W-:Y:S04]  /*35dc0*/  STL.64 [R1+0x1b28], R4 ;  /* 0x001b280401007387 */ /* 0x0043e80000100a00 */
[----:B------:R-:W-:Y:S04]  /*35dd0*/  STL.64 [R1+0x1a18], R222 ;  /* 0x001a18de01007387 */ /* 0x000fe80000100a00 */
[----:B---3--:R2:W-:Y:S04]  /*35de0*/  STL.64 [R1+0x1ab0], R2 ;  /* 0x001ab00201007387 */ /* 0x0085e80000100a00 */
[----:B------:R-:W-:Y:S04]  /*35df0*/  STL.64 [R1+0x1990], R170 ;  /* 0x001990aa01007387 */ /* 0x000fe80000100a00 */
[----:B------:R-:W-:Y:S04]  /*35e00*/  STL.64 [R1+0x1900], R120 ;  /* 0x0019007801007387 */ /* 0x000fe80000100a00 */
[----:B------:R-:W-:Y:S04]  /*35e10*/  STL.64 [R1+0x1878], R60 ;  /* 0x0018783c01007387 */ /* 0x000fe80000100a00 */
[----:B------:R-:W-:Y:S04]  /*35e20*/  STL.64 [R1+0x1800], R26 ;  /* 0x0018001a01007387 */ /* 0x000fe80000100a00 */
[----:B------:R-:W-:Y:S04]  /*35e30*/  STL.64 [R1+0x17b8], R6 ;  /* 0x0017b80601007387 */ /* 0x000fe80000100a00 */
[----:B-1----:R-:W3:Y:S04]  /*35e40*/  LDL.64 R4, [R1+0x2fa8] ;  /* 0x002fa80001047983 */ /* 0x002ee80000100a00 */
[----:B--2---:R-:W2:Y:S04]  /*35e50*/  LDL.LU.64 R2, [R1+0x1b0] ;  /* 0x0001b00001027983 */ /* 0x004ea80000300a00 */
[----:B---3--:R-:W-:Y:S04]  /*35e60*/  STL.64 [R1+0x1b30], R4 ;  /* 0x001b300401007387 */ /* 0x008fe80000100a00 */
[----:B------:R-:W-:Y:S04]  /*35e70*/  STL.64 [R1+0x1a28], R236 ;  /* 0x001a28ec01007387 */ /* 0x000fe80000100a00 */
[----:B--2---:R1:W-:Y:S04]  /*35e80*/  STL.64 [R1+0x1ab8], R2 ;  /* 0x001ab80201007387 */ /* 0x0043e80000100a00 */
[----:B------:R-:W-:Y:S04]  /*35e90*/  STL.64 [R1+0x19a0], R186 ;  /* 0x0019a0ba01007387 */ /* 0x000fe80000100a00 */
[----:B------:R-:W-:Y:S04]  /*35ea0*/  STL.64 [R1+0x1910], R136 ;  /* 0x0019108801007387 */ /* 0x000fe80000100a00 */
[----:B------:R-:W-:Y:S04]  /*35eb0*/  STL.64 [R1+0x1890], R92 ;  /* 0x0018905c01007387 */ /* 0x000fe80000100a00 */
[----:B------:R-:W-:Y:S04]  /*35ec0*/  STL.64 [R1+0x1810], R36 ;  /* 0x0018102401007387 */ /* 0x000fe80000100a00 */
[----:B------:R-:W-:Y:S04]  /*35ed0*/  STL.64 [R1+0x17c0], R10 ;  /* 0x0017c00a01007387 */ /* 0x000fe80000100a00 */
[----:B-1----:R-:W2:Y:S04]  /*35ee0*/  LDL.LU.64 R2, [R1+0x2b0] ;  /* 0x0002b00001027983 */ /* 0x002ea80000300a00 */
[----:B------:R-:W3:Y:S04]  /*35ef0*/  LDL.LU.64 R4, [R1+0x1f0] ;  /* 0x0001f00001047983 */ /* 0x000ee80000300a00 */
[----:B--2---:R1:W-:Y:S04]  /*35f00*/  STL.64 [R1+0x1b38], R2 ;  /* 0x001b380201007387 */ /* 0x0043e80000100a00 */
[----:B-1----:R-:W2:Y:S04]  /*35f10*/  LDL.LU.64 R2, [R1+0x28] ;  /* 0x0000280001027983 */ /* 0x002ea80000300a00 */
[----:B---3--:R-:W-:Y:S04]  /*35f20*/  STL.64 [R1+0x1ac0], R4 ;  /* 0x001ac00401007387 */ /* 0x008fe80000100a00 */
[----:B------:R-:W-:Y:S04]  /*35f30*/  STL.64 [R1+0x19a8], R202 ;  /* 0x0019a8ca01007387 */ /* 0x000fe80000100a00 */
[----:B--2---:R1:W-:Y:S04]  /*35f40*/  STL.64 [R1+0x1a38], R2 ;  /* 0x001a380201007387 */ /* 0x0043e80000100a00 */
        /* <DEDUP_REMOVED lines=30> */
[----:B---3--:R1:W-:Y:S04]  /*36130*/  STL.64 [R1+0x1ad8], R4 ;  /* 0x001ad80401007387 */ /* 0x0083e80000100a00 */
[----:B------:R-:W-:Y:S04]  /*36140*/  STL.64 [R1+0x19d8], R234 ;  /* 0x0019d8ea01007387 */ /* 0x000fe80000100a00 */
[----:B--2---:R2:W-:Y:S04]  /*36150*/  STL.64 [R1+0x1a58], R2 ;  /* 0x001a580201007387 */ /* 0x0045e80000100a00 */
[----:B------:R-:W-:Y:S04]  /*36160*/  STL.64 [R1+0x1960], R174 ;  /* 0x001960ae01007387 */ /* 0x000fe80000100a00 */
[----:B------:R-:W-:Y:S04]  /*36170*/  STL.64 [R1+0x18e0], R126 ;  /* 0x0018e07e01007387 */ /* 0x000fe80000100a00 */
[----:B------:R-:W-:Y:S04]  /*36180*/  STL.64 [R1+0x1870], R90 ;  /* 0x0018705a01007387 */ /* 0x000fe80000100a00 */
[----:B------:R-:W-:Y:S04]  /*36190*/  STL.64 [R1+0x1808], R30 ;  /* 0x0018081e01007387 */ /* 0x000fe80000100a00 */
[----:B-1----:R-:W3:Y:S04]  /*361a0*/  LDL.LU.64 R4, [R1+0x2fe0] ;  /* 0x002fe00001047983 */ /* 0x002ee80000300a00 */
[----:B--2---:R-:W2:Y:S04]  /*361b0*/  LDL.LU.64 R2, [R1+0x268] ;  /* 0x0002680001027983 */ /* 0x004ea80000300a00 */
[----:B---3--:R1:W-:Y:S04]  /*361c0*/  STL.64 [R1+0x1b58], R4 ;  /* 0x001b580401007387 */ /* 0x0083e80000100a00 */
[----:B-1----:R-:W3:Y:S04]  /*361d0*/  LDL.LU.64 R4, [R1+0x168] ;  /* 0x0001680001047983 */ /* 0x002ee80000300a00 */
        /* <DEDUP_REMOVED lines=275> */
[----:B-1----:R-:W2:Y:S04]  /*37310*/  LDL.LU.64 R2, [R1] ;  /* 0x0000000001027983 */ /* 0x002ea80000300a00 */
[----:B---3--:R-:W-:Y:S04]  /*37320*/  STL.64 [R1+0x1c18], R4 ;  /* 0x001c180401007387 */ /* 0x008fe80000100a00 */
[----:B------:R-:W-:Y:S04]  /*37330*/  STL.64 [R1+0x1d20], R80 ;  /* 0x001d205001007387 */ /* 0x000fe80000100a00 */
[----:B--2---:R1:W-:Y:S04]  /*37340*/  STL.64 [R1+0x1d28], R2 ;  /* 0x001d280201007387 */ /* 0x0043e80000100a00 */
[----:B-1----:R-:W2:Y:S04]  /*37350*/  LDL.LU.64 R2, [R1+0x40] ;  /* 0x0000400001027983 */ /* 0x002ea80000300a00 */
[----:B------:R-:W-:Y:S04]  /*37360*/  STL.64 [R1+0x1ce8], R64 ;  /* 0x001ce84001007387 */ /* 0x000fe80000100a00 */
[----:B--2---:R1:W-:Y:S04]  /*37370*/  STL.64 [R1+0x1cf0], R2 ;  /* 0x001cf00201007387 */ /* 0x0043e80000100a00 */
[----:B------:R-:W2:Y:S04]  /*37380*/  LDL.LU.64 R4, [R1+0x148] ;  /* 0x0001480001047983 */ /* 0x000ea80000300a00 */
[----:B-1----:R-:W3:Y:S04]  /*37390*/  LDL.LU.64 R2, [R1+0x140] ;  /* 0x0001400001027983 */ /* 0x002ee80000300a00 */
[----:B--2---:R1:W-:Y:S04]  /*373a0*/  STL.64 [R1+0x1cb8], R4 ;  /* 0x001cb80401007387 */ /* 0x0043e80000100a00 */
[----:B-1----:R-:W2:Y:S04]  /*373b0*/  LDL.LU.64 R4, [R1+0x100] ;  /* 0x0001000001047983 */ /* 0x002ea80000300a00 */
[----:B---3--:R1:W-:Y:S04]  /*373c0*/  STL.64 [R1+0x1c80], R2 ;  /* 0x001c800201007387 */ /* 0x0083e80000100a00 */
[----:B-1----:R-:W3:Y:S04]  /*373d0*/  LDL.LU.64 R2, [R1+0xc0] ;  /* 0x0000c00001027983 */ /* 0x002ee80000300a00 */
[----:B--2---:R1:W-:Y:S04]  /*373e0*/  STL.64 [R1+0x1c48], R4 ;  /* 0x001c480401007387 */ /* 0x0043e80000100a00 */
[----:B------:R-:W-:Y:S01]  /*373f0*/  STL.64 [R1+0x1cb0], R48 ;  /* 0x001cb03001007387 */ /* 0x000fe20000100a00 */
[----:B-1----:R-:W-:Y:S01]  /*37400*/  IMAD.MOV.U32 R5, RZ, RZ, 0x1 ;  /* 0x00000001ff057424 */ /* 0x002fe200078e00ff */
[----:B------:R-:W-:-:S02]  /*37410*/  MOV R4, 0xffffffff ;  /* 0xffffffff00047802 */ /* 0x000fc40000000f00 */
[----:B---3--:R1:W-:Y:S04]  /*37420*/  STL.64 [R1+0x1c28], R2 ;  /* 0x001c280201007387 */ /* 0x0083e80000100a00 */
[----:B------:R-:W-:Y:S04]  /*37430*/  STL.64 [R1+0x1c78], R32 ;  /* 0x001c782001007387 */ /* 0x000fe80000100a00 */
[----:B------:R-:W-:Y:S04]  /*37440*/  STL.64 [R1+0x1c40], R16 ;  /* 0x001c401001007387 */ /* 0x000fe80000100a00 */
[----:B------:R-:W-:Y:S04]  /*37450*/  STL.64 [R1+0x1c20], R242 ;  /* 0x001c20f201007387 */ /* 0x000fe80000100a00 */
[----:B------:R-:W-:Y:S04]  /*37460*/  STL [R1+0x17a4], RZ ;  /* 0x0017a4ff01007387 */ /* 0x000fe80000100800 */
[----:B------:R-:W-:Y:S04]  /*37470*/  STL [R1+0x1764], R5 ;  /* 0x0017640501007387 */ /* 0x000fe80000100800 */
[----:B------:R-:W-:Y:S04]  /*37480*/  STL [R1+0x16b0], RZ ;  /* 0x0016b0ff01007387 */ /* 0x000fe80000100800 */
[----:B------:R2:W-:Y:S04]  /*37490*/  STL [R1+0x1760], R4 ;  /* 0x0017600401007387 */ /* 0x0005e80000100800 */
        /* <DEDUP_REMOVED lines=984> */
[----:B-1----:R-:W-:-:S03]  /*3b220*/  LOP3.LUT R3, R87, 0x3, RZ, 0xc0, !PT ;  /* 0x0000000357037812 */ /* 0x002fc600078ec0ff */
[----:B------:R3:W-:Y:S04]  /*3b230*/  STL [R1+0x174], RZ ;  /* 0x000174ff01007387 */ /* 0x0007e80000100800 */
[----:B------:R3:W-:Y:S04]  /*3b240*/  STL [R1+0x178], RZ ;  /* 0x000178ff01007387 */ /* 0x0007e80000100800 */
[----:B------:R3:W-:Y:S04]  /*3b250*/  STL [R1+0x17c], RZ ;  /* 0x00017cff01007387 */ /* 0x0007e80000100800 */
[----:B------:R3:W-:Y:S04]  /*3b260*/  STL [R1+0xf0], RZ ;  /* 0x0000f0ff01007387 */ /* 0x0007e80000100800 */
[----:B------:R3:W-:Y:S01]  /*3b270*/  STL [R1+0xf4], RZ ;  /* 0x0000f4ff01007387 */ /* 0x0007e20000100800 */
[----:B------:R-:W-:-:S03]  /*3b280*/  IMAD R3, R3, 0x820, RZ ;  /* 0x0000082003037824 */ /* 0x000fc600078e02ff */
[----:B------:R3:W-:Y:S04]  /*3b290*/  STL [R1+0xf8], RZ ;  /* 0x0000f8ff01007387 */ /* 0x0007e80000100800 */
[----:B------:R3:W-:Y:S04]  /*3b2a0*/  STL [R1+0xfc], RZ ;  /* 0x0000fcff01007387 */ /* 0x0007e80000100800 */
[----:B------:R3:W-:Y:S04]  /*3b2b0*/  STL [R1+0x90], RZ ;  /* 0x000090ff01007387 */ /* 0x0007e80000100800 */
[----:B------:R3:W-:Y:S04]  /*3b2c0*/  STL [R1+0x94], RZ ;  /* 0x000094ff01007387 */ /* 0x0007e80000100800 */
[----:B------:R3:W-:Y:S01]  /*3b2d0*/  STL [R1+0x98], RZ ;  /* 0x000098ff01007387 */ /* 0x0007e20000100800 */
[----:B--2---:R-:W-:-:S03]  /*3b2e0*/  LOP3.LUT R4, R3, 0x5c, R87, 0x78, !PT ;  /* 0x0000005c03047812 */ /* 0x004fc600078e7857 */
[----:B------:R3:W-:Y:S01]  /*3b2f0*/  STL [R1+0x9c], RZ ;  /* 0x00009cff01007387 */ /* 0x0007e20000100800 */
[----:B------:R-:W-:-:S03]  /*3b300*/  LOP3.LUT R3, R244, 0x40, RZ, 0x3c, !PT ;  /* 0x00000040f4037812 */ /* 0x000fc600078e3cff */
        /* <DEDUP_REMOVED lines=8> */
[----:B------:R3:W-:Y:S01]  /*3b390*/  STL [R1+0x2fa4], R3 ;  /* 0x002fa40301007387 */ /* 0x0007e20000100800 */
[----:B------:R-:W-:-:S02]  /*3b3a0*/  SHF.R.S32.HI R0, RZ, 0x1f, R252 ;  /* 0x0000001fff007819 */ /* 0x000fc400000114fc */
[----:B------:R-:W-:Y:S02]  /*3b3b0*/  SHF.R.S32.HI R2, RZ, 0x1f, R245 ;  /* 0x0000001fff027819 */ /* 0x000fe400000114f5 */
[----:B------:R-:W-:Y:S01]  /*3b3c0*/  SHF.R.S32.HI R5, RZ, 0x7, R40 ;  /* 0x00000007ff057819 */ /* 0x000fe20000011428 */
[----:B------:R-:W-:Y:S01]  /*3b3d0*/  CS2R R42, SRZ ;  /* 0x00000000002a7805 */ /* 0x000fe2000001ff00 */
[C---:B------:R-:W-:Y:S01]  /*3b3e0*/  SHF.L.U64.HI R0, R252.reuse, 0x2, R0 ;  /* 0x00000002fc007819 */ /* 0x040fe20000010200 */
[----:B------:R-:W-:Y:S01]  /*3b3f0*/  IMAD.SHL.U32 R252, R252, 0x4, RZ ;  /* 0x00000004fcfc7824 */ /* 0x000fe200078e00ff */
[----:B------:R-:W-:Y:S01]  /*3b400*/  SHF.L.U64.HI R2, R245, 0x2, R2 ;  /* 0x00000002f5027819 */ /* 0x000fe20000010202 */
[----:B------:R-:W-:Y:S01]  /*3b410*/  CS2R R40, SRZ ;  /* 0x0000000000287805 */ /* 0x000fe2000001ff00 */
        /* <DEDUP_REMOVED lines=8> */
[----:B------:R-:W-:-:S02]  /*3b4a0*/  IADD3 R5, R5, -0x2, RZ ;  /* 0xfffffffe05057810 */ /* 0x000fc40007ffe0ff */
[----:B---3--:R-:W-:Y:S02]  /*3b4b0*/  LOP3.LUT R4, R4, 0x20, RZ, 0x3c, !PT ;  /* 0x0000002004047812 */ /* 0x008fe400078e3cff */
.L_x_1:
[----:B------:R-:W2:Y:S01]  /*3b4c0*/  LDL.LU R3, [R1+0x1760] ;  /* 0x0017600001037983 */ /* 0x000ea20000300800 */
[----:B------:R-:W-:-:S04]  /*3b4d0*/  DEPBAR.LE SB0, 0x2 ;  /* 0x000080800000791a */ /* 0x000fc80000000000 */
[----:B------:R-:W3:Y:S04]  /*3b4e0*/  LDL R4, [R1+0x2f98] ;  /* 0x002f980001047983 */ /* 0x000ee80000100800 */
[----:B------:R-:W-:Y:S04]  /*3b4f0*/  STL [R1+0x513c], R74 ;  /* 0x00513c4a01007387 */ /* 0x000fe80000100800 */
[----:B------:R-:W-:Y:S04]  /*3b500*/  STL [R1+0x5138], R75 ;  /* 0x0051384b01007387 */ /* 0x000fe80000100800 */
[----:B------:R-:W-:Y:S04]  /*3b510*/  STL [R1+0x5134], R76 ;  /* 0x0051344c01007387 */ /* 0x000fe80000100800 */
[----:B------:R1:W-:Y:S04]  /*3b520*/  STL [R1+0x5130], R77 ;  /* 0x0051304d01007387 */ /* 0x0003e80000100800 */
[----:B------:R-:W-:Y:S04]  /*3b530*/  STL [R1+0x512c], R78 ;  /* 0x00512c4e01007387 */ /* 0x000fe80000100800 */
[----:B------:R4:W-:Y:S04]  /*3b540*/  STL [R1+0x5128], R79 ;  /* 0x0051284f01007387 */ /* 0x0009e80000100800 */
[----:B------:R-:W-:Y:S04]  /*3b550*/  STL [R1+0x5124], R84 ;  /* 0x0051245401007387 */ /* 0x000fe80000100800 */
[----:B------:R5:W-:Y:S04]  /*3b560*/  STL [R1+0x5120], R85 ;  /* 0x0051205501007387 */ /* 0x000be80000100800 */
[----:B------:R-:W-:Y:S04]  /*3b570*/  STL [R1+0x511c], R86 ;  /* 0x00511c5601007387 */ /* 0x000fe80000100800 */
[----:B------:R1:W-:Y:S04]  /*3b580*/  STL [R1+0x5118], R87 ;  /* 0x0051185701007387 */ /* 0x0003e80000100800 */
[----:B------:R-:W-:Y:S04]  /*3b590*/  STL [R1+0x360c], R191 ;  /* 0x00360cbf01007387 */ /* 0x000fe80000100800 */
[----:B------:R-:W-:Y:S04]  /*3b5a0*/  STL [R1+0x3608], R190 ;  /* 0x003608be01007387 */ /* 0x000fe80000100800 */
[----:B------:R-:W-:Y:S04]  /*3b5b0*/  STL [R1+0x3604], R163 ;  /* 0x003604a301007387 */ /* 0x000fe80000100800 */
[----:B------:R-:W-:Y:S04]  /*3b5c0*/  STL [R1+0x3600], R162 ;  /* 0x003600a201007387 */ /* 0x000fe80000100800 */
[----:B------:R-:W-:Y:S04]  /*3b5d0*/  STL [R1+0x35fc], R2 ;  /* 0x0035fc0201007387 */ /* 0x000fe80000100800 */
[----:B------:R-:W-:Y:S04]  /*3b5e0*/  STL [R1+0x35f8], R0 ;  /* 0x0035f80001007387 */ /* 0x000fe80000100800 */
[----:B------:R-:W1:Y:S02]  /*3b5f0*/  S2R R7, SR_TID.X ;  /* 0x0000000000077919 */ /* 0x000e640000002100 */
[----:B-1----:R-:W-:-:S02]  /*3b600*/  LOP3.LUT R5, R7, 0x3, RZ, 0xc0, !PT ;  /* 0x0000000307057812 */ /* 0x002fc400078ec0ff */
[----:B------:R-:W-:-:S03]  /*3b610*/  LOP3.LUT R6, R7, 0x3, RZ, 0xc0, !PT ;  /* 0x0000000307067812 */ /* 0x000fc600078ec0ff */
[----:B------:R-:W-:Y:S02]  /*3b620*/  IMAD R5, R5, 0x820, RZ ;  /* 0x0000082005057824 */ /* 0x000fe400078e02ff */
[----:B------:R-:W-:-:S03]  /*3b630*/  IMAD R6, R6, 0x820, RZ ;  /* 0x0000082006067824 */ /* 0x000fc600078e02ff */
[--C-:B------:R-:W-:Y:S02]  /*3b640*/  LOP3.LUT R5, R5, 0x5c, R7.reuse, 0x78, !PT ;  /* 0x0000005c05057812 */ /* 0x100fe400078e7807 */
[----:B------:R-:W-:Y:S02]  /*3b650*/  LOP3.LUT R6, R6, 0x5c, R7, 0x78, !PT ;  /* 0x0000005c06067812 */ /* 0x000fe400078e7807 */
[----:B------:R-:W-:Y:S02]  /*3b660*/  LOP3.LUT R5, R5, 0x20, RZ, 0x3c, !PT ;  /* 0x0000002005057812 */ /* 0x000fe400078e3cff */
[----:B--2---:R-:W-:Y:S01]  /*3b670*/  IADD3 R3, R3, 0x1, RZ ;  /* 0x0000000103037810 */ /* 0x004fe20007ffe0ff */
[----:B------:R-:W-:Y:S03]  /*3b680*/  BAR.SYNC.DEFER_BLOCKING 0x0 ;  /* 0x0000000000007b1d */ /* 0x000fe60000010000 */
[----:B------:R-:W-:-:S04]  /*3b690*/  ISETP.GT.AND P0, PT, R3, 0x1, PT ;  /* 0x000000010300780c */ /* 0x000fc80003f04270 */
[----:B------:R-:W-:-:S04]  /*3b6a0*/  SEL R3, R3, RZ, !P0 ;  /* 0x000000ff03037207 */ /* 0x000fc80004000000 */
[C---:B---3--:R-:W-:Y:S01]  /*3b6b0*/  LEA R160, R3.reuse, R4, 0x11 ;  /* 0x0000000403a07211 */ /* 0x048fe200078e88ff */
[----:B------:R-:W-:Y:S01]  /*3b6c0*/  STL [R1+0x1760], R3 ;  /* 0x0017600301007387 */ /* 0x000fe20000100800 */
[C---:B------:R-:W-:Y:S02]  /*3b6d0*/  IMAD R161, R3.reuse, 0x40000, R6 ;  /* 0x0004000003a17824 */ /* 0x040fe400078e0206 */
[----:B------:R-:W-:Y:S01]  /*3b6e0*/  IMAD R189, R3, 0x40000, R5 ;  /* 0x0004000003bd7824 */ /* 0x000fe200078e0205 */
[----:B------:R-:W2:Y:S04]  /*3b6f0*/  LDL.LU.64 R76, [R1+0x16b0] ;  /* 0x0016b000014c7983 */ /* 0x000ea80000300a00 */
[----:B----4-:R-:W2:Y:S04]  /*3b700*/  LDL.LU.64 R78, [R1+0x16b8] ;  /* 0x0016b800014e7983 */ /* 0x010ea80000300a00 */
[----:B-----5:R-:W3:Y:S04]  /*3b710*/  LDL.LU.64 R84, [R1+0x16a0] ;  /* 0x0016a00001547983 */ /* 0x020ee80000300a00 */
[----:B------:R-:W3:Y:S04]  /*3b720*/  LDL.LU.64 R86, [R1+0x16a8] ;  /* 0x0016a80001567983 */ /* 0x000ee80000300a00 */
[----:B------:R-:W5:Y:S04]  /*3b730*/  LDL.LU.64 R112, [R1+0x1690] ;  /* 0x0016900001707983 */ /* 0x000f680000300a00 */
[----:B------:R-:W5:Y:S04]  /*3b740*/  LDL.LU.64 R114, [R1+0x1698] ;  /* 0x0016980001727983 */ /* 0x000f680000300a00 */
[----:B------:R-:W5:Y:S04]  /*3b750*/  LDL.LU.64 R108, [R1+0x1680] ;  /* 0x00168000016c7983 */ /* 0x000f680000300a00 */
[----:B------:R-:W5:Y:S04]  /*3b760*/  LDL.LU.64 R110, [R1+0x1688] ;  /* 0x00168800016e7983 */ /* 0x000f680000300a00 */
[----:B------:R-:W3:Y:S04]  /*3b770*/  LDL.LU.64 R92, [R1+0x1670] ;  /* 0x00167000015c7983 */ /* 0x000ee80000300a00 */
[----:B------:R-:W5:Y:S04]  /*3b780*/  LDL.LU.64 R94, [R1+0x1678] ;  /* 0x00167800015e7983 */ /* 0x000f680000300a00 */
[----:B------:R-:W-:Y:S04]  /*3b790*/  LDS R88, [R161] ;  /* 0x00000000a1587984 */ /* 0x000fe80000000800 */
[----:B------:R-:W-:Y:S04]  /*3b7a0*/  LDS R90, [R161+0x2000] ;  /* 0x00200000a15a7984 */ /* 0x000fe80000000800 */
[----:B------:R-:W-:Y:S04]  /*3b7b0*/  LDS R89, [R189] ;  /* 0x00000000bd597984 */ /* 0x000fe80000000800 */
[----:B------:R-:W-:Y:S04]  /*3b7c0*/  LDS R91, [R189+0x2000] ;  /* 0x00200000bd5b7984 */ /* 0x000fe80000000800 */
[----:B------:R-:W-:Y:S04]  /*3b7d0*/  LDSM.16.M88.4 R24, [R160+0x80000] ;  /* 0x08000000a018783b */ /* 0x000fe80000000200 */
[----:B------:R-:W1:Y:S04]  /*3b7e0*/  LDSM.16.M88.4 R64, [R160+0x86000] ;  /* 0x08600000a040783b */ /* 0x000e680000000200 */
[----:B------:R-:W1:Y:S04]  /*3b7f0*/  LDSM.16.M88.4 R60, [R160+0x88000] ;  /* 0x08800000a03c783b */ /* 0x000e680000000200 */
[----:B------:R-:W1:Y:S04]  /*3b800*/  LDSM.16.M88.4 R56, [R160+0x8a000] ;  /* 0x08a00000a038783b */ /* 0x000e680000000200 */
[----:B------:R-:W1:Y:S04]  /*3b810*/  LDSM.16.M88.4 R52, [R160+0x8c000] ;  /* 0x08c00000a034783b */ /* 0x000e680000000200 */
[----:B------:R-:W1:Y:S04]  /*3b820*/  LDSM.16.M88.4 R48, [R160+0x8e000] ;  /* 0x08e00000a030783b */ /* 0x000e680000000200 */
[----:B------:R-:W-:Y:S04]  /*3b830*/  LDSM.16.M88.4 R4, [R160+0x82000] ;  /* 0x08200000a004783b */ /* 0x000fe80000000200 */
[----:B------:R-:W1:Y:S04]  /*3b840*/  LDSM.16.M88.4 R36, [R160+0x90000] ;  /* 0x09000000a024783b */ /* 0x000e680000000200 */
[----:B------:R-:W1:Y:S04]  /*3b850*/  LDSM.16.M88.4 R32, [R160+0x92000] ;  /* 0x09200000a020783b */ /* 0x000e680000000200 */
[----:B------:R-:W1:Y:S04]  /*3b860*/  LDSM.16.M88.4 R28, [R160+0x94000] ;  /* 0x09400000a01c783b */ /* 0x000e680000000200 */
[----:B------:R-:W1:Y:S04]  /*3b870*/  LDSM.16.M88.4 R8, [R160+0x96000] ;  /* 0x09600000a008783b */ /* 0x000e680000000200 */
[----:B------:R-:W1:Y:S04]  /*3b880*/  LDSM.16.M88.4 R12, [R160+0x98000] ;  /* 0x09800000a00c783b */ /* 0x000e680000000200 */
[----:B------:R-:W1:Y:S04]  /*3b890*/  LDSM.16.M88.4 R16, [R160+0x9a000] ;  /* 0x09a00000a010783b */ /* 0x000e680000000200 */
[----:B------:R-:W1:Y:S04]  /*3b8a0*/  LDSM.16.M88.4 R20, [R160+0x9c000] ;  /* 0x09c00000a014783b */ /* 0x000e680000000200 */
[----:B------:R-:W1:Y:S04]  /*3b8b0*/  LDSM.16.M88.4 R44, [R160+0x9e000] ;  /* 0x09e00000a02c783b */ /* 0x000e680000000200 */
[----:B------:R-:W5:Y:S04]  /*3b8c0*/  LDL.LU.64 R104, [R1+0x1660] ;  /* 0x0016600001687983 */ /* 0x000f680000300a00 */
[----:B------:R-:W5:Y:S04]  /*3b8d0*/  LDL.LU.64 R106, [R1+0x1668] ;  /* 0x00166800016a7983 */ /* 0x000f680000300a00 */
[----:B------:R-:W-:Y:S04]  /*3b8e0*/  STL [R1+0x4dd0], R3 ;  /* 0x004dd00301007387 */ /* 0x000fe80000100800 */
[----:B-1----:R-:W-:Y:S04]  /*3b8f0*/  STL [R1+0x506c], R66 ;  /* 0x00506c4201007387 */ /* 0x002fe80000100800 */
[----:B------:R-:W-:Y:S04]  /*3b900*/  STL [R1+0x5068], R67 ;  /* 0x0050684301007387 */ /* 0x000fe80000100800 */
        /* <DEDUP_REMOVED lines=22> */
[----:B------:R1:W-:Y:S04]  /*3ba70*/  STL [R1+0x50bc], R46 ;  /* 0x0050bc2e01007387 */ /* 0x0003e80000100800 */
[----:B------:R1:W-:Y:S04]  /*3ba80*/  STL [R1+0x50b8], R47 ;  /* 0x0050b82f01007387 */ /* 0x0003e80000100800 */
[----:B------:R-:W-:Y:S04]  /*3ba90*/  STL [R1+0x4820], R160 ;  /* 0x004820a001007387 */ /* 0x000fe80000100800 */
[----:B------:R-:W4:Y:S04]  /*3baa0*/  LDL.LU.64 R100, [R1+0x1650] ;  /* 0x0016500001647983 */ /* 0x000f280000300a00 */
[----:B------:R-:W4:Y:S04]  /*3bab0*/  LDL.LU.64 R102, [R1+0x1658] ;  /* 0x0016580001667983 */ /* 0x000f280000300a00 */
[----:B------:R-:W1:Y:S04]  /*3bac0*/  LDSM.16.M88.4 R216, [R160+0x84000] ;  /* 0x08400000a0d8783b */ /* 0x000e680000000200 */
[----:B------:R-:W-:Y:S04]  /*3bad0*/  LDS R80, [R161+0x80] ;  /* 0x00008000a1507984 */ /* 0x000fe80000000800 */
[----:B------:R-:W-:Y:S04]  /*3bae0*/  LDS R82, [R161+0x2080] ;  /* 0x00208000a1527984 */ /* 0x000fe80000000800 */
[----:B------:R-:W-:Y:S04]  /*3baf0*/  LDS R81, [R189+0x80] ;  /* 0x00008000bd517984 */ /* 0x000fe80000000800 */
[----:B------:R-:W1:Y:S04]  /*3bb00*/  LDS R83, [R189+0x2080] ;  /* 0x00208000bd537984 */ /* 0x000e680000000800 */
[----:B------:R-:W-:Y:S04]  /*3bb10*/  LDS R168, [R161+0x200] ;  /* 0x00020000a1a87984 */ /* 0x000fe80000000800 */
        /* <DEDUP_REMOVED lines=8> */
[----:B------:R-:W-:Y:S01]  /*3bba0*/  LDS R242, [R161+0x2300] ;  /* 0x00230000a1f27984 */ /* 0x000fe20000000800 */
[----:B--2---:R-:W-:Y:S03]  /*3bbb0*/  HMMA.1688.F32.TF32 R96, R88, R24, R76 ;  /* 0x000000185860723c */ /* 0x004fe6000008104c */
[----:B------:R-:W-:Y:S04]  /*3bbc0*/  LDS R241, [R189+0x300] ;  /* 0x00030000bdf17984 */ /* 0x000fe80000000800 */
[----:B------:R-:W-:Y:S04]  /*3bbd0*/  LDS R243, [R189+0x2300] ;  /* 0x00230000bdf37984 */ /* 0x000fe80000000800 */
[----:B------:R-:W-:Y:S04]  /*3bbe0*/  LDS R232, [R161+0x380] ;  /* 0x00038000a1e87984 */ /* 0x000fe80000000800 */
[----:B------:R-:W-:Y:S04]  /*3bbf0*/  LDS R234, [R161+0x2380] ;  /* 0x00238000a1ea7984 */ /* 0x000fe80000000800 */
[----:B------:R-:W-:Y:S04]  /*3bc00*/  LDS R233, [R189+0x380] ;  /* 0x00038000bde97984 */ /* 0x000fe80000000800 */
[----:B------:R-:W-:Y:S01]  /*3bc10*/  LDS R235, [R189+0x2380] ;  /* 0x00238000bdeb7984 */ /* 0x000fe20000000800 */
[----:B------:R-:W-:Y:S01]  /*3bc20*/  IMAD.MOV.U32 R74, RZ, RZ, R96 ;  /* 0x000000ffff4a7224 */ /* 0x000fe200078e0060 */
[----:B------:R-:W-:Y:S01]  /*3bc30*/  MOV R76, R98 ;  /* 0x00000062004c7202 */ /* 0x000fe20000000f00 */
[----:B------:R-:W-:-:S02]  /*3bc40*/  IMAD.MOV.U32 R75, RZ, RZ, R97 ;  /* 0x000000ffff4b7224 */ /* 0x000fc400078e0061 */
[----:B------:R-:W-:Y:S02]  /*3bc50*/  IMAD.MOV.U32 R77, RZ, RZ, R99 ;  /* 0x000000ffff4d7224 */ /* 0x000fe400078e0063 */
[----:B---3--:R-:W-:Y:S11]  /*3bc60*/  HMMA.1688.F32.TF32 R96, R88, R4, R84 ;  /* 0x000000045860723c */ /* 0x008ff60000081054 */
[----:B------:R-:W-:Y:S11]  /*3bc70*/  @!UPT UIADD3 URZ, URZ, URZ, URZ ;  /* 0x0000003f3f3ff290 */ /* 0x000ff6000fffe03f */
[----:B------:R-:W-:Y:S02]  /*3bc80*/  @!UPT UIADD3 URZ, URZ, URZ, URZ ;  /* 0x0000003f3f3ff290 */ /* 0x000fe4000fffe03f */
[----:B------:R-:W-:Y:S01]  /*3bc90*/  IMAD.MOV.U32 R78, RZ, RZ, R96 ;  /* 0x000000ffff4e7224 */ /* 0x000fe200078e0060 */
[----:B------:R-:W-:Y:S01]  /*3bca0*/  MOV R79, R97 ;  /* 0x00000061004f7202 */ /* 0x000fe20000000f00 */
[----:B------:R-:W-:Y:S01]  /*3bcb0*/  IMAD.MOV.U32 R84, RZ, RZ, R98 ;  /* 0x000000ffff547224 */ /* 0x000fe200078e0062 */
[----:B------:R-:W2:Y:S01]  /*3bcc0*/  LDL.LU.64 R96, [R1+0x1640] ;  /* 0x0016400001607983 */ /* 0x000ea20000300a00 */
[----:B------:R-:W-:-:S03]  /*3bcd0*/  IMAD.MOV.U32 R85, RZ, RZ, R99 ;  /* 0x000000ffff557224 */ /* 0x000fc600078e0063 */
[----:B------:R-:W2:Y:S01]  /*3bce0*/  LDL.LU.64 R98, [R1+0x1648] ;  /* 0x0016480001627983 */ /* 0x000ea20000300a00 */
[C---:B-----5:R-:W-:Y:S08]  /*3bcf0*/  HMMA.1688.F32.TF32 R108, R88.reuse, R64, R108 ;  /* 0x00000040586c723c */ /* 0x060ff0000008106c */
[C---:B------:R-:W-:Y:S11]  /*3bd00*/  HMMA.1688.F32.TF32 R92, R88.reuse, R60, R92 ;  /* 0x0000003c585c723c */ /* 0x040ff6000008105c */
[----:B------:R-:W-:Y:S04]  /*3bd10*/  @!UPT UIADD3 URZ, URZ, URZ, URZ ;  /* 0x0000003f3f3ff290 */ /* 0x000fe8000fffe03f */
[----:B------:R-:W-:Y:S04]  /*3bd20*/  STL.64 [R1+0xe0], R108 ;  /* 0x0000e06c01007387 */ /* 0x000fe80000100a00 */
[----:B------:R-:W-:Y:S04]  /*3bd30*/  STL.64 [R1+0xe8], R110 ;  /* 0x0000e86e01007387 */ /* 0x000fe80000100a00 */
[----:B------:R3:W-:Y:S01]  /*3bd40*/  STL.64 [R1+0xd0], R92 ;  /* 0x0000d05c01007387 */ /* 0x0007e20000100a00 */
[----:B-1----:R-:W-:Y:S02]  /*3bd50*/  IMAD.MOV.U32 R46, RZ, RZ, R94 ;  /* 0x000000ffff2e7224 */ /* 0x002fe400078e005e */
[----:B------:R-:W-:Y:S01]  /*3bd60*/  IMAD.MOV.U32 R47, RZ, RZ, R95 ;  /* 0x000000ffff2f7224 */ /* 0x000fe200078e005f */
[----:B---3--:R-:W3:Y:S04]  /*3bd70*/  LDL.LU.64 R92, [R1+0x16d0] ;  /* 0x0016d000015c7983 */ /* 0x008ee80000300a00 */
[----:B------:R-:W3:Y:S01]  /*3bd80*/  LDL.LU.64 R94, [R1+0x16d8] ;  /* 0x0016d800015e7983 */ /* 0x000ee20000300a00 */
[C---:B------:R-:W-:Y:S03]  /*3bd90*/  HMMA.1688.F32.TF32 R104, R88.reuse, R56, R104 ;  /* 0x000000385868723c */ /* 0x040fe60000081068 */
[----:B------:R1:W-:Y:S04]  /*3bda0*/  STL [R1+0x50c4], R47 ;  /* 0x0050c42f01007387 */ /* 0x0003e80000100800 */
[----:B------:R5:W-:Y:S11]  /*3bdb0*/  STL [R1+0x50c0], R46 ;  /* 0x0050c02e01007387 */ /* 0x000bf60000100800 */
[----:B------:R-:W-:Y:S06]  /*3bdc0*/  @!UPT UIADD3 URZ, URZ, URZ, URZ ;  /* 0x0000003f3f3ff290 */ /* 0x000fec000fffe03f */
[----:B------:R-:W-:Y:S01]  /*3bdd0*/  MOV R19, R107 ;  /* 0x0000006b00137202 */ /* 0x000fe20000000f00 */
[----:B------:R-:W-:Y:S01]  /*3bde0*/  IMAD.MOV.U32 R18, RZ, RZ, R106 ;  /* 0x000000ffff127224 */ /* 0x000fe200078e006a */
[----:B------:R-:W-:Y:S01]  /*3bdf0*/  MOV R22, R104 ;  /* 0x0000006800167202 */ /* 0x000fe20000000f00 */
[----:B------:R-:W-:Y:S02]  /*3be00*/  IMAD.MOV.U32 R23, RZ, RZ, R105 ;  /* 0x000000ffff177224 */ /* 0x000fe400078e0069 */
[----:B------:R-:W-:Y:S04]  /*3be10*/  STL [R1+0x50d4], R19 ;  /* 0x0050d41301007387 */ /* 0x000fe80000100800 */
[----:B------:R-:W-:Y:S04]  /*3be20*/  STL [R1+0x50d0], R18 ;  /* 0x0050d01201007387 */ /* 0x000fe80000100800 */
[----:B------:R-:W-:Y:S04]  /*3be30*/  STL [R1+0x50cc], R23 ;  /* 0x0050cc1701007387 */ /* 0x000fe80000100800 */
[----:B------:R-:W-:Y:S01]  /*3be40*/  STL [R1+0x50c8], R22 ;  /* 0x0050c81601007387 */ /* 0x000fe20000100800 */
[C---:B----4-:R-:W-:Y:S11]  /*3be50*/  HMMA.1688.F32.TF32 R100, R88.reuse, R52, R100 ;  /* 0x000000345864723c */ /* 0x050ff60000081064 */
[----:B------:R-:W-:Y:S11]  /*3be60*/  @!UPT UIADD3 URZ, URZ, URZ, URZ ;  /* 0x0000003f3f3ff290 */ /* 0x000ff6000fffe03f */
[----:B------:R-:W-:Y:S01]  /*3be70*/  @!UPT UIADD3 URZ, URZ, URZ, URZ ;  /* 0x0000003f3f3ff290 */ /* 0x000fe2000fffe03f */
[----:B------:R4:W-:Y:S01]  /*3be80*/  STL.64 [R1+0xb0], R100 ;  /* 0x0000b06401007387 */ /* 0x0009e20000100a00 */
[----:B-1----:R-:W-:Y:S02]  /*3be90*/  IMAD.MOV.U32 R47, RZ, RZ, R102 ;  /* 0x000000ffff2f7224 */ /* 0x002fe400078e0066 */
[----:B-----5:R-:W-:Y:S01]  /*3bea0*/  IMAD.MOV.U32 R46, RZ, RZ, R103 ;  /* 0x000000ffff2e7224 */ /* 0x020fe200078e0067 */
[----:B----4-:R-:W4:Y:S04]  /*3beb0*/  LDL.LU.64 R100, [R1+0x16c0] ;  /* 0x0016c00001647983 */ /* 0x010f280000300a00 */
[----:B------:R-:W4:Y:S04]  /*3bec0*/  LDL.LU.64 R102, [R1+0x16c8] ;  /* 0x0016c80001667983 */ /* 0x000f280000300a00 */
[----:B------:R-:W-:Y:S04]  /*3bed0*/  STL [R1+0x50dc], R46 ;  /* 0x0050dc2e01007387 */ /* 0x000fe80000100800 */
[----:B------:R-:W-:Y:S01]  /*3bee0*/  STL [R1+0x50d8], R47 ;  /* 0x0050d82f01007387 */ /* 0x000fe20000100800 */
[C---:B--2---:R-:W-:Y:S11]  /*3bef0*/  HMMA.1688.F32.TF32 R96, R88.reuse, R48, R96 ;  /* 0x000000305860723c */ /* 0x044ff60000081060 */
[----:B------:R-:W-:Y:S11]  /*3bf00*/  @!UPT UIADD3 URZ, URZ, URZ, URZ ;  /* 0x0000003f3f3ff290 */ /* 0x000ff6000fffe03f */
[----:B------:R-:W-:Y:S02]  /*3bf10*/  @!UPT UIADD3 URZ, URZ, URZ, URZ ;  /* 0x0000003f3f3ff290 */ /* 0x000fe4000fffe03f */
[----:B------:R-:W-:Y:S01]  /*3bf20*/  MOV R14, R96 ;  /* 0x00000060000e7202 */ /* 0x000fe20000000f00 */
[----:B------:R-:W-:Y:S01]  /*3bf30*/  IMAD.MOV.U32 R15, RZ, RZ, R97 ;  /* 0x000000ffff0f7224 */ /* 0x000fe200078e0061 */
[----:B------:R-:W-:Y:S01]  /*3bf40*/  MOV R11, R99 ;  /* 0x00000063000b7202 */ /* 0x000fe20000000f00 */
[----:B------:R-:W-:Y:S01]  /*3bf50*/  IMAD.MOV.U32 R10, RZ, RZ, R98 ;  /* 0x000000ffff0a7224 */ /* 0x000fe200078e0062 */
[----:B------:R-:W2:Y:S04]  /*3bf60*/  LDL.LU.64 R96, [R1+0x1710] ;  /* 0x0017100001607983 */ /* 0x000ea80000300a00 */
[----:B------:R-:W2:Y:S01]  /*3bf70*/  LDL.LU.64 R98, [R1+0x1718] ;  /* 0x0017180001627983 */ /* 0x000ea20000300a00 */
[----:B---3--:R-:W-:Y:S03]  /*3bf80*/  HMMA.1688.F32.TF32 R92, R88, R36, R92 ;  /* 0x00000024585c723c */ /* 0x008fe6000008105c */
[----:B------:R-:W-:Y:S04]  /*3bf90*/  STL [R1+0x50ec], R11 ;  /* 0x0050ec0b01007387 */ /* 0x000fe80000100800 */
[----:B------:R-:W-:Y:S04]  /*3bfa0*/  STL [R1+0x50e8], R10 ;  /* 0x0050e80a01007387 */ /* 0x000fe80000100800 */
[----:B------:R1:W-:Y:S04]  /*3bfb0*/  STL [R1+0x50e4], R15 ;  /* 0x0050e40f01007387 */ /* 0x0003e80000100800 */
[----:B------:R3:W-:Y:S04]  /*3bfc0*/  STL [R1+0x50e0], R14 ;  /* 0x0050e00e01007387 */ /* 0x0007e80000100800 */
[----:B------:R-:W5:Y:S04]  /*3bfd0*/  LDL.LU.64 R108, [R1+0x1700] ;  /* 0x00170000016c7983 */ /* 0x000f680000300a00 */
[----:B------:R-:W5:Y:S01]  /*3bfe0*/  LDL.LU.64 R110, [R1+0x1708] ;  /* 0x00170800016e7983 */ /* 0x000f620000300a00 */
[----:B------:R-:W-:-:S03]  /*3bff0*/  IMAD.MOV.U32 R19, RZ, RZ, R92 ;  /* 0x000000ffff137224 */ /* 0x000fc600078e005c */
[----:B------:R-:W5:Y:S01]  /*3c000*/  LDL.LU.64 R104, [R1+0x1750] ;  /* 0x0017500001687983 */ /* 0x000f620000300a00 */
[----:B------:R-:W-:Y:S01]  /*3c010*/  IMAD.MOV.U32 R18, RZ, RZ, R93 ;  /* 0x000000ffff127224 */ /* 0x000fe200078e005d */
[----:B------:R-:W-:Y:S01]  /*3c020*/  MOV R23, R94 ;  /* 0x0000005e00177202 */ /* 0x000fe20000000f00 */
[----:B------:R-:W-:Y:S01]  /*3c030*/  IMAD.MOV.U32 R22, RZ, RZ, R95 ;  /* 0x000000ffff167224 */ /* 0x000fe200078e005f */
[----:B------:R-:W5:Y:S04]  /*3c040*/  LDL.LU.64 R106, [R1+0x1758] ;  /* 0x00175800016a7983 */ /* 0x000f680000300a00 */
[----:B------:R-:W5:Y:S04]  /*3c050*/  LDL.LU.64 R92, [R1+0x1740] ;  /* 0x00174000015c7983 */ /* 0x000f680000300a00 */
[----:B------:R-:W5:Y:S04]  /*3c060*/  LDL.LU.64 R94, [R1+0x1748] ;  /* 0x00174800015e7983 */ /* 0x000f680000300a00 */
[----:B------:R-:W-:Y:S04]  /*3c070*/  STL [R1+0x50fc], R22 ;  /* 0x0050fc1601007387 */ /* 0x000fe80000100800 */
[----:B------:R-:W-:Y:S04]  /*3c080*/  STL [R1+0x50f8], R23 ;  /* 0x0050f81701007387 */ /* 0x000fe80000100800 */
[----:B------:R-:W-:Y:S04]  /*3c090*/  STL [R1+0x50f4], R18 ;  /* 0x0050f41201007387 */ /* 0x000fe80000100800 */
[----:B------:R-:W-:Y:S01]  /*3c0a0*/  STL [R1+0x50f0], R19 ;  /* 0x0050f01301007387 */ /* 0x000fe20000100800 */
[C---:B------:R-:W-:Y:S11]  /*3c0b0*/  HMMA.1688.F32.TF32 R112, R88.reuse, R216, R112 ;  /* 0x000000d85870723c */ /* 0x040ff60000081070 */
[----:B------:R-:W-:Y:S11]  /*3c0c0*/  @!UPT UIADD3 URZ, URZ, URZ, URZ ;  /* 0x0000003f3f3ff290 */ /* 0x000ff6000fffe03f */
[----:B------:R-:W-:Y:S02]  /*3c0d0*/  @!UPT UIADD3 URZ, URZ, URZ, URZ ;  /* 0x0000003f3f3ff290 */ /* 0x000fe4000fffe03f */
[----:B------:R-:W-:Y:S01]  /*3c0e0*/  MOV R86, R112 ;  /* 0x0000007000567202 */ /* 0x000fe20000000f00 */
[----:B------:R-:W-:Y:S01]  /*3c0f0*/  IMAD.MOV.U32 R87, RZ, RZ, R113 ;  /* 0x000000ffff577224 */ /* 0x000fe200078e0071 */
[----:B------:R-:W-:Y:S01]  /*3c100*/  MOV R3, R115 ;  /* 0x0000007300037202 */ /* 0x000fe20000000f00 */
[----:B------:R-:W-:Y:S01]  /*3c110*/  IMAD.MOV.U32 R160, RZ, RZ, R114 ;  /* 0x000000ffffa07224 */ /* 0x000fe200078e0072 */
[C---:B----4-:R-:W-:Y:S11]  /*3c120*/  HMMA.1688.F32.TF32 R100, R88.reuse, R32, R100 ;  /* 0x000000205864723c */ /* 0x050ff60000081064 */
[----:B------:R-:W-:Y:S11]  /*3c130*/  @!UPT UIADD3 URZ, URZ, URZ, URZ ;  /* 0x0000003f3f3ff290 */ /* 0x000ff6000fffe03f */
[----:B------:R-:W-:Y:S02]  /*3c140*/  @!UPT UIADD3 URZ, URZ, URZ, URZ ;  /* 0x0000003f3f3ff290 */ /* 0x000fe4000fffe03f */
[----:B------:R-:W-:Y:S01]  /*3c150*/  IMAD.MOV.U32 R35, RZ, RZ, R103 ;  /* 0x000000ffff237224 */ /* 0x000fe200078e0067 */
[----:B------:R-:W-:Y:S01]  /*3c160*/  MOV R31, R101 ;  /* 0x00000065001f7202 */ /* 0x000fe20000000f00 */
[----:B------:R-:W-:Y:S02]  /*3c170*/  IMAD.MOV.U32 R34, RZ, RZ, R102 ;  /* 0x000000ffff227224 */ /* 0x000fe400078e0066 */
[----:B------:R-:W-:Y:S02]  /*3c180*/  IMAD.MOV.U32 R30, RZ, RZ, R100 ;  /* 0x000000ffff1e7224 */ /* 0x000fe400078e0064 */
[----:B------:R-:W4:Y:S04]  /*3c190*/  LDL.LU.64 R100, [R1+0x1780] ;  /* 0x0017800001647983 */ /* 0x000f280000300a00 */
[----:B------:R-:W4:Y:S04]  /*3c1a0*/  LDL.LU.64 R102, [R1+0x1788] ;  /* 0x0017880001667983 */ /* 0x000f280000300a00 */
[----:B------:R-:W-:Y:S04]  /*3c1b0*/  STL [R1+0x510c], R35 ;  /* 0x00510c2301007387 */ /* 0x000fe80000100800 */
[----:B------:R-:W-:Y:S04]  /*3c1c0*/  STL [R1+0x5108], R34 ;  /* 0x0051082201007387 */ /* 0x000fe80000100800 */
[----:B------:R1:W-:Y:S04]  /*3c1d0*/  STL [R1+0x5104], R31 ;  /* 0x0051041f01007387 */ /* 0x0003e80000100800 */
[----:B------:R1:W-:Y:S01]  /*3c1e0*/  STL [R1+0x5100], R30 ;  /* 0x0051001e01007387 */ /* 0x0003e20000100800 */
[C---:B--2---:R-:W-:Y:S11]  /*3c1f0*/  HMMA.1688.F32.TF32 R96, R88.reuse, R28, R96 ;  /* 0x0000001c5860723c */ /* 0x044ff60000081060 */
[----:B------:R-:W-:Y:S11]  /*3c200*/  @!UPT UIADD3 URZ, URZ, URZ, URZ ;  /* 0x0000003f3f3ff290 */ /* 0x000ff6000fffe03f */
[----:B------:R-:W-:Y:S02]  /*3c210*/  @!UPT UIADD3 URZ, URZ, URZ, URZ ;  /* 0x0000003f3f3ff290 */ /* 0x000fe4000fffe03f */
[----:B-1----:R-:W-:Y:S01]  /*3c220*/  MOV R15, R96 ;  /* 0x00000060000f7202 */ /* 0x002fe20000000f00 */
[----:B---3--:R-:W-:Y:S01]  /*3c230*/  IMAD.MOV.U32 R14, RZ, RZ, R97 ;  /* 0x000000ffff0e7224 */ /* 0x008fe200078e0061 */
[----:B------:R-:W-:Y:S01]  /*3c240*/  MOV R47, R99 ;  /* 0x00000063002f7202 */ /* 0x000fe20000000f00 */
[----:B------:R-:W-:Y:S01]  /*3c250*/  IMAD.MOV.U32 R46, RZ, RZ, R98 ;  /* 0x000000ffff2e7224 */ /* 0x000fe200078e0062 */
[----:B------:R-:W2:Y:S04]  /*3c260*/  LDL.LU.64 R96, [R1+0x1770] ;  /* 0x0017700001607983 */ /* 0x000ea80000300a00 */
[----:B------:R-:W2:Y:S04]  /*3c270*/  LDL.LU.64 R98, [R1+0x1778] ;  /* 0x0017780001627983 */ /* 0x000ea80000300a00 */
[----:B------:R1:W-:Y:S04]  /*3c280*/  STL [R1+0x5114], R14 ;  /* 0x0051140e01007387 */ /* 0x0003e80000100800 */
[----:B------:R3:W-:Y:S04]  /*3c290*/  STL [R1+0x5110], R15 ;  /* 0x0051100f01007387 */ /* 0x0007e80000100800 */
[----:B------:R-:W2:Y:S04]  /*3c2a0*/  LDL.LU.64 R120, [R1+0x1560] ;  /* 0x0015600001787983 */ /* 0x000ea80000300a00 */
[----:B------:R-:W2:Y:S04]  /*3c2b0*/  LDL.LU.64 R122, [R1+0x1568] ;  /* 0x00156800017a7983 */ /* 0x000ea80000300a00 */
[----:B------:R-:W2:Y:S01]  /*3c2c0*/  LDL.LU.64 R112, [R1+0x1550] ;  /* 0x0015500001707983 */ /* 0x000ea20000300a00 */
[C---:B-----5:R-:W-:Y:S03]  /*3c2d0*/  HMMA.1688.F32.TF32 R92, R88.reuse, R16, R92 ;  /* 0x00000010585c723c */ /* 0x060fe6000008105c */
[----:B------:R-:W5:Y:S11]  /*3c2e0*/  LDL.LU.64 R114, [R1+0x1558] ;  /* 0x0015580001727983 */ /* 0x000f760000300a00 */
[----:B------:R-:W-:Y:S10]  /*3c2f0*/  @!UPT UIADD3 URZ, URZ, URZ, URZ ;  /* 0x0000003f3f3ff290 */ /* 0x000ff4000fffe03f */
[----:B------:R-:W-:Y:S01]  /*3c300*/  MOV R31, R92 ;  /* 0x0000005c001f7202 */ /* 0x000fe20000000f00 */
[----:B------:R-:W-:Y:S01]  /*3c310*/  IMAD.MOV.U32 R30, RZ, RZ, R93 ;  /* 0x000000ffff1e7224 */ /* 0x000fe200078e005d */
[----:B------:R-:W-:Y:S01]  /*3c320*/  MOV R23, R95 ;  /* 0x0000005f00177202 */ /* 0x000fe20000000f00 */
[----:B------:R-:W-:Y:S01]  /*3c330*/  IMAD.MOV.U32 R22, RZ, RZ, R94 ;  /* 0x000000ffff167224 */ /* 0x000fe200078e005e */
[----:B------:R-:W5:Y:S04]  /*3c340*/  LDL.LU.64 R92, [R1+0x1540] ;  /* 0x00154000015c7983 */ /* 0x000f680000300a00 */
[----:B------:R-:W5:Y:S01]  /*3c350*/  LDL.LU.64 R94, [R1+0x1548] ;  /* 0x00154800015e7983 */ /* 0x000f620000300a00 */
[C---:B------:R-:W-:Y:S03]  /*3c360*/  HMMA.1688.F32.TF32 R108, R88.reuse, R8, R108 ;  /* 0x00000008586c723c */ /* 0x040fe6000008106c */
[----:B------:R-:W5:Y:S04]  /*3c370*/  LDL.LU.64 R124, [R1+0x15b0] ;  /* 0x0015b000017c7983 */ /* 0x000f680000300a00 */
[----:B------:R-:W5:Y:S01]  /*3c380*/  LDL.LU.64 R126, [R1+0x15b8] ;  /* 0x0015b800017e7983 */ /* 0x000f620000300a00 */
[----:B------:R-:W-:Y:S11]  /*3c390*/  HMMA.1688.F32.TF32 R104, R88, R12, R104 ;  /* 0x0000000c5868723c */ /* 0x000ff60000081068 */
[----:B------:R-:W-:Y:S05]  /*3c3a0*/  @!UPT UIADD3 URZ, URZ, URZ, URZ ;  /* 0x0000003f3f3ff290 */ /* 0x000fea000fffe03f */
[----:B------:R-:W-:Y:S01]  /*3c3b0*/  IMAD.MOV.U32 R38, RZ, RZ, R108 ;  /* 0x000000ffff267224 */ /* 0x000fe200078e006c */
[----:B------:R-:W-:Y:S01]  /*3c3c0*/  MOV R50, R110 ;  /* 0x0000006e00327202 */ /* 0x000fe20000000f00 */
[----:B------:R-:W-:Y:S02]  /*3c3d0*/  IMAD.MOV.U32 R39, RZ, RZ, R109 ;  /* 0x000000ffff277224 */ /* 0x000fe400078e006d */
[----:B------:R-:W-:Y:S01]  /*3c3e0*/  IMAD.MOV.U32 R51, RZ, RZ, R111 ;  /* 0x000000ffff337224 */ /* 0x000fe200078e006f */
[----:B------:R-:W5:Y:S04]  /*3c3f0*/  LDL.LU.64 R108, [R1+0x15a0] ;  /* 0x0015a000016c7983 */ /* 0x000f680000300a00 */
[----:B------:R-:W5:Y:S01]  /*3c400*/  LDL.LU.64 R110, [R1+0x15a8] ;  /* 0x0015a800016e7983 */ /* 0x000f620000300a00 */
[----:B------:R-:W-:Y:S01]  /*3c410*/  IMAD.MOV.U32 R18, RZ, RZ, R104 ;  /* 0x000000ffff127224 */ /* 0x000fe200078e0068 */
[----:B------:R-:W-:Y:S01]  /*3c420*/  MOV R19, R105 ;  /* 0x0000006900137202 */ /* 0x000fe20000000f00 */
[----:B------:R-:W-:Y:S01]  /*3c430*/  IMAD.MOV.U32 R11, RZ, RZ, R106 ;  /* 0x000000ffff0b7224 */ /* 0x000fe200078e006a */
[----:B------:R-:W5:Y:S01]  /*3c440*/  LDL.LU.64 R104, [R1+0x1590] ;  /* 0x0015900001687983 */ /* 0x000f620000300a00 */
[----:B------:R-:W-:-:S03]  /*3c450*/  IMAD.MOV.U32 R10, RZ, RZ, R107 ;  /* 0x000000ffff0a7224 */ /* 0x000fc600078e006b */
[----:B------:R-:W5:Y:S04]  /*3c460*/  LDL.LU.64 R106, [R1+0x1598] ;  /* 0x00159800016a7983 */ /* 0x000f680000300a00 */
[----:B------:R-:W5:Y:S04]  /*3c470*/  LDL.LU.64 R116, [R1+0x1580] ;  /* 0x0015800001747983 */ /* 0x000f680000300a00 */
[----:B------:R-:W5:Y:S01]  /*3c480*/  LDL.LU.64 R118, [R1+0x1588] ;  /* 0x0015880001767983 */ /* 0x000f620000300a00 */
[C---:B----4-:R-:W-:Y:S11]  /*3c490*/  HMMA.1688.F32.TF32 R100, R88.reuse, R20, R100 ;  /* 0x000000145864723c */ /* 0x050ff60000081064 */
[----:B------:R-:W-:Y:S11]  /*3c4a0*/  @!UPT UIADD3 URZ, URZ, URZ, URZ ;  /* 0x0000003f3f3ff290 */ /* 0x000ff6000fffe03f */
[----:B------:R-:W-:Y:S02]  /*3c4b0*/  @!UPT UIADD3 URZ, URZ, URZ, URZ ;  /* 0x0000003f3f3ff290 */ /* 0x000fe4000fffe03f */
[----:B-1----:R-:W-:Y:S01]  /*3c4c0*/  IMAD.MOV.U32 R14, RZ, RZ, R100 ;  /* 0x000000ffff0e7224 */ /* 0x002fe200078e0064 */
[----:B------:R-:W-:Y:S01]  /*3c4d0*/  MOV R35, R102 ;  /* 0x0000006600237202 */ /* 0x000fe20000000f00 */
[----:B---3--:R-:W-:Y:S02]  /*3c4e0*/  IMAD.MOV.U32 R15, RZ, RZ, R101 ;  /* 0x000000ffff0f7224 */ /* 0x008fe400078e0065 */
[----:B------:R-:W-:Y:S01]  /*3c4f0*/  IMAD.MOV.U32 R34, RZ, RZ, R103 ;  /* 0x000000ffff227224 */ /* 0x000fe200078e0067 */
[----:B--2---:R-:W-:Y:S01]  /*3c500*/  HMMA.1688.F32.TF32 R88, R88, R44, R96 ;  /* 0x0000002c5858723c */ /* 0x004fe20000081060 */
[----:B------:R-:W2:Y:S04]  /*3c510*/  LDL.LU.64 R96, [R1+0x1570] ;  /* 0x0015700001607983 */ /* 0x000ea80000300a00 */
[----:B------:R-:W2:Y:S04]  /*3c520*/  LDL.LU.64 R98, [R1+0x1578] ;  /* 0x0015780001627983 */ /* 0x000ea80000300a00 */
[----:B------:R-:W3:Y:S04]  /*3c530*/  LDL.LU.64 R100, [R1+0x15c0] ;  /* 0x0015c00001647983 */ /* 0x000ee80000300a00 */
[----:B------:R-:W3:Y:S11]  /*3c540*/  LDL.LU.64 R102, [R1+0x15c8] ;  /* 0x0015c80001667983 */ /* 0x000ef60000300a00 */
[----:B------:R-:W-:Y:S01]  /*3c550*/  IMAD.MOV.U32 R54, RZ, RZ, R88 ;  /* 0x000000ffff367224 */ /* 0x000fe200078e0058 */
[----:B------:R-:W-:Y:S01]  /*3c560*/  MOV R55, R89 ;  /* 0x0000005900377202 */ /* 0x000fe20000000f00 */
[----:B------:R-:W-:-:S02]  /*3c570*/  IMAD.MOV.U32 R66, RZ, RZ, R90 ;  /* 0x000000ffff427224 */ /* 0x000fc400078e005a */
[----:B------:R-:W-:Y:S02]  /*3c580*/  IMAD.MOV.U32 R67, RZ, RZ, R91 ;  /* 0x000000ffff437224 */ /* 0x000fe400078e005b */
[C---:B------:R-:W-:Y:S01]  /*3c590*/  HMMA.1688.F32.TF32 R88, R80.reuse, R24, R120 ;  /* 0x000000185058723c */ /* 0x040fe20000081078 */
[----:B------:R-:W4:Y:S04]  /*3c5a0*/  LDL.LU.64 R120, [R1+0x15d0] ;  /* 0x0015d00001787983 */ /* 0x000f280000300a00 */
[----:B------:R-:W4:Y:S11]  /*3c5b0*/  LDL.LU.64 R122, [R1+0x15d8] ;  /* 0x0015d800017a7983 */ /* 0x000f360000300a00 */
[----:B------:R-:W-:Y:S08]  /*3c5c0*/  @!UPT UIADD3 URZ, URZ, URZ, URZ ;  /* 0x0000003f3f3ff290 */ /* 0x000ff0000fffe03f */
[----:B------:R-:W-:Y:S01]  /*3c5d0*/  MOV R58, R88 ;  /* 0x00000058003a7202 */ /* 0x000fe20000000f00 */
[----:B------:R-:W-:Y:S01]  /*3c5e0*/  IMAD.MOV.U32 R62, RZ, RZ, R89 ;  /* 0x000000ffff3e7224 */ /* 0x000fe200078e0059 */
[----:B------:R-:W-:Y:S01]  /*3c5f0*/  MOV R59, R91 ;  /* 0x0000005b003b7202 */ /* 0x000fe20000000f00 */
[----:B------:R-:W-:Y:S02]  /*3c600*/  IMAD.MOV.U32 R63, RZ, RZ, R90 ;  /* 0x000000ffff3f7224 */ /* 0x000fe400078e005a */
[C---:B-----5:R-:W-:Y:S11]  /*3c610*/  HMMA.1688.F32.TF32 R88, R80.reuse, R4, R112 ;  /* 0x000000045058723c */ /* 0x060ff60000081070 */
[----:B------:R-:W-:Y:S11]  /*3c620*/  @!UPT UIADD3 URZ, URZ, URZ, URZ ;  /* 0x0000003f3f3ff290 */ /* 0x000ff6000fffe03f */
[----:B------:R-:W-:Y:S01]  /*3c630*/  @!UPT UIADD3 URZ, URZ, URZ, URZ ;  /* 0x0000003f3f3ff290 */ /* 0x000fe2000fffe03f */
[----:B------:R-:W-:Y:S04]  /*3c640*/  STL.64 [R1+0x350], R88 ;  /* 0x0003505801007387 */ /* 0x000fe80000100a00 */
[----:B------:R1:W-:Y:S04]  /*3c650*/  STL.64 [R1+0x358], R90 ;  /* 0x0003585a01007387 */ /* 0x0003e80000100a00 */
[----:B------:R-:W5:Y:S04]  /*3c660*/  LDL.LU.64 R112, [R1+0x1610] ;  /* 0x0016100001707983 */ /* 0x000f680000300a00 */
[----:B------:R-:W5:Y:S01]  /*3c670*/  LDL.LU.64 R114, [R1+0x1618] ;  /* 0x0016180001727983 */ /* 0x000f620000300a00 */
[C---:B-1----:R-:W-:Y:S03]  /*3c680*/  HMMA.1688.F32.TF32 R88, R80.reuse, R216, R92 ;  /* 0x000000d85058723c */ /* 0x042fe6000008105c */
[----:B------:R-:W-:Y:S04]  /*3c690*/  LDS R92, [R161+0x100] ;  /* 0x00010000a15c7984 */ /* 0x000fe80000000800 */
[----:B------:R-:W-:Y:S01]  /*3c6a0*/  LDS R94, [R161+0x2100] ;  /* 0x00210000a15e7984 */ /* 0x000fe20000000800 */
[C---:B------:R-:W-:Y:S03]  /*3c6b0*/  HMMA.1688.F32.TF32 R116, R80.reuse, R52, R116 ;  /* 0x000000345074723c */ /* 0x040fe60000081074 */
[----:B------:R-:W-:Y:S04]  /*3c6c0*/  LDS R93, [R189+0x100] ;  /* 0x00010000bd5d7984 */ /* 0x000fe80000000800 */
[----:B------:R-:W1:Y:S08]  /*3c6d0*/  LDS R95, [R189+0x2100] ;  /* 0x00210000bd5f7984 */ /* 0x000e700000000800 */
[----:B------:R-:W-:Y:S04]  /*3c6e0*/  STL.64 [R1+0x340], R88 ;  /* 0x0003405801007387 */ /* 0x000fe80000100a00 */
[----:B------:R1:W-:Y:S02]  /*3c6f0*/  STL.64 [R1+0x348], R90 ;  /* 0x0003485a01007387 */ /* 0x0003e40000100a00 */
[C---:B-1----:R-:W-:Y:S02]  /*3c700*/  HMMA.1688.F32.TF32 R88, R80.reuse, R64, R124 ;  /* 0x000000405058723c */ /* 0x042fe4000008107c */
[----:B------:R-:W5:Y:S04]  /*3c710*/  LDL.LU.64 R124, [R1+0x1600] ;  /* 0x00160000017c7983 */ /* 0x000f680000300a00 */
[----:B------:R-:W5:Y:S11]  /*3c720*/  LDL.LU.64 R126, [R1+0x1608] ;  /* 0x00160800017e7983 */ /* 0x000f760000300a00 */
[----:B------:R-:W-:Y:S06]  /*3c730*/  @!UPT UIADD3 URZ, URZ, URZ, URZ ;  /* 0x0000003f3f3ff290 */ /* 0x000fec000fffe03f */
        /* <DEDUP_REMOVED lines=12> */
[----:B------:R1:W-:Y:S04]  /*3c800*/  STL.64 [R1+0x310], R88 ;  /* 0x0003105801007387 */ /* 0x0003e80000100a00 */
[----:B------:R1:W-:Y:S04]  /*3c810*/  STL.64 [R1+0x318], R90 ;  /* 0x0003185a01007387 */ /* 0x0003e80000100a00 */
[----:B-1----:R-:W5:Y:S04]  /*3c820*/  LDL.LU.64 R88, [R1+0x1730] ;  /* 0x0017300001587983 */ /* 0x002f680000300a00 */
[----:B------:R-:W5:Y:S04]  /*3c830*/  LDL.LU.64 R90, [R1+0x1738] ;  /* 0x00173800015a7983 */ /* 0x000f680000300a00 */
[----:B------:R-:W-:Y:S04]  /*3c840*/  STL.64 [R1+0x2e0], R116 ;  /* 0x0002e07401007387 */ /* 0x000fe80000100a00 */
[----:B------:R2:W-:Y:S02]  /*3c850*/  STL.64 [R1+0x2e8], R118 ;  /* 0x0002e87601007387 */ /* 0x0005e40000100a00 */
[C---:B--2---:R-:W-:Y:S02]  /*3c860*/  HMMA.1688.F32.TF32 R116, R80.reuse, R48, R96 ;  /* 0x000000305074723c */ /* 0x044fe40000081060 */
[----:B------:R-:W2:Y:S04]  /*3c870*/  LDL.LU.64 R96, [R1+0x1720] ;  /* 0x0017200001607983 */ /* 0x000ea80000300a00 */
[----:B------:R-:W2:Y:S11]  /*3c880*/  LDL.LU.64 R98, [R1+0x1728] ;  /* 0x0017280001627983 */ /* 0x000eb60000300a00 */
[----:B------:R-:W-:Y:S06]  /*3c890*/  @!UPT UIADD3 URZ, URZ, URZ, URZ ;  /* 0x0000003f3f3ff290 */ /* 0x000fec000fffe03f */
[----:B------:R-:W-:Y:S04]  /*3c8a0*/  STL.64 [R1+0x2c0], R116 ;  /* 0x0002c07401007387 */ /* 0x000fe80000100a00 */
[----:B------:R3:W-:Y:S01]  /*3c8b0*/  STL.64 [R1+0x2c8], R118 ;  /* 0x0002c87601007387 */ /* 0x0007e20000100a00 */
[C---:B----4-:R-:W-:Y:S08]  /*3c8c0*/  HMMA.1688.F32.TF32 R128, R80.reuse, R32, R120 ;  /* 0x000000205080723c */ /* 0x050ff00000081078 */
[C---:B---3--:R-:W-:Y:S01]  /*3c8d0*/  HMMA.1688.F32.TF32 R116, R80.reuse, R36, R100 ;  /* 0x000000245074723c */ /* 0x048fe20000081064 */
[----:B------:R-:W3:Y:S04]  /*3c8e0*/  LDL.LU.64 R100, [R1+0x14b0] ;  /* 0x0014b00001647983 */ /* 0x000ee80000300a00 */
[----:B------:R-:W3:Y:S11]  /*3c8f0*/  LDL.LU.64 R102, [R1+0x14b8] ;  /* 0x0014b80001667983 */ /* 0x000ef60000300a00 */
[----:B------:R-:W-:Y:S07]  /*3c900*/  @!UPT UIADD3 URZ, URZ, URZ, URZ ;  /* 0x0000003f3f3ff290 */ /* 0x000fee000fffe03f */
[----:B------:R-:W-:Y:S04]  /*3c910*/  STL.64 [R1+0x2b0], R116 ;  /* 0x0002b07401007387 */ /* 0x000fe80000100a00 */
[----:B------:R-:W-:Y:S04]  /*3c920*/  STL.64 [R1+0x2b8], R118 ;  /* 0x0002b87601007387 */ /* 0x000fe80000100a00 */
[----:B------:R-:W4:Y:S04]  /*3c930*/  LDL.LU.64 R120, [R1+0x14a0] ;  /* 0x0014a00001787983 */ /* 0x000f280000300a00 */
[----:B------:R-:W4:Y:S04]  /*3c940*/  LDL.LU.64 R122, [R1+0x14a8] ;  /* 0x0014a800017a7983 */ /* 0x000f280000300a00 */
[----:B------:R-:W-:Y:S04]  /*3c950*/  STL.64 [R1+0x2a0], R128 ;  /* 0x0002a08001007387 */ /* 0x000fe80000100a00 */
[----:B------:R5:W-:Y:S04]  /*3c960*/  STL.64 [R1+0x2a8], R130 ;  /* 0x0002a88201007387 */ /* 0x000be80000100a00 */
[----:B------:R-:W-:Y:S04]  /*3c970*/  LDS R116, [R161+0x180] ;  /* 0x00018000a1747984 */ /* 0x000fe80000000800 */
[----:B------:R-:W-:Y:S01]  /*3c980*/  LDS R118, [R161+0x2180] ;  /* 0x00218000a1767984 */ /* 0x000fe20000000800 */
[C---:B-----5:R-:W-:Y:S03]  /*3c990*/  HMMA.1688.F32.TF32 R128, R80.reuse, R28, R112 ;  /* 0x0000001c5080723c */ /* 0x060fe60000081070 */
[----:B------:R-:W5:Y:S04]  /*3c9a0*/  LDL.LU.64 R112, [R1+0x1490] ;  /* 0x0014900001707983 */ /* 0x000f680000300a00 */
[----:B------:R-:W5:Y:S04]  /*3c9b0*/  LDL.LU.64 R114, [R1+0x1498] ;  /* 0x0014980001727983 */ /* 0x000f680000300a00 */
[----:B------:R-:W-:Y:S04]  /*3c9c0*/  LDS R117, [R189+0x180] ;  /* 0x00018000bd757984 */ /* 0x000fe80000000800 */
[----:B------:R-:W1:Y:S08]  /*3c9d0*/  LDS R119, [R189+0x2180] ;  /* 0x00218000bd777984 */ /* 0x000e700000000800 */
[----:B------:R-:W-:Y:S04]  /*3c9e0*/  STL.64 [R1+0x290], R128 ;  /* 0x0002908001007387 */ /* 0x000fe80000100a00 */
[----:B------:R1:W-:Y:S02]  /*3c9f0*/  STL.64 [R1+0x298], R130 ;  /* 0x0002988201007387 */ /* 0x0003e40000100a00 */
[C---:B-1----:R-:W-:Y:S08]  /*3ca00*/  HMMA.1688.F32.TF32 R128, R80.reuse, R8, R124 ;  /* 0x000000085080723c */ /* 0x042ff0000008107c */
[C---:B------:R-:W-:Y:S01]  /*3ca10*/  HMMA.1688.F32.TF32 R124, R80.reuse, R12, R108 ;  /* 0x0000000c507c723c */ /* 0x040fe2000008106c */
[----:B------:R-:W5:Y:S11]  /*3ca20*/  LDL.LU.64 R108, [R1+0x1480] ;  /* 0x00148000016c7983 */ /* 0x000f760000300a00 */
[----:B------:R-:W-:Y:S03]  /*3ca30*/  @!UPT UIADD3 URZ, URZ, URZ, URZ ;  /* 0x0000003f3f3ff290 */ /* 0x000fe6000fffe03f */
[----:B------:R-:W-:Y:S04]  /*3ca40*/  STL.64 [R1+0x280], R128 ;  /* 0x0002808001007387 */ /* 0x000fe80000100a00 */
[----:B------:R-:W-:Y:S04]  /*3ca50*/  STL.64 [R1+0x288], R130 ;  /* 0x0002888201007387 */ /* 0x000fe80000100a00 */
[----:B------:R-:W5:Y:S04]  /*3ca60*/  LDL.LU.64 R110, [R1+0x1488] ;  /* 0x00148800016e7983 */ /* 0x000f680000300a00 */
        /* <DEDUP_REMOVED lines=13> */
[----:B------:R-:W-:Y:S01]  /*3cb40*/  STL.64 [R1+0x258], R126 ;  /* 0x0002587e01007387 */ /* 0x000fe20000100a00 */
[----:B--2---:R-:W-:Y:S03]  /*3cb50*/  HMMA.1688.F32.TF32 R80, R80, R44, R96 ;  /* 0x0000002c5050723c */ /* 0x004fe60000081060 */
[----:B------:R-:W2:Y:S04]  /*3cb60*/  LDL.LU.64 R96, [R1+0x1450] ;  /* 0x0014500001607983 */ /* 0x000ea80000300a00 */
[----:B------:R-:W2:Y:S11]  /*3cb70*/  LDL.LU.64 R98, [R1+0x1458] ;  /* 0x0014580001627983 */ /* 0x000eb60000300a00 */
[----:B------:R-:W-:Y:S05]  /*3cb80*/  @!UPT UIADD3 URZ, URZ, URZ, URZ ;  /* 0x0000003f3f3ff290 */ /* 0x000fea000fffe03f */
[----:B------:R-:W-:Y:S04]  /*3cb90*/  STL.64 [R1+0x240], R80 ;  /* 0x0002405001007387 */ /* 0x000fe80000100a00 */
[----:B------:R3:W-:Y:S02]  /*3cba0*/  STL.64 [R1+0x248], R82 ;  /* 0x0002485201007387 */ /* 0x0007e40000100a00 */
[C---:B---3--:R-:W-:Y:S02]  /*3cbb0*/  HMMA.1688.F32.TF32 R80, R92.reuse, R24, R100 ;  /* 0x000000185c50723c */ /* 0x048fe40000081064 */
[----:B------:R-:W3:Y:S04]  /*3cbc0*/  LDL.LU.64 R100, [R1+0x1440] ;  /* 0x0014400001647983 */ /* 0x000ee80000300a00 */
[----:B------:R-:W3:Y:S11]  /*3cbd0*/  LDL.LU.64 R102, [R1+0x1448] ;  /* 0x0014480001667983 */ /* 0x000ef60000300a00 */
[----:B------:R-:W-:Y:S06]  /*3cbe0*/  @!UPT UIADD3 URZ, URZ, URZ, URZ ;  /* 0x0000003f3f3ff290 */ /* 0x000fec000fffe03f */
[----:B------:R-:W-:Y:S04]  /*3cbf0*/  STL.64 [R1+0x230], R80 ;  /* 0x0002305001007387 */ /* 0x000fe80000100a00 */
[----:B------:R4:W-:Y:S04]  /*3cc00*/  STL.64 [R1+0x238], R82 ;  /* 0x0002385201007387 */ /* 0x0009e80000100a00 */
[----:B------:R-:W3:Y:S04]  /*3cc10*/  LDL.LU.64 R128, [R1+0x14f0] ;  /* 0x0014f00001807983 */ /* 0x000ee80000300a00 */
[----:B------:R-:W3:Y:S01]  /*3cc20*/  LDL.LU.64 R130, [R1+0x14f8] ;  /* 0x0014f80001827983 */ /* 0x000ee20000300a00 */
[C---:B----4-:R-:W-:Y:S11]  /*3cc30*/  HMMA.1688.F32.TF32 R80, R92.reuse, R4, R120 ;  /* 0x000000045c50723c */ /* 0x050ff60000081078 */
[----:B------:R-:W-:Y:S11]  /*3cc40*/  @!UPT UIADD3 URZ, URZ, URZ, URZ ;  /* 0x0000003f3f3ff290 */ /* 0x000ff6000fffe03f */
[----:B------:R-:W-:Y:S01]  /*3cc50*/  @!UPT UIADD3 URZ, URZ, URZ, URZ ;  /* 0x0000003f3f3ff290 */ /* 0x000fe2000fffe03f */
[----:B------:R-:W-:Y:S04]  /*3cc60*/  STL.64 [R1+0x220], R80 ;  /* 0x0002205001007387 */ /* 0x000fe80000100a00 */
[----:B------:R5:W-:Y:S04]  /*3cc70*/  STL.64 [R1+0x228], R82 ;  /* 0x0002285201007387 */ /* 0x000be80000100a00 */
[----:B------:R-:W4:Y:S04]  /*3cc80*/  LDL.LU.64 R124, [R1+0x14e0] ;  /* 0x0014e000017c7983 */ /* 0x000f280000300a00 */
[----:B------:R-:W4:Y:S01]  /*3cc90*/  LDL.LU.64 R126, [R1+0x14e8] ;  /* 0x0014e800017e7983 */ /* 0x000f220000300a00 */
[C---:B-----5:R-:W-:Y:S11]  /*3cca0*/  HMMA.1688.F32.TF32 R80, R92.reuse, R216, R112 ;  /* 0x000000d85c50723c */ /* 0x060ff60000081070 */
[----:B------:R-:W-:Y:S11]  /*3ccb0*/  @!UPT UIADD3 URZ, URZ, URZ, URZ ;  /* 0x0000003f3f3ff290 */ /* 0x000ff6000fffe03f */
[----:B------:R-:W-:Y:S01]  /*3ccc0*/  @!UPT UIADD3 URZ, URZ, URZ, URZ ;  /* 0x0000003f3f3ff290 */ /* 0x000fe2000fffe03f */
[----:B------:R-:W-:Y:S04]  /*3ccd0*/  STL.64 [R1+0x210], R80 ;  /* 0x0002105001007387 */ /* 0x000fe80000100a00 */
[----:B------:R1:W-:Y:S04]  /*3cce0*/  STL.64 [R1+0x218], R82 ;  /* 0x0002185201007387 */ /* 0x0003e80000100a00 */
[----:B------:R-:W5:Y:S04]  /*3ccf0*/  LDL.LU.64 R120, [R1+0x1530] ;  /* 0x0015300001787983 */ /* 0x000f680000300a00 */
[----:B------:R-:W5:Y:S04]  /*3cd00*/  LDL.LU.64 R122, [R1+0x1538] ;  /* 0x00153800017a7983 */ /* 0x000f680000300a00 */
[----:B------:R-:W5:Y:S04]  /*3cd10*/  LDL.LU.64 R112, [R1+0x1520] ;  /* 0x0015200001707983 */ /* 0x000f680000300a00 */
[----:B------:R-:W5:Y:S01]  /*3cd20*/  LDL.LU.64 R114, [R1+0x1528] ;  /* 0x0015280001727983 */ /* 0x000f620000300a00 */
[C---:B-1----:R-:W-:Y:S11]  /*3cd30*/  HMMA.1688.F32.TF32 R80, R92.reuse, R64, R108 ;  /* 0x000000405c50723c */ /* 0x042ff6000008106c */
[----:B------:R-:W-:Y:S11]  /*3cd40*/  @!UPT UIADD3 URZ, URZ, URZ, URZ ;  /* 0x0000003f3f3ff290 */ /* 0x000ff6000fffe03f */
[----:B------:R-:W-:Y:S01]  /*3cd50*/  @!UPT UIADD3 URZ, URZ, URZ, URZ ;  /* 0x0000003f3f3ff290 */ /* 0x000fe2000fffe03f */
[----:B------:R-:W-:Y:S04]  /*3cd60*/  STL.64 [R1+0x200], R80 ;  /* 0x0002005001007387 */ /* 0x000fe80000100a00 */
[----:B------:R1:W-:Y:S04]  /*3cd70*/  STL.64 [R1+0x208], R82 ;  /* 0x0002085201007387 */ /* 0x0003e80000100a00 */
        /* <DEDUP_REMOVED lines=9> */
[C---:B-1----:R-:W-:Y:S03]  /*3ce10*/  HMMA.1688.F32.TF32 R80, R92.reuse, R56, R88 ;  /* 0x000000385c50723c */ /* 0x042fe60000081058 */
[----:B------:R-:W5:Y:S04]  /*3ce20*/  LDL.LU.64 R88, [R1+0x1630] ;  /* 0x0016300001587983 */ /* 0x000f680000300a00 */
[----:B------:R-:W5:Y:S11]  /*3ce30*/  LDL.LU.64 R90, [R1+0x1638] ;  /* 0x00163800015a7983 */ /* 0x000f760000300a00 */
[----:B------:R-:W-:Y:S05]  /*3ce40*/  @!UPT UIADD3 URZ, URZ, URZ, URZ ;  /* 0x0000003f3f3ff290 */ /* 0x000fea000fffe03f */
[----:B------:R-:W-:Y:S04]  /*3ce50*/  STL.64 [R1+0x1d0], R80 ;  /* 0x0001d05001007387 */ /* 0x000fe80000100a00 */
[----:B------:R2:W-:Y:S02]  /*3ce60*/  STL.64 [R1+0x1d8], R82 ;  /* 0x0001d85201007387 */ /* 0x0005e40000100a00 */
[C---:B--2---:R-:W-:Y:S02]  /*3ce70*/  HMMA.1688.F32.TF32 R80, R92.reuse, R52, R96 ;  /* 0x000000345c50723c */ /* 0x044fe40000081060 */
[----:B------:R-:W2:Y:S04]  /*3ce80*/  LDL.LU.64 R96, [R1+0x1620] ;  /* 0x0016200001607983 */ /* 0x000ea80000300a00 */
[----:B------:R-:W2:Y:S11]  /*3ce90*/  LDL.LU.64 R98, [R1+0x1628] ;  /* 0x0016280001627983 */ /* 0x000eb60000300a00 */
[----:B------:R-:W-:Y:S06]  /*3cea0*/  @!UPT UIADD3 URZ, URZ, URZ, URZ ;  /* 0x0000003f3f3ff290 */ /* 0x000fec000fffe03f */
[----:B------:R1:W-:Y:S04]  /*3ceb0*/  STL.64 [R1+0x1b0], R80 ;  /* 0x0001b05001007387 */ /* 0x0003e80000100a00 */
[----:B------:R3:W-:Y:S04]  /*3cec0*/  STL.64 [R1+0x1b8], R82 ;  /* 0x0001b85201007387 */ /* 0x0007e80000100a00 */
[----:B-1----:R-:W2:Y:S01]  /*3ced0*/  LDL.LU.64 R80, [R1+0x13b0] ;  /* 0x0013b00001507983 */ /* 0x002ea20000300a00 */
[C---:B---3--:R-:W-:Y:S03]  /*3cee0*/  HMMA.1688.F32.TF32 R132, R92.reuse, R48, R100 ;  /* 0x000000305c84723c */ /* 0x048fe60000081064 */
[----:B------:R-:W2:Y:S04]  /*3cef0*/  LDL.LU.64 R82, [R1+0x13b8] ;  /* 0x0013b80001527983 */ /* 0x000ea80000300a00 */
[----:B------:R-:W2:Y:S04]  /*3cf00*/  LDL.LU.64 R100, [R1+0x13a0] ;  /* 0x0013a00001647983 */ /* 0x000ea80000300a00 */
[----:B------:R-:W2:Y:S01]  /*3cf10*/  LDL.LU.64 R102, [R1+0x13a8] ;  /* 0x0013a80001667983 */ /* 0x000ea20000300a00 */
[C---:B------:R-:W-:Y:S11]  /*3cf20*/  HMMA.1688.F32.TF32 R128, R92.reuse, R36, R128 ;  /* 0x000000245c80723c */ /* 0x040ff60000081080 */
[----:B------:R-:W-:Y:S04]  /*3cf30*/  STL.64 [R1+0x1a0], R132 ;  /* 0x0001a08401007387 */ /* 0x000fe80000100a00 */
[----:B------:R-:W-:Y:S01]  /*3cf40*/  STL.64 [R1+0x1a8], R134 ;  /* 0x0001a88601007387 */ /* 0x000fe20000100a00 */
[C---:B----4-:R-:W-:Y:S07]  /*3cf50*/  HMMA.1688.F32.TF32 R124, R92.reuse, R32, R124 ;  /* 0x000000205c7c723c */ /* 0x050fee000008107c */
[----:B------:R-:W-:Y:S04]  /*3cf60*/  STL.64 [R1+0x190], R128 ;  /* 0x0001908001007387 */ /* 0x000fe80000100a00 */
[----:B------:R-:W-:Y:S01]  /*3cf70*/  STL.64 [R1+0x198], R130 ;  /* 0x0001988201007387 */ /* 0x000fe20000100a00 */
[C---:B-----5:R-:W-:Y:S08]  /*3cf80*/  HMMA.1688.F32.TF32 R120, R92.reuse, R28, R120 ;  /* 0x0000001c5c78723c */ /* 0x060ff00000081078 */
[C---:B------:R-:W-:Y:S03]  /*3cf90*/  HMMA.1688.F32.TF32 R112, R92.reuse, R8, R112 ;  /* 0x000000085c70723c */ /* 0x040fe60000081070 */
[----:B------:R1:W-:Y:S04]  /*3cfa0*/  STL.64 [R1+0x20], R124 ;  /* 0x0000207c01007387 */ /* 0x0003e80000100a00 */
[----:B------:R4:W-:Y:S08]  /*3cfb0*/  STL.64 [R1+0x28], R126 ;  /* 0x0000287e01007387 */ /* 0x0009f00000100a00 */
[----:B------:R5:W-:Y:S04]  /*3cfc0*/  STL.64 [R1+0x10], R120 ;  /* 0x0000107801007387 */ /* 0x000be80000100a00 */
[----:B------:R1:W-:Y:S01]  /*3cfd0*/  STL.64 [R1+0x18], R122 ;  /* 0x0000187a01007387 */ /* 0x0003e20000100a00 */
[C---:B------:R-:W-:Y:S11]  /*3cfe0*/  HMMA.1688.F32.TF32 R248, R92.reuse, R12, R108 ;  /* 0x0000000c5cf8723c */ /* 0x040ff6000008106c */
[----:B------:R-:W-:Y:S11]  /*3cff0*/  @!UPT UIADD3 URZ, URZ, URZ, URZ ;  /* 0x0000003f3f3ff290 */ /* 0x000ff6000fffe03f */
[----:B------:R-:W-:Y:S01]  /*3d000*/  @!UPT UIADD3 URZ, URZ, URZ, URZ ;  /* 0x0000003f3f3ff290 */ /* 0x000fe2000fffe03f */
[----:B------:R-:W-:Y:S04]  /*3d010*/  STL.64 [R1+0x4f00], R250 ;  /* 0x004f00fa01007387 */ /* 0x000fe80000100a00 */
[----:B------:R1:W-:Y:S04]  /*3d020*/  STL.64 [R1], R112 ;  /* 0x0000007001007387 */ /* 0x0003e80000100a00 */
[----:B------:R4:W-:Y:S04]  /*3d030*/  STL.64 [R1+0x8], R114 ;  /* 0x0000087201007387 */ /* 0x0009e80000100a00 */
[----:B------:R-:W-:Y:S04]  /*3d040*/  STL.64 [R1+0x4ef8], R248 ;  /* 0x004ef8f801007387 */ /* 0x000fe80000100a00 */
[----:B-1----:R-:W3:Y:S04]  /*3d050*/  LDL.LU.64 R124, [R1+0x1390] ;  /* 0x00139000017c7983 */ /* 0x002ee80000300a00 */
[----:B----4-:R-:W3:Y:S01]  /*3d060*/  LDL.LU.64 R126, [R1+0x1398] ;  /* 0x00139800017e7983 */ /* 0x010ee20000300a00 */
[C---:B------:R-:W-:Y:S03]  /*3d070*/  HMMA.1688.F32.TF32 R244, R92.reuse, R16, R104 ;  /* 0x000000105cf4723c */ /* 0x040fe60000081068 */
[----:B-----5:R-:W4:Y:S04]  /*3d080*/  LDL.LU.64 R120, [R1+0x1380] ;  /* 0x0013800001787983 */ /* 0x020f280000300a00 */
[----:B------:R-:W4:Y:S01]  /*3d090*/  LDL.LU.64 R122, [R1+0x1388] ;  /* 0x00138800017a7983 */ /* 0x000f220000300a00 */
[C---:B------:R-:W-:Y:S11]  /*3d0a0*/  HMMA.1688.F32.TF32 R88, R92.reuse, R20, R88 ;  /* 0x000000145c58723c */ /* 0x040ff60000081058 */
[----:B------:R-:W-:Y:S04]  /*3d0b0*/  @!UPT UIADD3 URZ, URZ, URZ, URZ ;  /* 0x0000003f3f3ff290 */ /* 0x000fe8000fffe03f */
[----:B------:R-:W-:Y:S04]  /*3d0c0*/  STL.64 [R1+0x4f10], R246 ;  /* 0x004f10f601007387 */ /* 0x000fe80000100a00 */
[----:B------:R-:W-:Y:S04]  /*3d0d0*/  STL.64 [R1+0x4f08], R244 ;  /* 0x004f08f401007387 */ /* 0x000fe80000100a00 */
[----:B------:R-:W5:Y:S04]  /*3d0e0*/  LDL.LU.64 R112, [R1+0x1370] ;  /* 0x0013700001707983 */ /* 0x000f680000300a00 */
[----:B------:R-:W5:Y:S04]  /*3d0f0*/  LDL.LU.64 R114, [R1+0x1378] ;  /* 0x0013780001727983 */ /* 0x000f680000300a00 */
[----:B------:R-:W-:Y:S04]  /*3d100*/  STL.64 [R1+0x4f20], R90 ;  /* 0x004f205a01007387 */ /* 0x000fe80000100a00 */
[----:B------:R1:W-:Y:S04]  /*3d110*/  STL.64 [R1+0x4f18], R88 ;  /* 0x004f185801007387 */ /* 0x0003e80000100a00 */
[----:B-1----:R-:W5:Y:S04]  /*3d120*/  LDL.LU.64 R88, [R1+0x1360] ;  /* 0x0013600001587983 */ /* 0x002f680000300a00 */
[----:B------:R-:W5:Y:S01]  /*3d130*/  LDL.LU.64 R90, [R1+0x1368] ;  /* 0x00136800015a7983 */ /* 0x000f620000300a00 */
[----:B--2---:R-:W-:Y:S08]  /*3d140*/  HMMA.1688.F32.TF32 R92, R92, R44, R96 ;  /* 0x0000002c5c5c723c */ /* 0x004ff00000081060 */
[C---:B------:R-:W-:Y:S11]  /*3d150*/  HMMA.1688.F32.TF32 R96, R116.reuse, R24, R80 ;  /* 0x000000187460723c */ /* 0x040ff60000081050 */
[----:B------:R-:W-:Y:S04]  /*3d160*/  @!UPT UIADD3 URZ, URZ, URZ, URZ ;  /* 0x0000003f3f3ff290 */ /* 0x000fe8000fffe03f */
[----:B------:R-:W-:Y:S04]  /*3d170*/  STL.64 [R1+0x4f30], R94 ;  /* 0x004f305e01007387 */ /* 0x000fe80000100a00 */
[----:B------:R-:W-:Y:S04]  /*3d180*/  STL.64 [R1+0x4f28], R92 ;  /* 0x004f285c01007387 */ /* 0x000fe80000100a00 */
[----:B------:R-:W2:Y:S01]  /*3d190*/  LDL.LU.64 R80, [R1+0x1350] ;  /* 0x0013500001507983 */ /* 0x000ea20000300a00 */
[C---:B------:R-:W-:Y:S03]  /*3d1a0*/  HMMA.1688.F32.TF32 R172, R116.reuse, R4, R100 ;  /* 0x0000000474ac723c */ /* 0x040fe60000081064 */
[----:B------:R-:W2:Y:S04]  /*3d1b0*/  LDL.LU.64 R82, [R1+0x1358] ;  /* 0x0013580001527983 */ /* 0x000ea80000300a00 */
[----:B------:R-:W-:Y:S04]  /*3d1c0*/  STL.64 [R1+0x4f40], R98 ;  /* 0x004f406201007387 */ /* 0x000fe80000100a00 */
[----:B------:R1:W-:Y:S04]  /*3d1d0*/  STL.64 [R1+0x4f38], R96 ;  /* 0x004f386001007387 */ /* 0x0003e80000100a00 */
[----:B------:R-:W2:Y:S04]  /*3d1e0*/  LDL.LU.64 R108, [R1+0x1340] ;  /* 0x00134000016c7983 */ /* 0x000ea80000300a00 */
[----:B------:R-:W2:Y:S04]  /*3d1f0*/  LDL.LU.64 R110, [R1+0x1348] ;  /* 0x00134800016e7983 */ /* 0x000ea80000300a00 */
[----:B------:R-:W2:Y:S04]  /*3d200*/  LDL.LU.64 R104, [R1+0x13f0] ;  /* 0x0013f00001687983 */ /* 0x000ea80000300a00 */
[----:B------:R-:W2:Y:S04]  /*3d210*/  LDL.LU.64 R106, [R1+0x13f8] ;  /* 0x0013f800016a7983 */ /* 0x000ea80000300a00 */
[----:B------:R-:W2:Y:S04]  /*3d220*/  LDL.LU.64 R100, [R1+0x13e0] ;  /* 0x0013e00001647983 */ /* 0x000ea80000300a00 */
[----:B------:R-:W2:Y:S04]  /*3d230*/  LDL.LU.64 R102, [R1+0x13e8] ;  /* 0x0013e80001667983 */ /* 0x000ea80000300a00 */
[----:B------:R1:W-:Y:S04]  /*3d240*/  STL [R1+0x4f54], R172 ;  /* 0x004f54ac01007387 */ /* 0x0003e80000100800 */
[----:B------:R-:W-:Y:S04]  /*3d250*/  STL [R1+0x4f50], R173 ;  /* 0x004f50ad01007387 */ /* 0x000fe80000100800 */
[----:B------:R1:W-:Y:S04]  /*3d260*/  STL [R1+0x4f4c], R174 ;  /* 0x004f4cae01007387 */ /* 0x0003e80000100800 */
[----:B------:R1:W-:Y:S01]  /*3d270*/  STL [R1+0x4f48], R175 ;  /* 0x004f48af01007387 */ /* 0x0003e20000100800 */
[C---:B---3--:R-:W-:Y:S08]  /*3d280*/  HMMA.1688.F32.TF32 R204, R116.reuse, R216, R124 ;  /* 0x000000d874cc723c */ /* 0x048ff0000008107c */
[C---:B----4-:R-:W-:Y:S11]  /*3d290*/  HMMA.1688.F32.TF32 R184, R116.reuse, R64, R120 ;  /* 0x0000004074b8723c */ /* 0x050ff60000081078 */
[----:B------:R-:W-:Y:S04]  /*3d2a0*/  @!UPT UIADD3 URZ, URZ, URZ, URZ ;  /* 0x0000003f3f3ff290 */ /* 0x000fe8000fffe03f */
[----:B------:R-:W-:Y:S04]  /*3d2b0*/  STL.64 [R1+0x4f60], R206 ;  /* 0x004f60ce01007387 */ /* 0x000fe80000100a00 */
[----:B------:R-:W-:Y:S04]  /*3d2c0*/  STL.64 [R1+0x4f58], R204 ;  /* 0x004f58cc01007387 */ /* 0x000fe80000100a00 */
[----:B-1----:R-:W3:Y:S04]  /*3d2d0*/  LDL.LU.64 R96, [R1+0x1430] ;  /* 0x0014300001607983 */ /* 0x002ee80000300a00 */
[----:B------:R-:W3:Y:S01]  /*3d2e0*/  LDL.LU.64 R98, [R1+0x1438] ;  /* 0x0014380001627983 */ /* 0x000ee20000300a00 */
[C---:B-----5:R-:W-:Y:S03]  /*3d2f0*/  HMMA.1688.F32.TF32 R120, R116.reuse, R60, R112 ;  /* 0x0000003c7478723c */ /* 0x060fe60000081070 */
[----:B------:R-:W-:Y:S04]  /*3d300*/  STL.64 [R1+0x4f70], R186 ;  /* 0x004f70ba01007387 */ /* 0x000fe80000100a00 */
[----:B------:R-:W-:Y:S04]  /*3d310*/  STL.64 [R1+0x4f68], R184 ;  /* 0x004f68b801007387 */ /* 0x000fe80000100a00 */
[----:B------:R-:W4:Y:S04]  /*3d320*/  LDL.LU.64 R92, [R1+0x1420] ;  /* 0x00142000015c7983 */ /* 0x000f280000300a00 */
[----:B------:R-:W4:Y:S08]  /*3d330*/  LDL.LU.64 R94, [R1+0x1428] ;  /* 0x00142800015e7983 */ /* 0x000f300000300a00 */
[----:B------:R-:W-:Y:S01]  /*3d340*/  STL.64 [R1+0x4f80], R122 ;  /* 0x004f807a01007387 */ /* 0x000fe20000100a00 */
[C---:B------:R-:W-:Y:S03]  /*3d350*/  HMMA.1688.F32.TF32 R132, R116.reuse, R56, R88 ;  /* 0x000000387484723c */ /* 0x040fe60000081058 */
[----:B------:R-:W-:Y:S04]  /*3d360*/  STL.64 [R1+0x4f78], R120 ;  /* 0x004f787801007387 */ /* 0x000fe80000100a00 */
[----:B------:R-:W5:Y:S04]  /*3d370*/  LDL.LU.64 R88, [R1+0x14d0] ;  /* 0x0014d00001587983 */ /* 0x000f680000300a00 */
[----:B------:R-:W5:Y:S01]  /*3d380*/  LDL.LU.64 R90, [R1+0x14d8] ;  /* 0x0014d800015a7983 */ /* 0x000f620000300a00 */
[C---:B--2---:R-:W-:Y:S11]  /*3d390*/  HMMA.1688.F32.TF32 R208, R116.reuse, R52, R80 ;  /* 0x0000003474d0723c */ /* 0x044ff60000081050 */
[----:B------:R-:W-:Y:S01]  /*3d3a0*/  STL.64 [R1+0x4f90], R134 ;  /* 0x004f908601007387 */ /* 0x000fe20000100a00 */
[C---:B------:R-:W-:Y:S08]  /*3d3b0*/  HMMA.1688.F32.TF32 R108, R116.reuse, R48, R108 ;  /* 0x00000030746c723c */ /* 0x040ff0000008106c */
[C---:B------:R-:W-:Y:S08]  /*3d3c0*/  HMMA.1688.F32.TF32 R100, R116.reuse, R32, R100 ;  /* 0x000000207464723c */ /* 0x040ff00000081064 */
[----:B------:R-:W-:Y:S01]  /*3d3d0*/  HMMA.1688.F32.TF32 R200, R116, R36, R104 ;  /* 0x0000002474c8723c */ /* 0x000fe20000081068 */
[----:B------:R1:W-:Y:S04]  /*3d3e0*/  STL.64 [R1+0x4f88], R132 ;  /* 0x004f888401007387 */ /* 0x0003e80000100a00 */
[----:B------:R-:W2:Y:S04]  /*3d3f0*/  LDL.LU.64 R80, [R1+0x14c0] ;  /* 0x0014c00001507983 */ /* 0x000ea80000300a00 */
[----:B------:R-:W2:Y:S07]  /*3d400*/  LDL.LU.64 R82, [R1+0x14c8] ;  /* 0x0014c80001527983 */ /* 0x000eae0000300a00 */
[----:B------:R-:W-:Y:S01]  /*3d410*/  IMAD.MOV.U32 R172, RZ, RZ, R100 ;  /* 0x000000ffffac7224 */ /* 0x000fe200078e0064 */
[----:B------:R-:W-:Y:S01]  /*3d420*/  MOV R174, R102 ;  /* 0x0000006600ae7202 */ /* 0x000fe20000000f00 */
[----:B------:R-:W-:-:S02]  /*3d430*/  IMAD.MOV.U32 R173, RZ, RZ, R101 ;  /* 0x000000ffffad7224 */ /* 0x000fc400078e0065 */
[----:B------:R-:W-:Y:S01]  /*3d440*/  IMAD.MOV.U32 R175, RZ, RZ, R103 ;  /* 0x000000ffffaf7224 */ /* 0x000fe200078e0067 */
        /* <DEDUP_REMOVED lines=8> */
[----:B------:R-:W2:Y:S04]  /*3d4d0*/  LDL.LU.64 R112, [R1+0x1510] ;  /* 0x0015100001707983 */ /* 0x000ea80000300a00 */
[----:B------:R-:W2:Y:S01]  /*3d4e0*/  LDL.LU.64 R114, [R1+0x1518] ;  /* 0x0015180001727983 */ /* 0x000ea20000300a00 */
[C---:B---3--:R-:W-:Y:S03]  /*3d4f0*/  HMMA.1688.F32.TF32 R100, R116.reuse, R28, R96 ;  /* 0x0000001c7464723c */ /* 0x048fe60000081060 */
[----:B------:R-:W3:Y:S04]  /*3d500*/  LDL.LU.64 R96, [R1+0x1500] ;  /* 0x0015000001607983 */ /* 0x000ee80000300a00 */
[----:B------:R-:W3:Y:S01]  /*3d510*/  LDL.LU.64 R98, [R1+0x1508] ;  /* 0x0015080001627983 */ /* 0x000ee20000300a00 */
[C---:B----4-:R-:W-:Y:S11]  /*3d520*/  HMMA.1688.F32.TF32 R104, R116.reuse, R8, R92 ;  /* 0x000000087468723c */ /* 0x050ff6000008105c */
[----:B------:R-:W-:Y:S04]  /*3d530*/  @!UPT UIADD3 URZ, URZ, URZ, URZ ;  /* 0x0000003f3f3ff290 */ /* 0x000fe8000fffe03f */
[----:B------:R-:W-:Y:S04]  /*3d540*/  STL.64 [R1+0x4fe0], R102 ;  /* 0x004fe06601007387 */ /* 0x000fe80000100a00 */
[----:B------:R4:W-:Y:S04]  /*3d550*/  STL.64 [R1+0x4fd8], R100 ;  /* 0x004fd86401007387 */ /* 0x0009e80000100a00 */
[----:B-1----:R-:W3:Y:S04]  /*3d560*/  LDL.LU.64 R132, [R1+0x460] ;  /* 0x0004600001847983 */ /* 0x002ee80000300a00 */
[----:B------:R-:W3:Y:S01]  /*3d570*/  LDL.LU.64 R134, [R1+0x468] ;  /* 0x0004680001867983 */ /* 0x000ee20000300a00 */
[C---:B-----5:R-:W-:Y:S03]  /*3d580*/  HMMA.1688.F32.TF32 R124, R116.reuse, R12, R88 ;  /* 0x0000000c747c723c */ /* 0x060fe60000081058 */
[----:B------:R-:W-:Y:S04]  /*3d590*/  STL.64 [R1+0x4ff0], R106 ;  /* 0x004ff06a01007387 */ /* 0x000fe80000100a00 */
[----:B------:R-:W-:Y:S04]  /*3d5a0*/  STL.64 [R1+0x4fe8], R104 ;  /* 0x004fe86801007387 */ /* 0x000fe80000100a00 */
[----:B------:R-:W5:Y:S04]  /*3d5b0*/  LDL.LU.64 R92, [R1+0x450] ;  /* 0x00045000015c7983 */ /* 0x000f680000300a00 */
[----:B------:R-:W5:Y:S08]  /*3d5c0*/  LDL.LU.64 R94, [R1+0x458] ;  /* 0x00045800015e7983 */ /* 0x000f700000300a00 */
[----:B------:R-:W-:Y:S04]  /*3d5d0*/  STL.64 [R1+0x5000], R126 ;  /* 0x0050007e01007387 */ /* 0x000fe80000100a00 */
[----:B------:R1:W-:Y:S04]  /*3d5e0*/  STL.64 [R1+0x4ff8], R124 ;  /* 0x004ff87c01007387 */ /* 0x0003e80000100a00 */
[----:B----4-:R-:W4:Y:S04]  /*3d5f0*/  LDL.LU.64 R100, [R1+0x440] ;  /* 0x0004400001647983 */ /* 0x010f280000300a00 */
[----:B------:R-:W4:Y:S04]  /*3d600*/  LDL.LU.64 R102, [R1+0x448] ;  /* 0x0004480001667983 */ /* 0x000f280000300a00 */
        /* <DEDUP_REMOVED lines=9> */
[----:B------:R-:W4:Y:S01]  /*3d6a0*/  LDL.LU.64 R106, [R1+0x568] ;  /* 0x00056800016a7983 */ /* 0x000f220000300a00 */
[C---:B--2---:R-:W-:Y:S03]  /*3d6b0*/  HMMA.1688.F32.TF32 R128, R116.reuse, R16, R80 ;  /* 0x000000107480723c */ /* 0x044fe60000081050 */
[----:B------:R-:W2:Y:S04]  /*3d6c0*/  LDL.LU.64 R80, [R1+0x12e0] ;  /* 0x0012e00001507983 */ /* 0x000ea80000300a00 */
[----:B------:R-:W2:Y:S11]  /*3d6d0*/  LDL.LU.64 R82, [R1+0x12e8] ;  /* 0x0012e80001527983 */ /* 0x000eb60000300a00 */
[----:B------:R-:W-:Y:S05]  /*3d6e0*/  @!UPT UIADD3 URZ, URZ, URZ, URZ ;  /* 0x0000003f3f3ff290 */ /* 0x000fea000fffe03f */
[----:B------:R-:W-:Y:S01]  /*3d6f0*/  STL.64 [R1+0x5010], R130 ;  /* 0x0050108201007387 */ /* 0x000fe20000100a00 */
[C---:B------:R-:W-:Y:S03]  /*3d700*/  HMMA.1688.F32.TF32 R112, R116.reuse, R20, R112 ;  /* 0x000000147470723c */ /* 0x040fe60000081070 */
[----:B------:R-:W-:Y:S11]  /*3d710*/  STL.64 [R1+0x5008], R128 ;  /* 0x0050088001007387 */ /* 0x000ff60000100a00 */
[----:B------:R-:W-:Y:S09]  /*3d720*/  @!UPT UIADD3 URZ, URZ, URZ, URZ ;  /* 0x0000003f3f3ff290 */ /* 0x000ff2000fffe03f */
[----:B------:R-:W-:Y:S04]  /*3d730*/  STL.64 [R1+0x5020], R114 ;  /* 0x0050207201007387 */ /* 0x000fe80000100a00 */
[----:B------:R-:W-:Y:S01]  /*3d740*/  STL.64 [R1+0x5018], R112 ;  /* 0x0050187001007387 */ /* 0x000fe20000100a00 */
[----:B---3--:R-:W-:Y:S03]  /*3d750*/  HMMA.1688.F32.TF32 R116, R116, R44, R96 ;  /* 0x0000002c7474723c */ /* 0x008fe60000081060 */
[----:B------:R-:W3:Y:S04]  /*3d760*/  LDL.LU.64 R96, [R1+0x12f0] ;  /* 0x0012f00001607983 */ /* 0x000ee80000300a00 */
[----:B------:R-:W3:Y:S01]  /*3d770*/  LDL.LU.64 R98, [R1+0x12f8] ;  /* 0x0012f80001627983 */ /* 0x000ee20000300a00 */
[C---:B------:R-:W-:Y:S11]  /*3d780*/  HMMA.1688.F32.TF32 R224, R168.reuse, R24, R132 ;  /* 0x00000018a8e0723c */ /* 0x040ff60000081084 */
[----:B------:R-:W-:Y:S04]  /*3d790*/  @!UPT UIADD3 URZ, URZ, URZ, URZ ;  /* 0x0000003f3f3ff290 */ /* 0x000fe8000fffe03f */
[----:B------:R-:W-:Y:S01]  /*3d7a0*/  STL.64 [R1+0x5030], R118 ;  /* 0x0050307601007387 */ /* 0x000fe20000100a00 */
[C---:B-----5:R-:W-:Y:S03]  /*3d7b0*/  HMMA.1688.F32.TF32 R228, R168.reuse, R4, R92 ;  /* 0x00000004a8e4723c */ /* 0x060fe6000008105c */
[----:B------:R-:W-:Y:S04]  /*3d7c0*/  STL.64 [R1+0x5028], R116 ;  /* 0x0050287401007387 */ /* 0x000fe80000100a00 */
[----:B------:R-:W-:Y:S04]  /*3d7d0*/  STL.64 [R1+0x5040], R226 ;  /* 0x005040e201007387 */ /* 0x000fe80000100a00 */
[----:B------:R-:W-:Y:S04]  /*3d7e0*/  STL.64 [R1+0x5038], R224 ;  /* 0x005038e001007387 */ /* 0x000fe80000100a00 */
[----:B------:R-:W5:Y:S04]  /*3d7f0*/  LDL.LU.64 R92, [R1+0x1330] ;  /* 0x00133000015c7983 */ /* 0x000f680000300a00 */
[----:B------:R-:W5:Y:S01]  /*3d800*/  LDL.LU.64 R94, [R1+0x1338] ;  /* 0x00133800015e7983 */ /* 0x000f620000300a00 */
[C---:B----4-:R-:W-:Y:S03]  /*3d810*/  HMMA.1688.F32.TF32 R136, R168.reuse, R216, R100 ;  /* 0x000000d8a888723c */ /* 0x050fe60000081064 */
[----:B------:R-:W-:Y:S04]  /*3d820*/  STL.64 [R1+0x5050], R230 ;  /* 0x005050e601007387 */ /* 0x000fe80000100a00 */
[----:B------:R-:W-:Y:S04]  /*3d830*/  STL.64 [R1+0x5048], R228 ;  /* 0x005048e401007387 */ /* 0x000fe80000100a00 */
[----:B------:R-:W4:Y:S04]  /*3d840*/  LDL.LU.64 R100, [R1+0x1320] ;  /* 0x0013200001647983 */ /* 0x000f280000300a00 */
[----:B------:R-:W4:Y:S01]  /*3d850*/  LDL.LU.64 R102, [R1+0x1328] ;  /* 0x0013280001667983 */ /* 0x000f220000300a00 */
[C---:B------:R-:W-:Y:S03]  /*3d860*/  HMMA.1688.F32.TF32 R220, R168.reuse, R56, R88 ;  /* 0x00000038a8dc723c */ /* 0x040fe60000081058 */
[----:B------:R-:W2:Y:S04]  /*3d870*/  LDL.LU.64 R88, [R1+0x13d0] ;  /* 0x0013d00001587983 */ /* 0x000ea80000300a00 */
[----:B------:R-:W2:Y:S01]  /*3d880*/  LDL.LU.64 R90, [R1+0x13d8] ;  /* 0x0013d800015a7983 */ /* 0x000ea20000300a00 */
[C---:B------:R-:W-:Y:S03]  /*3d890*/  HMMA.1688.F32.TF32 R180, R168.reuse, R48, R104 ;  /* 0x00000030a8b4723c */ /* 0x040fe60000081068 */
[----:B------:R-:W2:Y:S04]  /*3d8a0*/  LDL.LU.64 R104, [R1+0x13c0] ;  /* 0x0013c00001687983 */ /* 0x000ea80000300a00 */
[----:B------:R-:W2:Y:S01]  /*3d8b0*/  LDL.LU.64 R106, [R1+0x13c8] ;  /* 0x0013c800016a7983 */ /* 0x000ea20000300a00 */
[C---:B---3--:R-:W-:Y:S03]  /*3d8c0*/  HMMA.1688.F32.TF32 R152, R168.reuse, R32, R96 ;  /* 0x00000020a898723c */ /* 0x048fe60000081060 */
[----:B------:R-:W3:Y:S04]  /*3d8d0*/  LDL.LU.64 R96, [R1+0x1410] ;  /* 0x0014100001607983 */ /* 0x000ee80000300a00 */
[----:B------:R-:W3:Y:S11]  /*3d8e0*/  LDL.LU.64 R98, [R1+0x1418] ;  /* 0x0014180001627983 */ /* 0x000ef60000300a00 */
[----:B------:R-:W-:Y:S05]  /*3d8f0*/  @!UPT UIADD3 URZ, URZ, URZ, URZ ;  /* 0x0000003f3f3ff290 */ /* 0x000fea000fffe03f */
[----:B------:R-:W-:Y:S04]  /*3d900*/  STL [R1+0x4e28], R152 ;  /* 0x004e289801007387 */ /* 0x000fe80000100800 */
[----:B------:R-:W-:Y:S04]  /*3d910*/  STL [R1+0x4e24], R153 ;  /* 0x004e249901007387 */ /* 0x000fe80000100800 */
[----:B------:R-:W-:Y:S04]  /*3d920*/  STL [R1+0x4e20], R154 ;  /* 0x004e209a01007387 */ /* 0x000fe80000100800 */
[----:B------:R-:W-:Y:S01]  /*3d930*/  STL [R1+0x4e1c], R155 ;  /* 0x004e1c9b01007387 */ /* 0x000fe20000100800 */
[C---:B-----5:R-:W-:Y:S03]  /*3d940*/  HMMA.1688.F32.TF32 R192, R168.reuse, R28, R92 ;  /* 0x0000001ca8c0723c */ /* 0x060fe6000008105c */
[----:B------:R-:W5:Y:S04]  /*3d950*/  LDL.LU.64 R92, [R1+0x1400] ;  /* 0x00140000015c7983 */ /* 0x000f680000300a00 */
[----:B------:R-:W5:Y:S01]  /*3d960*/  LDL.LU.64 R94, [R1+0x1408] ;  /* 0x00140800015e7983 */ /* 0x000f620000300a00 */
[C---:B----4-:R-:W-:Y:S11]  /*3d970*/  HMMA.1688.F32.TF32 R196, R168.reuse, R8, R100 ;  /* 0x00000008a8c4723c */ /* 0x050ff60000081064 */
[----:B------:R-:W-:Y:S04]  /*3d980*/  @!UPT UIADD3 URZ, URZ, URZ, URZ ;  /* 0x0000003f3f3ff290 */ /* 0x000fe8000fffe03f */
[----:B------:R-:W-:Y:S04]  /*3d990*/  STL [R1+0x4e38], R192 ;  /* 0x004e38c001007387 */ /* 0x000fe80000100800 */
[----:B------:R-:W-:Y:S04]  /*3d9a0*/  STL [R1+0x4e34], R193 ;  /* 0x004e34c101007387 */ /* 0x000fe80000100800 */
[----:B------:R-:W-:Y:S04]  /*3d9b0*/  STL [R1+0x4e30], R194 ;  /* 0x004e30c201007387 */ /* 0x000fe80000100800 */
[----:B------:R-:W-:Y:S04]  /*3d9c0*/  STL [R1+0x4e2c], R195 ;  /* 0x004e2cc301007387 */ /* 0x000fe80000100800 */
[----:B------:R-:W4:Y:S04]  /*3d9d0*/  LDL.LU.64 R100, [R1+0x3f0] ;  /* 0x0003f00001647983 */ /* 0x000f280000300a00 */
[----:B------:R-:W4:Y:S01]  /*3d9e0*/  LDL.LU.64 R102, [R1+0x3f8] ;  /* 0x0003f80001667983 */ /* 0x000f220000300a00 */
[C---:B--2---:R-:W-:Y:S03]  /*3d9f0*/  HMMA.1688.F32.TF32 R144, R168.reuse, R12, R88 ;  /* 0x0000000ca890723c */ /* 0x044fe60000081058 */
[----:B------:R-:W-:Y:S04]  /*3da00*/  STL [R1+0x4e44], R196 ;  /* 0x004e44c401007387 */ /* 0x000fe80000100800 */
[----:B------:R-:W-:Y:S04]  /*3da10*/  STL [R1+0x4e40], R197 ;  /* 0x004e40c501007387 */ /* 0x000fe80000100800 */
[----:B------:R-:W-:Y:S04]  /*3da20*/  STL [R1+0x4e3c], R198 ;  /* 0x004e3cc601007387 */ /* 0x000fe80000100800 */
[----:B------:R-:W-:Y:S04]  /*3da30*/  STL [R1+0x4e18], R199 ;  /* 0x004e18c701007387 */ /* 0x000fe80000100800 */
[----:B------:R-:W2:Y:S04]  /*3da40*/  LDL.LU.64 R88, [R1+0x300] ;  /* 0x0003000001587983 */ /* 0x000ea80000300a00 */
[----:B------:R-:W2:Y:S01]  /*3da50*/  LDL.LU.64 R90, [R1+0x308] ;  /* 0x00030800015a7983 */ /* 0x000ea20000300a00 */
[C---:B------:R-:W-:Y:S03]  /*3da60*/  HMMA.1688.F32.TF32 R148, R168.reuse, R16, R104 ;  /* 0x00000010a894723c */ /* 0x040fe60000081068 */
[----:B------:R-:W-:Y:S04]  /*3da70*/  STL [R1+0x4e50], R144 ;  /* 0x004e509001007387 */ /* 0x000fe80000100800 */
[----:B------:R-:W-:Y:S04]  /*3da80*/  STL [R1+0x4e4c], R145 ;  /* 0x004e4c9101007387 */ /* 0x000fe80000100800 */
[----:B------:R-:W-:Y:S04]  /*3da90*/  STL [R1+0x4e48], R146 ;  /* 0x004e489201007387 */ /* 0x000fe80000100800 */
[----:B------:R-:W-:Y:S08]  /*3daa0*/  STL [R1+0x4e14], R147 ;  /* 0x004e149301007387 */ /* 0x000ff00000100800 */
[----:B------:R-:W-:Y:S04]  /*3dab0*/  STL [R1+0x4e58], R148 ;  /* 0x004e589401007387 */ /* 0x000fe80000100800 */
[----:B------:R-:W-:Y:S04]  /*3dac0*/  STL [R1+0x4e54], R149 ;  /* 0x004e549501007387 */ /* 0x000fe80000100800 */
[----:B------:R-:W-:Y:S04]  /*3dad0*/  STL [R1+0x4e10], R150 ;  /* 0x004e109601007387 */ /* 0x000fe80000100800 */
[----:B------:R-:W-:Y:S01]  /*3dae0*/  STL [R1+0x4e0c], R151 ;  /* 0x004e0c9701007387 */ /* 0x000fe20000100800 */
[C---:B------:R-:W-:Y:S08]  /*3daf0*/  HMMA.1688.F32.TF32 R140, R168.reuse, R64, R124 ;  /* 0x00000040a88c723c */ /* 0x040ff0000008107c */
[C---:B------:R-:W-:Y:S08]  /*3db00*/  HMMA.1688.F32.TF32 R212, R168.reuse, R60, R120 ;  /* 0x0000003ca8d4723c */ /* 0x040ff00000081078 */
[C---:B------:R-:W-:Y:S08]  /*3db10*/  HMMA.1688.F32.TF32 R176, R168.reuse, R52, R108 ;  /* 0x00000034a8b0723c */ /* 0x040ff0000008106c */
[C---:B------:R-:W-:Y:S08]  /*3db20*/  HMMA.1688.F32.TF32 R80, R168.reuse, R36, R80 ;  /* 0x00000024a850723c */ /* 0x040ff00000081050 */
[C---:B---3--:R-:W-:Y:S01]  /*3db30*/  HMMA.1688.F32.TF32 R164, R168.reuse, R20, R96 ;  /* 0x00000014a8a4723c */ /* 0x048fe20000081060 */
[----:B------:R-:W3:Y:S04]  /*3db40*/  LDL.LU.64 R96, [R1+0x380] ;  /* 0x0003800001607983 */ /* 0x000ee80000300a00 */
[----:B------:R-:W3:Y:S11]  /*3db50*/  LDL.LU.64 R98, [R1+0x388] ;  /* 0x0003880001627983 */ /* 0x000ef60000300a00 */
[----:B------:R-:W-:Y:S07]  /*3db60*/  @!UPT UIADD3 URZ, URZ, URZ, URZ ;  /* 0x0000003f3f3ff290 */ /* 0x000fee000fffe03f */
[----:B------:R-:W-:Y:S04]  /*3db70*/  STL [R1+0x4e64], R164 ;  /* 0x004e64a401007387 */ /* 0x000fe80000100800 */
[----:B------:R-:W-:Y:S04]  /*3db80*/  STL [R1+0x4e60], R165 ;  /* 0x004e60a501007387 */ /* 0x000fe80000100800 */
[----:B------:R-:W-:Y:S04]  /*3db90*/  STL [R1+0x4e5c], R166 ;  /* 0x004e5ca601007387 */ /* 0x000fe80000100800 */
[----:B------:R-:W-:Y:S01]  /*3dba0*/  STL [R1+0x4e08], R167 ;  /* 0x004e08a701007387 */ /* 0x000fe20000100800 */
[----:B-----5:R-:W-:Y:S03]  /*3dbb0*/  HMMA.1688.F32.TF32 R168, R168, R44, R92 ;  /* 0x0000002ca8a8723c */ /* 0x020fe6000008105c */
[----:B------:R-:W5:Y:S04]  /*3dbc0*/  LDL.LU.64 R92, [R1+0x3a0] ;  /* 0x0003a000015c7983 */ /* 0x000f680000300a00 */
[----:B------:R-:W5:Y:S01]  /*3dbd0*/  LDL.LU.64 R94, [R1+0x3a8] ;  /* 0x0003a800015e7983 */ /* 0x000f620000300a00 */
[C---:B----4-:R-:W-:Y:S11]  /*3dbe0*/  HMMA.1688.F32.TF32 R156, R236.reuse, R24, R100 ;  /* 0x00000018ec9c723c */ /* 0x050ff60000081064 */
[----:B------:R-:W-:Y:S04]  /*3dbf0*/  @!UPT UIADD3 URZ, URZ, URZ, URZ ;  /* 0x0000003f3f3ff290 */ /* 0x000fe8000fffe03f */
[----:B------:R1:W-:Y:S04]  /*3dc00*/  STL [R1+0x4e74], R168 ;  /* 0x004e74a801007387 */ /* 0x0003e80000100800 */
[----:B------:R4:W-:Y:S01]  /*3dc10*/  STL [R1+0x4e70], R169 ;  /* 0x004e70a901007387 */ /* 0x0009e20000100800 */
[----:B--2---:R-:W-:Y:S03]  /*3dc20*/  HMMA.1688.F32.TF32 R88, R236, R4, R88 ;  /* 0x00000004ec58723c */ /* 0x004fe60000081058 */
[----:B------:R2:W-:Y:S04]  /*3dc30*/  STL [R1+0x4e6c], R170 ;  /* 0x004e6caa01007387 */ /* 0x0005e80000100800 */
[----:B------:R1:W-:Y:S04]  /*3dc40*/  STL [R1+0x4e68], R171 ;  /* 0x004e68ab01007387 */ /* 0x0003e80000100800 */
[----:B------:R1:W-:Y:S04]  /*3dc50*/  STL [R1+0x4e84], R156 ;  /* 0x004e849c01007387 */ /* 0x0003e80000100800 */
[----:B------:R1:W-:Y:S04]  /*3dc60*/  STL [R1+0x4e80], R157 ;  /* 0x004e809d01007387 */ /* 0x0003e80000100800 */
[----:B------:R-:W-:Y:S04]  /*3dc70*/  STL [R1+0x4e7c], R158 ;  /* 0x004e7c9e01007387 */ /* 0x000fe80000100800 */
[----:B------:R3:W-:Y:S01]  /*3dc80*/  STL [R1+0x4e78], R159 ;  /* 0x004e789f01007387 */ /* 0x0007e20000100800 */
[----:B-1----:R-:W-:Y:S01]  /*3dc90*/  IMAD.MOV.U32 R168, RZ, RZ, R88 ;  /* 0x000000ffffa87224 */ /* 0x002fe200078e0058 */
[----:B----4-:R-:W-:Y:S01]  /*3dca0*/  MOV R169, R89 ;  /* 0x0000005900a97202 */ /* 0x010fe20000000f00 */
[----:B--2---:R-:W-:Y:S01]  /*3dcb0*/  IMAD.MOV.U32 R170, RZ, RZ, R90 ;  /* 0x000000ffffaa7224 */ /* 0x004fe200078e005a */
[----:B------:R-:W2:Y:S01]  /*3dcc0*/  LDL.LU.64 R88, [R1+0x3b0] ;  /* 0x0003b00001587983 */ /* 0x000ea20000300a00 */
[----:B------:R-:W-:-:S03]  /*3dcd0*/  IMAD.MOV.U32 R171, RZ, RZ, R91 ;  /* 0x000000ffffab7224 */ /* 0x000fc600078e005b */
[----:B------:R-:W2:Y:S04]  /*3dce0*/  LDL.LU.64 R90, [R1+0x3b8] ;  /* 0x0003b800015a7983 */ /* 0x000ea80000300a00 */
[----:B------:R1:W-:Y:S04]  /*3dcf0*/  STL [R1+0x4e94], R171 ;  /* 0x004e94ab01007387 */ /* 0x0003e80000100800 */
[----:B------:R4:W-:Y:S04]  /*3dd00*/  STL [R1+0x4e90], R170 ;  /* 0x004e90aa01007387 */ /* 0x0009e80000100800 */
[----:B------:R1:W-:Y:S04]  /*3dd10*/  STL [R1+0x4e8c], R168 ;  /* 0x004e8ca801007387 */ /* 0x0003e80000100800 */
[----:B------:R1:W-:Y:S01]  /*3dd20*/  STL [R1+0x4e88], R169 ;  /* 0x004e88a901007387 */ /* 0x0003e20000100800 */
[C---:B---3--:R-:W-:Y:S11]  /*3dd30*/  HMMA.1688.F32.TF32 R96, R236.reuse, R216, R96 ;  /* 0x000000d8ec60723c */ /* 0x048ff60000081060 */
[----:B------:R-:W-:Y:S11]  /*3dd40*/  @!UPT UIADD3 URZ, URZ, URZ, URZ ;  /* 0x0000003f3f3ff290 */ /* 0x000ff6000fffe03f */
[----:B------:R-:W-:Y:S02]  /*3dd50*/  @!UPT UIADD3 URZ, URZ, URZ, URZ ;  /* 0x0000003f3f3ff290 */ /* 0x000fe4000fffe03f */
[----:B------:R-:W-:Y:S01]  /*3dd60*/  MOV R156, R96 ;  /* 0x00000060009c7202 */ /* 0x000fe20000000f00 */
[----:B------:R-:W-:Y:S01]  /*3dd70*/  IMAD.MOV.U32 R157, RZ, RZ, R97 ;  /* 0x000000ffff9d7224 */ /* 0x000fe200078e0061 */
[----:B------:R-:W-:Y:S01]  /*3dd80*/  MOV R159, R99 ;  /* 0x00000063009f7202 */ /* 0x000fe20000000f00 */
[----:B------:R-:W-:Y:S01]  /*3dd90*/  IMAD.MOV.U32 R158, RZ, RZ, R98 ;  /* 0x000000ffff9e7224 */ /* 0x000fe200078e0062 */
[----:B------:R-:W3:Y:S04]  /*3dda0*/  LDL.LU.64 R96, [R1+0x3c0] ;  /* 0x0003c00001607983 */ /* 0x000ee80000300a00 */
[----:B------:R-:W3:Y:S04]  /*3ddb0*/  LDL.LU.64 R98, [R1+0x3c8] ;  /* 0x0003c80001627983 */ /* 0x000ee80000300a00 */
[----:B------:R1:W-:Y:S01]  /*3ddc0*/  STL [R1+0x4ea4], R159 ;  /* 0x004ea49f01007387 */ /* 0x0003e20000100800 */
[C---:B-----5:R-:W-:Y:S03]  /*3ddd0*/  HMMA.1688.F32.TF32 R92, R236.reuse, R64, R92 ;  /* 0x00000040ec5c723c */ /* 0x060fe6000008105c */
[----:B------:R5:W-:Y:S04]  /*3dde0*/  STL [R1+0x4ea0], R158 ;  /* 0x004ea09e01007387 */ /* 0x000be80000100800 */
[----:B------:R-:W-:Y:S04]  /*3ddf0*/  STL [R1+0x4e9c], R156 ;  /* 0x004e9c9c01007387 */ /* 0x000fe80000100800 */
[----:B------:R1:W-:Y:S11]  /*3de00*/  STL [R1+0x4e98], R157 ;  /* 0x004e989d01007387 */ /* 0x0003f60000100800 */
[----:B------:R-:W-:Y:S02]  /*3de10*/  @!UPT UIADD3 URZ, URZ, URZ, URZ ;  /* 0x0000003f3f3ff290 */ /* 0x000fe4000fffe03f */
[----:B------:R-:W-:Y:S01]  /*3de20*/  IMAD.MOV.U32 R164, RZ, RZ, R92 ;  /* 0x000000ffffa47224 */ /* 0x000fe200078e005c */
[----:B------:R-:W-:Y:S01]  /*3de30*/  MOV R166, R94 ;  /* 0x0000005e00a67202 */ /* 0x000fe20000000f00 */
[----:B------:R-:W-:Y:S02]  /*3de40*/  IMAD.MOV.U32 R165, RZ, RZ, R93 ;  /* 0x000000ffffa57224 */ /* 0x000fe400078e005d */
[----:B------:R-:W-:Y:S01]  /*3de50*/  IMAD.MOV.U32 R148, RZ, RZ, R95 ;  /* 0x000000ffff947224 */ /* 0x000fe200078e005f */
[----:B------:R-:W5:Y:S04]  /*3de60*/  LDL.LU.64 R92, [R1+0x3d0] ;  /* 0x0003d000015c7983 */ /* 0x000f680000300a00 */
[----:B------:R-:W5:Y:S04]  /*3de70*/  LDL.LU.64 R94, [R1+0x3d8] ;  /* 0x0003d800015e7983 */ /* 0x000f680000300a00 */
[----:B------:R1:W-:Y:S04]  /*3de80*/  STL [R1+0x4eb4], R148 ;  /* 0x004eb49401007387 */ /* 0x0003e80000100800 */
[----:B------:R-:W-:Y:S04]  /*3de90*/  STL [R1+0x4eb0], R166 ;  /* 0x004eb0a601007387 */ /* 0x000fe80000100800 */
[----:B------:R1:W-:Y:S04]  /*3dea0*/  STL [R1+0x4eac], R165 ;  /* 0x004eaca501007387 */ /* 0x0003e80000100800 */
[----:B------:R1:W-:Y:S01]  /*3deb0*/  STL [R1+0x4ea8], R164 ;  /* 0x004ea8a401007387 */ /* 0x0003e20000100800 */
[----:B--2---:R-:W-:Y:S11]  /*3dec0*/  HMMA.1688.F32.TF32 R88, R236, R60, R88 ;  /* 0x0000003cec58723c */ /* 0x004ff60000081058 */
[----:B------:R-:W-:Y:S11]  /*3ded0*/  @!UPT UIADD3 URZ, URZ, URZ, URZ ;  /* 0x0000003f3f3ff290 */ /* 0x000ff6000fffe03f */
[----:B------:R-:W-:Y:S02]  /*3dee0*/  @!UPT UIADD3 URZ, URZ, URZ, URZ ;  /* 0x0000003f3f3ff290 */ /* 0x000fe4000fffe03f */
[----:B-1----:R-:W-:Y:S01]  /*3def0*/  IMAD.MOV.U32 R171, RZ, RZ, R88 ;  /* 0x000000ffffab7224 */ /* 0x002fe200078e0058 */
[----:B----4-:R-:W-:Y:S01]  /*3df00*/  MOV R170, R89 ;  /* 0x0000005900aa7202 */ /* 0x010fe20000000f00 */
[----:B------:R-:W-:Y:S01]  /*3df10*/  IMAD.MOV.U32 R168, RZ, RZ, R90 ;  /* 0x000000ffffa87224 */ /* 0x000fe200078e005a */
[----:B------:R-:W2:Y:S01]  /*3df20*/  LDL.LU.64 R88, [R1+0x3e0] ;  /* 0x0003e00001587983 */ /* 0x000ea20000300a00 */
[----:B------:R-:W-:-:S03]  /*3df30*/  IMAD.MOV.U32 R169, RZ, RZ, R91 ;  /* 0x000000ffffa97224 */ /* 0x000fc600078e005b */
[----:B------:R-:W2:Y:S04]  /*3df40*/  LDL.LU.64 R90, [R1+0x3e8] ;  /* 0x0003e800015a7983 */ /* 0x000ea80000300a00 */
[----:B------:R1:W-:Y:S04]  /*3df50*/  STL [R1+0x4ec4], R169 ;  /* 0x004ec4a901007387 */ /* 0x0003e80000100800 */
[----:B------:R4:W-:Y:S04]  /*3df60*/  STL [R1+0x4ec0], R168 ;  /* 0x004ec0a801007387 */ /* 0x0009e80000100800 */
[----:B------:R-:W-:Y:S04]  /*3df70*/  STL [R1+0x4ebc], R170 ;  /* 0x004ebcaa01007387 */ /* 0x000fe80000100800 */
[----:B------:R1:W-:Y:S04]  /*3df80*/  STL [R1+0x4eb8], R171 ;  /* 0x004eb8ab01007387 */ /* 0x0003e80000100800 */
[----:B------:R-:W4:Y:S04]  /*3df90*/  LDL.LU.64 R100, [R1+0x410] ;  /* 0x0004100001647983 */ /* 0x000f280000300a00 */
[----:B------:R-:W4:Y:S01]  /*3dfa0*/  LDL.LU.64 R102, [R1+0x418] ;  /* 0x0004180001667983 */ /* 0x000f220000300a00 */
[C---:B---3--:R-:W-:Y:S11]  /*3dfb0*/  HMMA.1688.F32.TF32 R96, R236.reuse, R56, R96 ;  /* 0x00000038ec60723c */ /* 0x048ff60000081060 */
[----:B------:R-:W-:Y:S11]  /*3dfc0*/  @!UPT UIADD3 URZ, URZ, URZ, URZ ;  /* 0x0000003f3f3ff290 */ /* 0x000ff6000fffe03f */
[----:B------:R-:W-:Y:S02]  /*3dfd0*/  @!UPT UIADD3 URZ, URZ, URZ, URZ ;  /* 0x0000003f3f3ff290 */ /* 0x000fe4000fffe03f */
[----:B------:R-:W-:Y:S01]  /*3dfe0*/  MOV R159, R96 ;  /* 0x00000060009f7202 */ /* 0x000fe20000000f00 */
[----:B-----5:R-:W-:Y:S01]  /*3dff0*/  IMAD.MOV.U32 R158, RZ, RZ, R97 ;  /* 0x000000ffff9e7224 */ /* 0x020fe200078e0061 */
[----:B------:R-:W-:Y:S01]  /*3e000*/  MOV R157, R99 ;  /* 0x00000063009d7202 */ /* 0x000fe20000000f00 */
[----:B------:R-:W-:Y:S01]  /*3e010*/  IMAD.MOV.U32 R156, RZ, RZ, R98 ;  /* 0x000000ffff9c7224 */ /* 0x000fe200078e0062 */
[----:B------:R-:W3:Y:S04]  /*3e020*/  LDL.LU.64 R96, [R1+0x400] ;  /* 0x0004000001607983 */ /* 0x000ee80000300a00 */
[----:B------:R-:W3:Y:S04]  /*3e030*/  LDL.LU.64 R98, [R1+0x408] ;  /* 0x0004080001627983 */ /* 0x000ee80000300a00 */
[----:B------:R5:W-:Y:S01]  /*3e040*/  STL [R1+0x4ed4], R157 ;  /* 0x004ed49d01007387 */ /* 0x000be20000100800 */
[C---:B------:R-:W-:Y:S03]  /*3e050*/  HMMA.1688.F32.TF32 R92, R236.reuse, R52, R92 ;  /* 0x00000034ec5c723c */ /* 0x040fe6000008105c */
[----:B------:R-:W-:Y:S04]  /*3e060*/  STL [R1+0x4ed0], R156 ;  /* 0x004ed09c01007387 */ /* 0x000fe80000100800 */
[----:B------:R1:W-:Y:S04]  /*3e070*/  STL [R1+0x4ecc], R158 ;  /* 0x004ecc9e01007387 */ /* 0x0003e80000100800 */
        /* <DEDUP_REMOVED lines=9> */
[----:B------:R1:W-:Y:S04]  /*3e110*/  STL [R1+0x4ee0], R165 ;  /* 0x004ee0a501007387 */ /* 0x0003e80000100800 */
[----:B------:R1:W-:Y:S04]  /*3e120*/  STL [R1+0x4edc], R166 ;  /* 0x004edca601007387 */ /* 0x0003e80000100800 */
[----:B------:R1:W-:Y:S01]  /*3e130*/  STL [R1+0x4ed8], R148 ;  /* 0x004ed89401007387 */ /* 0x0003e20000100800 */
[----:B--2---:R-:W-:Y:S11]  /*3e140*/  HMMA.1688.F32.TF32 R88, R236, R48, R88 ;  /* 0x00000030ec58723c */ /* 0x004ff60000081058 */
[----:B------:R-:W-:Y:S11]  /*3e150*/  @!UPT UIADD3 URZ, URZ, URZ, URZ ;  /* 0x0000003f3f3ff290 */ /* 0x000ff6000fffe03f */
[----:B------:R-:W-:Y:S02]  /*3e160*/  @!UPT UIADD3 URZ, URZ, URZ, URZ ;  /* 0x0000003f3f3ff290 */ /* 0x000fe4000fffe03f */
[----:B------:R-:W-:Y:S01]  /*3e170*/  IMAD.MOV.U32 R149, RZ, RZ, R88 ;  /* 0x000000ffff957224 */ /* 0x000fe200078e0058 */
[----:B------:R-:W-:Y:S01]  /*3e180*/  MOV R144, R89 ;  /* 0x0000005900907202 */ /* 0x000fe20000000f00 */
[----:B------:R-:W-:Y:S01]  /*3e190*/  IMAD.MOV.U32 R145, RZ, RZ, R90 ;  /* 0x000000ffff917224 */ /* 0x000fe200078e005a */
[----:B------:R-:W2:Y:S01]  /*3e1a0*/  LDL.LU.64 R88, [R1+0x420] ;  /* 0x0004200001587983 */ /* 0x000ea20000300a00 */
[----:B------:R-:W-:-:S03]  /*3e1b0*/  IMAD.MOV.U32 R146, RZ, RZ, R91 ;  /* 0x000000ffff927224 */ /* 0x000fc600078e005b */
[----:B------:R-:W2:Y:S04]  /*3e1c0*/  LDL.LU.64 R90, [R1+0x428] ;  /* 0x00042800015a7983 */ /* 0x000ea80000300a00 */
[----:B------:R-:W-:Y:S04]  /*3e1d0*/  STL [R1+0x4ef4], R146 ;  /* 0x004ef49201007387 */ /* 0x000fe80000100800 */
[----:B------:R-:W-:Y:S04]  /*3e1e0*/  STL [R1+0x4ef0], R145 ;  /* 0x004ef09101007387 */ /* 0x000fe80000100800 */
[----:B------:R-:W-:Y:S04]  /*3e1f0*/  STL [R1+0x4eec], R144 ;  /* 0x004eec9001007387 */ /* 0x000fe80000100800 */
[----:B------:R-:W-:Y:S04]  /*3e200*/  STL [R1+0x4ee8], R149 ;  /* 0x004ee89501007387 */ /* 0x000fe80000100800 */
[----:B------:R-:W2:Y:S04]  /*3e210*/  LDL.LU.64 R120, [R1+0x12d0] ;  /* 0x0012d00001787983 */ /* 0x000ea80000300a00 */
[----:B------:R-:W2:Y:S04]  /*3e220*/  LDL.LU.64 R122, [R1+0x12d8] ;  /* 0x0012d800017a7983 */ /* 0x000ea80000300a00 */
[----:B------:R-:W2:Y:S04]  /*3e230*/  LDL.LU.64 R116, [R1+0x550] ;  /* 0x0005500001747983 */ /* 0x000ea80000300a00 */
[----:B------:R-:W2:Y:S04]  /*3e240*/  LDL.LU.64 R118, [R1+0x558] ;  /* 0x0005580001767983 */ /* 0x000ea80000300a00 */
[----:B------:R-:W2:Y:S04]  /*3e250*/  LDL.LU.64 R112, [R1+0x1310] ;  /* 0x0013100001707983 */ /* 0x000ea80000300a00 */
[----:B------:R-:W2:Y:S01]  /*3e260*/  LDL.LU.64 R114, [R1+0x1318] ;  /* 0x0013180001727983 */ /* 0x000ea20000300a00 */
[C---:B----4-:R-:W-:Y:S03]  /*3e270*/  HMMA.1688.F32.TF32 R100, R236.reuse, R36, R100 ;  /* 0x00000024ec64723c */ /* 0x050fe60000081064 */
[----:B------:R-:W4:Y:S04]  /*3e280*/  LDL.LU.64 R108, [R1+0x1300] ;  /* 0x00130000016c7983 */ /* 0x000f280000300a00 */
[----:B------:R-:W4:Y:S04]  /*3e290*/  LDL.LU.64 R110, [R1+0x1308] ;  /* 0x00130800016e7983 */ /* 0x000f280000300a00 */
[----:B------:R-:W4:Y:S04]  /*3e2a0*/  LDL.LU.64 R104, [R1+0x470] ;  /* 0x0004700001687983 */ /* 0x000f280000300a00 */
[----:B------:R-:W4:Y:S09]  /*3e2b0*/  LDL.LU.64 R106, [R1+0x478] ;  /* 0x00047800016a7983 */ /* 0x000f320000300a00 */
[----:B-1----:R-:W-:Y:S01]  /*3e2c0*/  MOV R169, R100 ;  /* 0x0000006400a97202 */ /* 0x002fe20000000f00 */
[----:B------:R-:W-:Y:S01]  /*3e2d0*/  IMAD.MOV.U32 R168, RZ, RZ, R101 ;  /* 0x000000ffffa87224 */ /* 0x000fe200078e0065 */
[----:B------:R-:W-:Y:S01]  /*3e2e0*/  MOV R171, R103 ;  /* 0x0000006700ab7202 */ /* 0x000fe20000000f00 */
[----:B------:R-:W-:Y:S01]  /*3e2f0*/  IMAD.MOV.U32 R170, RZ, RZ, R102 ;  /* 0x000000ffffaa7224 */ /* 0x000fe200078e0066 */
[----:B------:R-:W4:Y:S04]  /*3e300*/  LDL.LU.64 R100, [R1+0x480] ;  /* 0x0004800001647983 */ /* 0x000f280000300a00 */
[----:B------:R-:W4:Y:S01]  /*3e310*/  LDL.LU.64 R102, [R1+0x488] ;  /* 0x0004880001667983 */ /* 0x000f220000300a00 */
[C---:B---3--:R-:W-:Y:S11]  /*3e320*/  HMMA.1688.F32.TF32 R96, R236.reuse, R32, R96 ;  /* 0x00000020ec60723c */ /* 0x048ff60000081060 */
[----:B------:R-:W-:Y:S11]  /*3e330*/  @!UPT UIADD3 URZ, URZ, URZ, URZ ;  /* 0x0000003f3f3ff290 */ /* 0x000ff6000fffe03f */
[----:B------:R-:W-:Y:S02]  /*3e340*/  @!UPT UIADD3 URZ, URZ, URZ, URZ ;  /* 0x0000003f3f3ff290 */ /* 0x000fe4000fffe03f */
[----:B-----5:R-:W-:Y:S01]  /*3e350*/  IMAD.MOV.U32 R157, RZ, RZ, R96 ;  /* 0x000000ffff9d7224 */ /* 0x020fe200078e0060 */
[----:B------:R-:W-:Y:S01]  /*3e360*/  MOV R158, R98 ;  /* 0x00000062009e7202 */ /* 0x000fe20000000f00 */
[----:B------:R-:W-:Y:S02]  /*3e370*/  IMAD.MOV.U32 R156, RZ, RZ, R97 ;  /* 0x000000ffff9c7224 */ /* 0x000fe400078e0061 */
[----:B------:R-:W-:Y:S01]  /*3e380*/  IMAD.MOV.U32 R159, RZ, RZ, R99 ;  /* 0x000000ffff9f7224 */ /* 0x000fe200078e0063 */
[----:B------:R-:W3:Y:S04]  /*3e390*/  LDL.LU.64 R96, [R1+0x490] ;  /* 0x0004900001607983 */ /* 0x000ee80000300a00 */
[----:B------:R-:W3:Y:S01]  /*3e3a0*/  LDL.LU.64 R98, [R1+0x498] ;  /* 0x0004980001627983 */ /* 0x000ee20000300a00 */
[----:B------:R-:W-:Y:S11]  /*3e3b0*/  HMMA.1688.F32.TF32 R92, R236, R28, R92 ;  /* 0x0000001cec5c723c */ /* 0x000ff6000008105c */
[----:B------:R-:W-:Y:S11]  /*3e3c0*/  @!UPT UIADD3 URZ, URZ, URZ, URZ ;  /* 0x0000003f3f3ff290 */ /* 0x000ff6000fffe03f */
[----:B------:R-:W-:Y:S02]  /*3e3d0*/  @!UPT UIADD3 URZ, URZ, URZ, URZ ;  /* 0x0000003f3f3ff290 */ /* 0x000fe4000fffe03f */
[----:B------:R-:W-:Y:S01]  /*3e3e0*/  IMAD.MOV.U32 R164, RZ, RZ, R92 ;  /* 0x000000ffffa47224 */ /* 0x000fe200078e005c */
[----:B------:R-:W-:Y:S01]  /*3e3f0*/  MOV R165, R93 ;  /* 0x0000005d00a57202 */ /* 0x000fe20000000f00 */
[----:B------:R-:W-:Y:S01]  /*3e400*/  IMAD.MOV.U32 R166, RZ, RZ, R94 ;  /* 0x000000ffffa67224 */ /* 0x000fe200078e005e */
[----:B------:R-:W5:Y:S01]  /*3e410*/  LDL.LU.64 R92, [R1+0x4a0] ;  /* 0x0004a000015c7983 */ /* 0x000f620000300a00 */
[----:B------:R-:W-:-:S03]  /*3e420*/  IMAD.MOV.U32 R148, RZ, RZ, R95 ;  /* 0x000000ffff947224 */ /* 0x000fc600078e005f */
[----:B------:R-:W5:Y:S01]  /*3e430*/  LDL.LU.64 R94, [R1+0x4a8] ;  /* 0x0004a800015e7983 */ /* 0x000f620000300a00 */
        /* <DEDUP_REMOVED lines=9> */
[----:B----4-:R-:W-:Y:S11]  /*3e4d0*/  HMMA.1688.F32.TF32 R108, R236, R44, R108 ;  /* 0x0000002cec6c723c */ /* 0x010ff6000008106c */
[----:B------:R-:W-:Y:S11]  /*3e4e0*/  @!UPT UIADD3 URZ, URZ, URZ, URZ ;  /* 0x0000003f3f3ff290 */ /* 0x000ff6000fffe03f */
[----:B------:R-:W-:Y:S02]  /*3e4f0*/  @!UPT UIADD3 URZ, URZ, URZ, URZ ;  /* 0x0000003f3f3ff290 */ /* 0x000fe4000fffe03f */
[----:B------:R-:W-:Y:S01]  /*3e500*/  IMAD.MOV.U32 R147, RZ, RZ, R108 ;  /* 0x000000ffff937224 */ /* 0x000fe200078e006c */
[----:B------:R-:W-:Y:S01]  /*3e510*/  MOV R151, R110 ;  /* 0x0000006e00977202 */ /* 0x000fe20000000f00 */
[----:B------:R-:W-:Y:S02]  /*3e520*/  IMAD.MOV.U32 R150, RZ, RZ, R109 ;  /* 0x000000ffff967224 */ /* 0x000fe400078e006d */
[----:B------:R-:W-:Y:S02]  /*3e530*/  IMAD.MOV.U32 R167, RZ, RZ, R111 ;  /* 0x000000ffffa77224 */ /* 0x000fe400078e006f */
[C---:B------:R-:W-:Y:S08]  /*3e540*/  HMMA.1688.F32.TF32 R108, R240.reuse, R24, R104 ;  /* 0x00000018f06c723c */ /* 0x040ff00000081068 */
[C---:B------:R-:W-:Y:S11]  /*3e550*/  HMMA.1688.F32.TF32 R104, R240.reuse, R4, R100 ;  /* 0x00000004f068723c */ /* 0x040ff60000081064 */
[----:B------:R-:W-:Y:S04]  /*3e560*/  @!UPT UIADD3 URZ, URZ, URZ, URZ ;  /* 0x0000003f3f3ff290 */ /* 0x000fe8000fffe03f */
[----:B------:R-:W-:Y:S04]  /*3e570*/  STL.64 [R1+0x470], R108 ;  /* 0x0004706c01007387 */ /* 0x000fe80000100a00 */
[----:B------:R-:W-:Y:S04]  /*3e580*/  STL.64 [R1+0x478], R110 ;  /* 0x0004786e01007387 */ /* 0x000fe80000100a00 */
[----:B------:R-:W4:Y:S04]  /*3e590*/  LDL.LU.64 R100, [R1+0x4c0] ;  /* 0x0004c00001647983 */ /* 0x000f280000300a00 */
[----:B------:R-:W-:Y:S04]  /*3e5a0*/  STL.64 [R1+0x480], R104 ;  /* 0x0004806801007387 */ /* 0x000fe80000100a00 */
[----:B------:R-:W-:Y:S04]  /*3e5b0*/  STL.64 [R1+0x488], R106 ;  /* 0x0004886a01007387 */ /* 0x000fe80000100a00 */
[----:B------:R-:W4:Y:S01]  /*3e5c0*/  LDL.LU.64 R102, [R1+0x4c8] ;  /* 0x0004c80001667983 */ /* 0x000f220000300a00 */
[C---:B---3--:R-:W-:Y:S11]  /*3e5d0*/  HMMA.1688.F32.TF32 R96, R240.reuse, R216, R96 ;  /* 0x000000d8f060723c */ /* 0x048ff60000081060 */
[----:B------:R-:W-:Y:S11]  /*3e5e0*/  @!UPT UIADD3 URZ, URZ, URZ, URZ ;  /* 0x0000003f3f3ff290 */ /* 0x000ff6000fffe03f */
[----:B------:R-:W-:Y:S01]  /*3e5f0*/  @!UPT UIADD3 URZ, URZ, URZ, URZ ;  /* 0x0000003f3f3ff290 */ /* 0x000fe2000fffe03f */
[----:B------:R1:W-:Y:S04]  /*3e600*/  STL.64 [R1+0x490], R96 ;  /* 0x0004906001007387 */ /* 0x0003e80000100a00 */
[----:B------:R3:W-:Y:S04]  /*3e610*/  STL.64 [R1+0x498], R98 ;  /* 0x0004986201007387 */ /* 0x0007e80000100a00 */
[----:B-1----:R-:W4:Y:S04]  /*3e620*/  LDL.LU.64 R96, [R1+0x4d0] ;  /* 0x0004d00001607983 */ /* 0x002f280000300a00 */
[----:B---3--:R-:W3:Y:S01]  /*3e630*/  LDL.LU.64 R98, [R1+0x4d8] ;  /* 0x0004d80001627983 */ /* 0x008ee20000300a00 */
[----:B-----5:R-:W-:Y:S11]  /*3e640*/  HMMA.1688.F32.TF32 R92, R240, R64, R92 ;  /* 0x00000040f05c723c */ /* 0x020ff6000008105c */
[----:B------:R-:W-:Y:S11]  /*3e650*/  @!UPT UIADD3 URZ, URZ, URZ, URZ ;  /* 0x0000003f3f3ff290 */ /* 0x000ff6000fffe03f */
[----:B------:R-:W-:Y:S01]  /*3e660*/  @!UPT UIADD3 URZ, URZ, URZ, URZ ;  /* 0x0000003f3f3ff290 */ /* 0x000fe2000fffe03f */
[----:B------:R1:W-:Y:S04]  /*3e670*/  STL.64 [R1+0x4a0], R92 ;  /* 0x0004a05c01007387 */ /* 0x0003e80000100a00 */
[----:B------:R5:W-:Y:S04]  /*3e680*/  STL.64 [R1+0x4a8], R94 ;  /* 0x0004a85e01007387 */ /* 0x000be80000100a00 */
[----:B-1----:R-:W3:Y:S04]  /*3e690*/  LDL.LU.64 R92, [R1+0x4e0] ;  /* 0x0004e000015c7983 */ /* 0x002ee80000300a00 */
[----:B-----5:R-:W5:Y:S01]  /*3e6a0*/  LDL.LU.64 R94, [R1+0x4e8] ;  /* 0x0004e800015e7983 */ /* 0x020f620000300a00 */
[C---:B------:R-:W-:Y:S08]  /*3e6b0*/  HMMA.1688.F32.TF32 R120, R236.reuse, R12, R120 ;  /* 0x0000000cec78723c */ /* 0x040ff00000081078 */
[C---:B------:R-:W-:Y:S08]  /*3e6c0*/  HMMA.1688.F32.TF32 R116, R236.reuse, R16, R116 ;  /* 0x00000010ec74723c */ /* 0x040ff00000081074 */
[----:B------:R-:W-:Y:S01]  /*3e6d0*/  HMMA.1688.F32.TF32 R112, R236, R20, R112 ;  /* 0x00000014ec70723c */ /* 0x000fe20000081070 */
[----:B------:R-:W-:Y:S04]  /*3e6e0*/  LDS R236, [R161+0x400] ;  /* 0x00040000a1ec7984 */ /* 0x000fe80000000800 */
[----:B------:R-:W-:Y:S03]  /*3e6f0*/  LDS R238, [R161+0x2400] ;  /* 0x00240000a1ee7984 */ /* 0x000fe60000000800 */
[----:B--2---:R-:W-:Y:S01]  /*3e700*/  HMMA.1688.F32.TF32 R88, R240, R60, R88 ;  /* 0x0000003cf058723c */ /* 0x004fe20000081058 */
[----:B------:R-:W-:Y:S01]  /*3e710*/  IMAD.MOV.U32 R146, RZ, RZ, R120 ;  /* 0x000000ffff927224 */ /* 0x000fe200078e0078 */
[----:B------:R-:W-:Y:S01]  /*3e720*/  MOV R144, R122 ;  /* 0x0000007a00907202 */ /* 0x000fe20000000f00 */
[----:B------:R-:W-:-:S05]  /*3e730*/  IMAD.MOV.U32 R145, RZ, RZ, R121 ;  /* 0x000000ffff917224 */ /* 0x000fca00078e0079 */
[----:B------:R-:W-:Y:S01]  /*3e740*/  MOV R194, R117 ;  /* 0x0000007500c27202 */ /* 0x000fe20000000f00 */
[----:B------:R-:W-:Y:S02]  /*3e750*/  IMAD.MOV.U32 R149, RZ, RZ, R123 ;  /* 0x000000ffff957224 */ /* 0x000fe400078e007b */
[----:B------:R-:W-:-:S05]  /*3e760*/  IMAD.MOV.U32 R193, RZ, RZ, R116 ;  /* 0x000000ffffc17224 */ /* 0x000fca00078e0074 */
[----:B------:R-:W-:Y:S01]  /*3e770*/  MOV R153, R112 ;  /* 0x0000007000997202 */ /* 0x000fe20000000f00 */
[----:B------:R-:W-:Y:S02]  /*3e780*/  IMAD.MOV.U32 R195, RZ, RZ, R118 ;  /* 0x000000ffffc37224 */ /* 0x000fe400078e0076 */
[----:B------:R-:W-:Y:S01]  /*3e790*/  IMAD.MOV.U32 R152, RZ, RZ, R119 ;  /* 0x000000ffff987224 */ /* 0x000fe200078e0077 */
[----:B------:R-:W-:Y:S01]  /*3e7a0*/  MOV R199, R115 ;  /* 0x0000007300c77202 */ /* 0x000fe20000000f00 */
[----:B------:R-:W-:Y:S01]  /*3e7b0*/  IMAD.MOV.U32 R154, RZ, RZ, R113 ;  /* 0x000000ffff9a7224 */ /* 0x000fe200078e0071 */
[----:B------:R-:W-:Y:S04]  /*3e7c0*/  LDS R237, [R189+0x400] ;  /* 0x00040000bded7984 */ /* 0x000fe80000000800 */
[----:B------:R-:W1:Y:S04]  /*3e7d0*/  LDS R239, [R189+0x2400] ;  /* 0x00240000bdef7984 */ /* 0x000e680000000800 */
[----:B------:R2:W-:Y:S04]  /*3e7e0*/  STL.64 [R1+0x4b0], R88 ;  /* 0x0004b05801007387 */ /* 0x0005e80000100a00 */
[----:B------:R1:W-:Y:S04]  /*3e7f0*/  STL.64 [R1+0x4b8], R90 ;  /* 0x0004b85a01007387 */ /* 0x0003e80000100a00 */
[----:B------:R-:W5:Y:S04]  /*3e800*/  LDL.LU.64 R128, [R1+0x4f0] ;  /* 0x0004f00001807983 */ /* 0x000f680000300a00 */
[----:B------:R-:W5:Y:S04]  /*3e810*/  LDL.LU.64 R130, [R1+0x4f8] ;  /* 0x0004f80001827983 */ /* 0x000f680000300a00 */
[----:B------:R-:W5:Y:S04]  /*3e820*/  LDL.LU.64 R124, [R1+0x500] ;  /* 0x00050000017c7983 */ /* 0x000f680000300a00 */
[----:B------:R-:W5:Y:S04]  /*3e830*/  LDL.LU.64 R126, [R1+0x508] ;  /* 0x00050800017e7983 */ /* 0x000f680000300a00 */
[----:B------:R-:W5:Y:S01]  /*3e840*/  LDL.LU.64 R120, [R1+0x530] ;  /* 0x0005300001787983 */ /* 0x000f620000300a00 */
[----:B------:R-:W-:-:S03]  /*3e850*/  IMAD.MOV.U32 R155, RZ, RZ, R114 ;  /* 0x000000ffff9b7224 */ /* 0x000fc600078e0072 */
[----:B------:R-:W5:Y:S04]  /*3e860*/  LDL.LU.64 R122, [R1+0x538] ;  /* 0x00053800017a7983 */ /* 0x000f680000300a00 */
        /* <DEDUP_REMOVED lines=8> */
[----:B--2---:R-:W2:Y:S04]  /*3e8f0*/  LDL.LU.64 R88, [R1+0x610] ;  /* 0x0006100001587983 */ /* 0x004ea80000300a00 */
[----:B-1----:R-:W2:Y:S01]  /*3e900*/  LDL.LU.64 R90, [R1+0x618] ;  /* 0x00061800015a7983 */ /* 0x002ea20000300a00 */
[C---:B----4-:R-:W-:Y:S03]  /*3e910*/  HMMA.1688.F32.TF32 R132, R240.reuse, R56, R100 ;  /* 0x00000038f084723c */ /* 0x050fe60000081064 */
[----:B------:R-:W4:Y:S04]  /*3e920*/  LDL.LU.64 R100, [R1+0x5a0] ;  /* 0x0005a00001647983 */ /* 0x000f280000300a00 */
[----:B------:R-:W4:Y:S11]  /*3e930*/  LDL.LU.64 R102, [R1+0x5a8] ;  /* 0x0005a80001667983 */ /* 0x000f360000300a00 */
        /* <DEDUP_REMOVED lines=8> */
[----:B------:R5:W-:Y:S02]  /*3e9c0*/  STL.64 [R1+0x4d8], R134 ;  /* 0x0004d88601007387 */ /* 0x000be40000100a00 */
[C---:B-----5:R-:W-:Y:S02]  /*3e9d0*/  HMMA.1688.F32.TF32 R132, R240.reuse, R48, R92 ;  /* 0x00000030f084723c */ /* 0x060fe4000008105c */
[----:B------:R-:W5:Y:S04]  /*3e9e0*/  LDL.LU.64 R92, [R1+0x510] ;  /* 0x00051000015c7983 */ /* 0x000f680000300a00 */
[----:B------:R-:W5:Y:S11]  /*3e9f0*/  LDL.LU.64 R94, [R1+0x518] ;  /* 0x00051800015e7983 */ /* 0x000f760000300a00 */
[----:B------:R-:W-:Y:S06]  /*3ea00*/  @!UPT UIADD3 URZ, URZ, URZ, URZ ;  /* 0x0000003f3f3ff290 */ /* 0x000fec000fffe03f */
[----:B------:R-:W-:Y:S04]  /*3ea10*/  STL.64 [R1+0x4e0], R132 ;  /* 0x0004e08401007387 */ /* 0x000fe80000100a00 */
[----:B------:R1:W-:Y:S02]  /*3ea20*/  STL.64 [R1+0x4e8], R134 ;  /* 0x0004e88601007387 */ /* 0x0003e40000100a00 */
[C---:B-1----:R-:W-:Y:S08]  /*3ea30*/  HMMA.1688.F32.TF32 R132, R240.reuse, R36, R128 ;  /* 0x00000024f084723c */ /* 0x042ff00000081080 */
[C---:B------:R-:W-:Y:S08]  /*3ea40*/  HMMA.1688.F32.TF32 R128, R240.reuse, R32, R124 ;  /* 0x00000020f080723c */ /* 0x040ff0000008107c */
[C---:B------:R-:W-:Y:S08]  /*3ea50*/  HMMA.1688.F32.TF32 R124, R240.reuse, R28, R120 ;  /* 0x0000001cf07c723c */ /* 0x040ff00000081078 */
[C---:B------:R-:W-:Y:S08]  /*3ea60*/  HMMA.1688.F32.TF32 R120, R240.reuse, R8, R116 ;  /* 0x00000008f078723c */ /* 0x040ff00000081074 */
[C---:B------:R-:W-:Y:S08]  /*3ea70*/  HMMA.1688.F32.TF32 R116, R240.reuse, R12, R112 ;  /* 0x0000000cf074723c */ /* 0x040ff00000081070 */
[C---:B------:R-:W-:Y:S08]  /*3ea80*/  HMMA.1688.F32.TF32 R112, R240.reuse, R16, R108 ;  /* 0x00000010f070723c */ /* 0x040ff0000008106c */
[C---:B------:R-:W-:Y:S01]  /*3ea90*/  HMMA.1688.F32.TF32 R108, R240.reuse, R20, R104 ;  /* 0x00000014f06c723c */ /* 0x040fe20000081068 */
[----:B------:R-:W-:Y:S04]  /*3eaa0*/  STL.64 [R1+0x4f0], R132 ;  /* 0x0004f08401007387 */ /* 0x000fe80000100a00 */
[----:B------:R-:W-:Y:S04]  /*3eab0*/  STL.64 [R1+0x4f8], R134 ;  /* 0x0004f88601007387 */ /* 0x000fe80000100a00 */
[----:B------:R-:W-:Y:S04]  /*3eac0*/  STL.64 [R1+0x570], R128 ;  /* 0x0005708001007387 */ /* 0x000fe80000100a00 */
[----:B------:R-:W-:Y:S04]  /*3ead0*/  STL.64 [R1+0x578], R130 ;  /* 0x0005788201007387 */ /* 0x000fe80000100a00 */
[----:B------:R-:W-:Y:S04]  /*3eae0*/  STL.64 [R1+0x560], R124 ;  /* 0x0005607c01007387 */ /* 0x000fe80000100a00 */
[----:B------:R-:W-:Y:S04]  /*3eaf0*/  STL.64 [R1+0x568], R126 ;  /* 0x0005687e01007387 */ /* 0x000fe80000100a00 */
[----:B------:R-:W-:Y:S04]  /*3eb00*/  STL.64 [R1+0x550], R120 ;  /* 0x0005507801007387 */ /* 0x000fe80000100a00 */
[----:B------:R-:W-:Y:S01]  /*3eb10*/  STL.64 [R1+0x558], R122 ;  /* 0x0005587a01007387 */ /* 0x000fe20000100a00 */
[----:B--2---:R-:W-:Y:S03]  /*3eb20*/  HMMA.1688.F32.TF32 R104, R240, R44, R88 ;  /* 0x0000002cf068723c */ /* 0x004fe60000081058 */
[----:B------:R-:W-:Y:S04]  /*3eb30*/  STL.64 [R1+0x540], R116 ;  /* 0x0005407401007387 */ /* 0x000fe80000100a00 */
[----:B------:R-:W-:Y:S04]  /*3eb40*/  STL.64 [R1+0x548], R118 ;  /* 0x0005487601007387 */ /* 0x000fe80000100a00 */
[----:B------:R-:W-:Y:S04]  /*3eb50*/  STL.64 [R1+0x530], R112 ;  /* 0x0005307001007387 */ /* 0x000fe80000100a00 */
[----:B------:R-:W-:Y:S04]  /*3eb60*/  STL.64 [R1+0x538], R114 ;  /* 0x0005387201007387 */ /* 0x000fe80000100a00 */
[----:B------:R-:W2:Y:S04]  /*3eb70*/  LDL.LU.64 R88, [R1+0x5f0] ;  /* 0x0005f00001587983 */ /* 0x000ea80000300a00 */
[----:B------:R-:W-:Y:S04]  /*3eb80*/  STL.64 [R1+0x520], R108 ;  /* 0x0005206c01007387 */ /* 0x000fe80000100a00 */
[----:B------:R-:W-:Y:S04]  /*3eb90*/  STL.64 [R1+0x528], R110 ;  /* 0x0005286e01007387 */ /* 0x000fe80000100a00 */
[----:B------:R-:W2:Y:S04]  /*3eba0*/  LDL.LU.64 R90, [R1+0x5f8] ;  /* 0x0005f800015a7983 */ /* 0x000ea80000300a00 */
[----:B------:R-:W-:Y:S04]  /*3ebb0*/  STL.64 [R1+0x500], R104 ;  /* 0x0005006801007387 */ /* 0x000fe80000100a00 */
[----:B------:R4:W-:Y:S04]  /*3ebc0*/  STL.64 [R1+0x508], R106 ;  /* 0x0005086a01007387 */ /* 0x0009e80000100a00 */
[----:B------:R-:W-:Y:S04]  /*3ebd0*/  LDS R240, [R161+0x480] ;  /* 0x00048000a1f07984 */ /* 0x000fe80000000800 */
[----:B------:R-:W-:Y:S01]  /*3ebe0*/  LDS R242, [R161+0x2480] ;  /* 0x00248000a1f27984 */ /* 0x000fe20000000800 */
[C---:B----4-:R-:W-:Y:S03]  /*3ebf0*/  HMMA.1688.F32.TF32 R104, R232.reuse, R24, R100 ;  /* 0x00000018e868723c */ /* 0x050fe60000081064 */
[----:B------:R-:W4:Y:S04]  /*3ec00*/  LDL.LU.64 R100, [R1+0x5e0] ;  /* 0x0005e00001647983 */ /* 0x000f280000300a00 */
[----:B------:R-:W4:Y:S04]  /*3ec10*/  LDL.LU.64 R102, [R1+0x5e8] ;  /* 0x0005e80001667983 */ /* 0x000f280000300a00 */
[----:B------:R-:W-:Y:S04]  /*3ec20*/  LDS R241, [R189+0x480] ;  /* 0x00048000bdf17984 */ /* 0x000fe80000000800 */
[----:B------:R-:W1:Y:S08]  /*3ec30*/  LDS R243, [R189+0x2480] ;  /* 0x00248000bdf37984 */ /* 0x000e700000000800 */
[----:B------:R-:W-:Y:S04]  /*3ec40*/  STL.64 [R1+0x670], R104 ;  /* 0x0006706801007387 */ /* 0x000fe80000100a00 */
[----:B------:R3:W-:Y:S02]  /*3ec50*/  STL.64 [R1+0x678], R106 ;  /* 0x0006786a01007387 */ /* 0x0007e40000100a00 */
[C---:B---3--:R-:W-:Y:S02]  /*3ec60*/  HMMA.1688.F32.TF32 R104, R232.reuse, R4, R96 ;  /* 0x00000004e868723c */ /* 0x048fe40000081060 */
[----:B------:R-:W3:Y:S04]  /*3ec70*/  LDL.LU.64 R96, [R1+0x5d0] ;  /* 0x0005d00001607983 */ /* 0x000ee80000300a00 */
[----:B------:R-:W3:Y:S11]  /*3ec80*/  LDL.LU.64 R98, [R1+0x5d8] ;  /* 0x0005d80001627983 */ /* 0x000ef60000300a00 */
[----:B------:R-:W-:Y:S06]  /*3ec90*/  @!UPT UIADD3 URZ, URZ, URZ, URZ ;  /* 0x0000003f3f3ff290 */ /* 0x000fec000fffe03f */
[----:B------:R1:W-:Y:S04]  /*3eca0*/  STL.64 [R1+0x660], R104 ;  /* 0x0006606801007387 */ /* 0x0003e80000100a00 */
[----:B------:R1:W-:Y:S04]  /*3ecb0*/  STL.64 [R1+0x668], R106 ;  /* 0x0006686a01007387 */ /* 0x0003e80000100a00 */
[----:B------:R-:W3:Y:S04]  /*3ecc0*/  LDL.LU.64 R112, [R1+0x5c0] ;  /* 0x0005c00001707983 */ /* 0x000ee80000300a00 */
[----:B------:R-:W3:Y:S01]  /*3ecd0*/  LDL.LU.64 R114, [R1+0x5c8] ;  /* 0x0005c80001727983 */ /* 0x000ee20000300a00 */
[C---:B-----5:R-:W-:Y:S11]  /*3ece0*/  HMMA.1688.F32.TF32 R92, R232.reuse, R216, R92 ;  /* 0x000000d8e85c723c */ /* 0x060ff6000008105c */
[----:B------:R-:W-:Y:S11]  /*3ecf0*/  @!UPT UIADD3 URZ, URZ, URZ, URZ ;  /* 0x0000003f3f3ff290 */ /* 0x000ff6000fffe03f */
[----:B------:R-:W-:Y:S01]  /*3ed00*/  @!UPT UIADD3 URZ, URZ, URZ, URZ ;  /* 0x0000003f3f3ff290 */ /* 0x000fe2000fffe03f */
[----:B------:R5:W-:Y:S04]  /*3ed10*/  STL.64 [R1+0x650], R92 ;  /* 0x0006505c01007387 */ /* 0x000be80000100a00 */
[----:B------:R1:W-:Y:S04]  /*3ed20*/  STL.64 [R1+0x658], R94 ;  /* 0x0006585e01007387 */ /* 0x0003e80000100a00 */
[----:B------:R-:W3:Y:S04]  /*3ed30*/  LDL.LU.64 R108, [R1+0x5b0] ;  /* 0x0005b000016c7983 */ /* 0x000ee80000300a00 */
[----:B------:R-:W3:Y:S04]  /*3ed40*/  LDL.LU.64 R110, [R1+0x5b8] ;  /* 0x0005b800016e7983 */ /* 0x000ee80000300a00 */
[----:B-1----:R-:W3:Y:S04]  /*3ed50*/  LDL.LU.64 R104, [R1+0x1170] ;  /* 0x0011700001687983 */ /* 0x002ee80000300a00 */
[----:B------:R-:W3:Y:S04]  /*3ed60*/  LDL.LU.64 R106, [R1+0x1178] ;  /* 0x00117800016a7983 */ /* 0x000ee80000300a00 */
[----:B-----5:R-:W5:Y:S04]  /*3ed70*/  LDL.LU.64 R92, [R1+0x1190] ;  /* 0x00119000015c7983 */ /* 0x020f680000300a00 */
[----:B------:R-:W5:Y:S01]  /*3ed80*/  LDL.LU.64 R94, [R1+0x1198] ;  /* 0x00119800015e7983 */ /* 0x000f620000300a00 */
[C---:B--2---:R-:W-:Y:S03]  /*3ed90*/  HMMA.1688.F32.TF32 R116, R232.reuse, R64, R88 ;  /* 0x00000040e874723c */ /* 0x044fe60000081058 */
[----:B------:R-:W2:Y:S04]  /*3eda0*/  LDL.LU.64 R88, [R1+0x11c0] ;  /* 0x0011c00001587983 */ /* 0x000ea80000300a00 */
[----:B------:R-:W2:Y:S11]  /*3edb0*/  LDL.LU.64 R90, [R1+0x11c8] ;  /* 0x0011c800015a7983 */ /* 0x000eb60000300a00 */
[----:B------:R-:W-:Y:S05]  /*3edc0*/  @!UPT UIADD3 URZ, URZ, URZ, URZ ;  /* 0x0000003f3f3ff290 */ /* 0x000fea000fffe03f */
[----:B------:R-:W-:Y:S04]  /*3edd0*/  STL.64 [R1+0x640], R116 ;  /* 0x0006407401007387 */ /* 0x000fe80000100a00 */
[----:B------:R4:W-:Y:S02]  /*3ede0*/  STL.64 [R1+0x648], R118 ;  /* 0x0006487601007387 */ /* 0x0009e40000100a00 */
[C---:B----4-:R-:W-:Y:S02]  /*3edf0*/  HMMA.1688.F32.TF32 R116, R232.reuse, R60, R100 ;  /* 0x0000003ce874723c */ /* 0x050fe40000081064 */
[----:B------:R-:W4:Y:S04]  /*3ee00*/  LDL.LU.64 R100, [R1+0x11b0] ;  /* 0x0011b00001647983 */ /* 0x000f280000300a00 */
[----:B------:R-:W4:Y:S11]  /*3ee10*/  LDL.LU.64 R102, [R1+0x11b8] ;  /* 0x0011b80001667983 */ /* 0x000f360000300a00 */
[----:B------:R-:W-:Y:S06]  /*3ee20*/  @!UPT UIADD3 URZ, URZ, URZ, URZ ;  /* 0x0000003f3f3ff290 */ /* 0x000fec000fffe03f */
[----:B------:R-:W-:Y:S04]  /*3ee30*/  STL.64 [R1+0x630], R116 ;  /* 0x0006307401007387 */ /* 0x000fe80000100a00 */
[----:B------:R3:W-:Y:S02]  /*3ee40*/  STL.64 [R1+0x638], R118 ;  /* 0x0006387601007387 */ /* 0x0007e40000100a00 */
[C---:B---3--:R-:W-:Y:S02]  /*3ee50*/  HMMA.1688.F32.TF32 R116, R232.reuse, R56, R96 ;  /* 0x00000038e874723c */ /* 0x048fe40000081060 */
[----:B------:R-:W3:Y:S04]  /*3ee60*/  LDL.LU.64 R96, [R1+0x1200] ;  /* 0x0012000001607983 */ /* 0x000ee80000300a00 */
[----:B------:R-:W3:Y:S02]  /*3ee70*/  LDL.LU.64 R98, [R1+0x1208] ;  /* 0x0012080001627983 */ /* 0x000ee40000300a00 */
[C---:B------:R-:W-:Y:S11]  /*3ee80*/  HMMA.1688.F32.TF32 R112, R232.reuse, R52, R112 ;  /* 0x00000034e870723c */ /* 0x040ff60000081070 */
[----:B------:R-:W-:Y:S04]  /*3ee90*/  @!UPT UIADD3 URZ, URZ, URZ, URZ ;  /* 0x0000003f3f3ff290 */ /* 0x000fe8000fffe03f */
[----:B------:R-:W-:Y:S04]  /*3eea0*/  STL.64 [R1+0x620], R116 ;  /* 0x0006207401007387 */ /* 0x000fe80000100a00 */
[----:B------:R-:W-:Y:S04]  /*3eeb0*/  STL.64 [R1+0x628], R118 ;  /* 0x0006287601007387 */ /* 0x000fe80000100a00 */
[----:B------:R-:W-:Y:S04]  /*3eec0*/  STL.64 [R1+0x610], R112 ;  /* 0x0006107001007387 */ /* 0x000fe80000100a00 */
[----:B------:R-:W-:Y:S01]  /*3eed0*/  STL.64 [R1+0x618], R114 ;  /* 0x0006187201007387 */ /* 0x000fe20000100a00 */
[C---:B------:R-:W-:Y:S08]  /*3eee0*/  HMMA.1688.F32.TF32 R108, R232.reuse, R48, R108 ;  /* 0x00000030e86c723c */ /* 0x040ff0000008106c */
[C---:B------:R-:W-:Y:S11]  /*3eef0*/  HMMA.1688.F32.TF32 R104, R232.reuse, R36, R104 ;  /* 0x00000024e868723c */ /* 0x040ff60000081068 */
[----:B------:R-:W-:Y:S04]  /*3ef00*/  @!UPT UIADD3 URZ, URZ, URZ, URZ ;  /* 0x0000003f3f3ff290 */ /* 0x000fe8000fffe03f */
[----:B------:R-:W-:Y:S04]  /*3ef10*/  STL.64 [R1+0x600], R108 ;  /* 0x0006006c01007387 */ /* 0x000fe80000100a00 */
[----:B------:R-:W-:Y:S04]  /*3ef20*/  STL.64 [R1+0x608], R110 ;  /* 0x0006086e01007387 */ /* 0x000fe80000100a00 */
        /* <DEDUP_REMOVED lines=14> */
[----:B------:R-:W2:Y:S04]  /*3f010*/  LDL.LU.64 R120, [R1+0x1280] ;  /* 0x0012800001787983 */ /* 0x000ea80000300a00 */
[----:B------:R-:W2:Y:S01]  /*3f020*/  LDL.LU.64 R122, [R1+0x1288] ;  /* 0x00128800017a7983 */ /* 0x000ea20000300a00 */
[C---:B----4-:R-:W-:Y:S08]  /*3f030*/  HMMA.1688.F32.TF32 R100, R232.reuse, R8, R100 ;  /* 0x00000008e864723c */ /* 0x050ff00000081064 */
[C---:B---3--:R-:W-:Y:S11]  /*3f040*/  HMMA.1688.F32.TF32 R96, R232.reuse, R12, R96 ;  /* 0x0000000ce860723c */ /* 0x048ff60000081060 */
[----:B------:R-:W-:Y:S04]  /*3f050*/  @!UPT UIADD3 URZ, URZ, URZ, URZ ;  /* 0x0000003f3f3ff290 */ /* 0x000fe8000fffe03f */
[----:B------:R3:W-:Y:S04]  /*3f060*/  STL.64 [R1+0x5c0], R100 ;  /* 0x0005c06401007387 */ /* 0x0007e80000100a00 */
[----:B------:R4:W-:Y:S04]  /*3f070*/  STL.64 [R1+0x5c8], R102 ;  /* 0x0005c86601007387 */ /* 0x0009e80000100a00 */
[----:B------:R-:W2:Y:S04]  /*3f080*/  LDL.LU.64 R116, [R1+0x580] ;  /* 0x0005800001747983 */ /* 0x000ea80000300a00 */
[----:B------:R-:W2:Y:S04]  /*3f090*/  LDL.LU.64 R118, [R1+0x588] ;  /* 0x0005880001767983 */ /* 0x000ea80000300a00 */
[----:B------:R1:W-:Y:S04]  /*3f0a0*/  STL.64 [R1+0x5b0], R96 ;  /* 0x0005b06001007387 */ /* 0x0003e80000100a00 */
[----:B------:R1:W-:Y:S04]  /*3f0b0*/  STL.64 [R1+0x5b8], R98 ;  /* 0x0005b86201007387 */ /* 0x0003e80000100a00 */
[----:B------:R-:W2:Y:S04]  /*3f0c0*/  LDL.LU.64 R112, [R1+0x680] ;  /* 0x0006800001707983 */ /* 0x000ea80000300a00 */
[----:B------:R-:W2:Y:S04]  /*3f0d0*/  LDL.LU.64 R114, [R1+0x688] ;  /* 0x0006880001727983 */ /* 0x000ea80000300a00 */
[----:B------:R-:W2:Y:S04]  /*3f0e0*/  LDL.LU.64 R108, [R1+0x690] ;  /* 0x00069000016c7983 */ /* 0x000ea80000300a00 */
[----:B------:R-:W2:Y:S04]  /*3f0f0*/  LDL.LU.64 R110, [R1+0x698] ;  /* 0x00069800016e7983 */ /* 0x000ea80000300a00 */
[----:B-1----:R-:W2:Y:S04]  /*3f100*/  LDL.LU.64 R104, [R1+0x6a0] ;  /* 0x0006a00001687983 */ /* 0x002ea80000300a00 */
[----:B------:R-:W2:Y:S04]  /*3f110*/  LDL.LU.64 R106, [R1+0x6a8] ;  /* 0x0006a800016a7983 */ /* 0x000ea80000300a00 */
[----:B---3--:R-:W3:Y:S04]  /*3f120*/  LDL.LU.64 R100, [R1+0x6c0] ;  /* 0x0006c00001647983 */ /* 0x008ee80000300a00 */
[----:B----4-:R-:W3:Y:S04]  /*3f130*/  LDL.LU.64 R102, [R1+0x6c8] ;  /* 0x0006c80001667983 */ /* 0x010ee80000300a00 */
[----:B------:R-:W4:Y:S04]  /*3f140*/  LDL.LU.64 R96, [R1+0x6d0] ;  /* 0x0006d00001607983 */ /* 0x000f280000300a00 */
[----:B------:R-:W4:Y:S01]  /*3f150*/  LDL.LU.64 R98, [R1+0x6d8] ;  /* 0x0006d80001627983 */ /* 0x000f220000300a00 */
[C---:B-----5:R-:W-:Y:S03]  /*3f160*/  HMMA.1688.F32.TF32 R124, R232.reuse, R16, R92 ;  /* 0x00000010e87c723c */ /* 0x060fe6000008105c */
[----:B------:R-:W5:Y:S04]  /*3f170*/  LDL.LU.64 R92, [R1+0x6e0] ;  /* 0x0006e000015c7983 */ /* 0x000f680000300a00 */
[----:B------:R-:W5:Y:S11]  /*3f180*/  LDL.LU.64 R94, [R1+0x6e8] ;  /* 0x0006e800015e7983 */ /* 0x000f760000300a00 */
[----:B------:R-:W-:Y:S05]  /*3f190*/  @!UPT UIADD3 URZ, URZ, URZ, URZ ;  /* 0x0000003f3f3ff290 */ /* 0x000fea000fffe03f */
[----:B------:R-:W-:Y:S04]  /*3f1a0*/  STL.64 [R1+0x5a0], R124 ;  /* 0x0005a07c01007387 */ /* 0x000fe80000100a00 */
[----:B------:R2:W-:Y:S02]  /*3f1b0*/  STL.64 [R1+0x5a8], R126 ;  /* 0x0005a87e01007387 */ /* 0x0005e40000100a00 */
[C---:B--2---:R-:W-:Y:S02]  /*3f1c0*/  HMMA.1688.F32.TF32 R124, R232.reuse, R20, R88 ;  /* 0x00000014e87c723c */ /* 0x044fe40000081058 */
[----:B------:R-:W2:Y:S04]  /*3f1d0*/  LDL.LU.64 R88, [R1+0x710] ;  /* 0x0007100001587983 */ /* 0x000ea80000300a00 */
[----:B------:R-:W2:Y:S02]  /*3f1e0*/  LDL.LU.64 R90, [R1+0x718] ;  /* 0x00071800015a7983 */ /* 0x000ea40000300a00 */
[----:B------:R-:W-:Y:S11]  /*3f1f0*/  HMMA.1688.F32.TF32 R120, R232, R44, R120 ;  /* 0x0000002ce878723c */ /* 0x000ff60000081078 */
[----:B------:R-:W-:Y:S04]  /*3f200*/  @!UPT UIADD3 URZ, URZ, URZ, URZ ;  /* 0x0000003f3f3ff290 */ /* 0x000fe8000fffe03f */
[----:B------:R-:W-:Y:S04]  /*3f210*/  STL.64 [R1+0x590], R124 ;  /* 0x0005907c01007387 */ /* 0x000fe80000100a00 */
[----:B------:R-:W-:Y:S04]  /*3f220*/  STL.64 [R1+0x598], R126 ;  /* 0x0005987e01007387 */ /* 0x000fe80000100a00 */
[----:B------:R-:W-:Y:S04]  /*3f230*/  LDS R232, [R161+0x500] ;  /* 0x00050000a1e87984 */ /* 0x000fe80000000800 */
[----:B------:R-:W-:Y:S04]  /*3f240*/  LDS R234, [R161+0x2500] ;  /* 0x00250000a1ea7984 */ /* 0x000fe80000000800 */
[----:B------:R-:W-:Y:S04]  /*3f250*/  LDS R233, [R189+0x500] ;  /* 0x00050000bde97984 */ /* 0x000fe80000000800 */
[----:B------:R-:W1:Y:S04]  /*3f260*/  LDS R235, [R189+0x2500] ;  /* 0x00250000bdeb7984 */ /* 0x000e680000000800 */
[----:B------:R-:W-:Y:S04]  /*3f270*/  STL.64 [R1+0x510], R120 ;  /* 0x0005107801007387 */ /* 0x000fe80000100a00 */
[----:B------:R1:W-:Y:S02]  /*3f280*/  STL.64 [R1+0x518], R122 ;  /* 0x0005187a01007387 */ /* 0x0003e40000100a00 */
[C---:B-1----:R-:W-:Y:S08]  /*3f290*/  HMMA.1688.F32.TF32 R120, R236.reuse, R24, R116 ;  /* 0x00000018ec78723c */ /* 0x042ff00000081074 */
[C---:B------:R-:W-:Y:S08]  /*3f2a0*/  HMMA.1688.F32.TF32 R116, R236.reuse, R4, R112 ;  /* 0x00000004ec74723c */ /* 0x040ff00000081070 */
[C---:B------:R-:W-:Y:S08]  /*3f2b0*/  HMMA.1688.F32.TF32 R112, R236.reuse, R216, R108 ;  /* 0x000000d8ec70723c */ /* 0x040ff0000008106c */
[C---:B------:R-:W-:Y:S08]  /*3f2c0*/  HMMA.1688.F32.TF32 R108, R236.reuse, R64, R104 ;  /* 0x00000040ec6c723c */ /* 0x040ff00000081068 */
[C---:B---3--:R-:W-:Y:S01]  /*3f2d0*/  HMMA.1688.F32.TF32 R104, R236.reuse, R60, R100 ;  /* 0x0000003cec68723c */ /* 0x048fe20000081064 */
[----:B------:R-:W-:Y:S04]  /*3f2e0*/  STL.64 [R1+0x580], R120 ;  /* 0x0005807801007387 */ /* 0x000fe80000100a00 */
[----:B------:R-:W-:Y:S04]  /*3f2f0*/  STL.64 [R1+0x588], R122 ;  /* 0x0005887a01007387 */ /* 0x000fe80000100a00 */
[----:B------:R-:W-:Y:S04]  /*3f300*/  STL.64 [R1+0x680], R116 ;  /* 0x0006807401007387 */ /* 0x000fe80000100a00 */
[----:B------:R-:W-:Y:S01]  /*3f310*/  STL.64 [R1+0x688], R118 ;  /* 0x0006887601007387 */ /* 0x000fe20000100a00 */
[C---:B----4-:R-:W-:Y:S03]  /*3f320*/  HMMA.1688.F32.TF32 R100, R236.reuse, R56, R96 ;  /* 0x00000038ec64723c */ /* 0x050fe60000081060 */
[----:B------:R-:W-:Y:S04]  /*3f330*/  STL.64 [R1+0x690], R112 ;  /* 0x0006907001007387 */ /* 0x000fe80000100a00 */
[----:B------:R-:W-:Y:S04]  /*3f340*/  STL.64 [R1+0x698], R114 ;  /* 0x0006987201007387 */ /* 0x000fe80000100a00 */
[----:B------:R-:W-:Y:S04]  /*3f350*/  STL.64 [R1+0x6a0], R108 ;  /* 0x0006a06c01007387 */ /* 0x000fe80000100a00 */
[----:B------:R-:W-:Y:S04]  /*3f360*/  STL.64 [R1+0x6a8], R110 ;  /* 0x0006a86e01007387 */ /* 0x000fe80000100a00 */
[----:B------:R-:W3:Y:S04]  /*3f370*/  LDL.LU.64 R96, [R1+0x720] ;  /* 0x0007200001607983 */ /* 0x000ee80000300a00 */
[----:B------:R-:W-:Y:S04]  /*3f380*/  STL.64 [R1+0x6c0], R104 ;  /* 0x0006c06801007387 */ /* 0x000fe80000100a00 */
[----:B------:R-:W-:Y:S04]  /*3f390*/  STL.64 [R1+0x6c8], R106 ;  /* 0x0006c86a01007387 */ /* 0x000fe80000100a00 */
[----:B------:R-:W3:Y:S04]  /*3f3a0*/  LDL.LU.64 R98, [R1+0x728] ;  /* 0x0007280001627983 */ /* 0x000ee80000300a00 */
[----:B------:R-:W-:Y:S04]  /*3f3b0*/  STL.64 [R1+0x6d0], R100 ;  /* 0x0006d06401007387 */ /* 0x000fe80000100a00 */
[----:B------:R5:W-:Y:S02]  /*3f3c0*/  STL.64 [R1+0x6d8], R102 ;  /* 0x0006d86601007387 */ /* 0x000be40000100a00 */
[C---:B-----5:R-:W-:Y:S02]  /*3f3d0*/  HMMA.1688.F32.TF32 R100, R236.reuse, R52, R92 ;  /* 0x00000034ec64723c */ /* 0x060fe4000008105c */
[----:B------:R-:W4:Y:S04]  /*3f3e0*/  LDL.LU.64 R92, [R1+0x750] ;  /* 0x00075000015c7983 */ /* 0x000f280000300a00 */
[----:B------:R-:W4:Y:S11]  /*3f3f0*/  LDL.LU.64 R94, [R1+0x758] ;  /* 0x00075800015e7983 */ /* 0x000f360000300a00 */
        /* <DEDUP_REMOVED lines=23> */
[----:B-1----:R-:W2:Y:S04]  /*3f570*/  LDL.LU.64 R100, [R1+0x1080] ;  /* 0x0010800001647983 */ /* 0x002ea80000300a00 */
[----:B-----5:R-:W5:Y:S01]  /*3f580*/  LDL.LU.64 R102, [R1+0x1088] ;  /* 0x0010880001667983 */ /* 0x020f620000300a00 */
[C---:B---3--:R-:W-:Y:S03]  /*3f590*/  HMMA.1688.F32.TF32 R132, R236.reuse, R36, R96 ;  /* 0x00000024ec84723c */ /* 0x048fe60000081060 */
[----:B------:R-:W3:Y:S04]  /*3f5a0*/  LDL.LU.64 R96, [R1+0x1070] ;  /* 0x0010700001607983 */ /* 0x000ee80000300a00 */
[----:B------:R-:W3:Y:S11]  /*3f5b0*/  LDL.LU.64 R98, [R1+0x1078] ;  /* 0x0010780001627983 */ /* 0x000ef60000300a00 */
        /* <DEDUP_REMOVED lines=13> */
[----:B------:R-:W-:Y:S04]  /*3f690*/  STL.64 [R1+0x760], R132 ;  /* 0x0007608401007387 */ /* 0x000fe80000100a00 */
[----:B------:R1:W-:Y:S02]  /*3f6a0*/  STL.64 [R1+0x768], R134 ;  /* 0x0007688601007387 */ /* 0x0003e40000100a00 */
[C---:B-1----:R-:W-:Y:S08]  /*3f6b0*/  HMMA.1688.F32.TF32 R132, R236.reuse, R8, R128 ;  /* 0x00000008ec84723c */ /* 0x042ff00000081080 */
[C---:B------:R-:W-:Y:S08]  /*3f6c0*/  HMMA.1688.F32.TF32 R128, R236.reuse, R12, R124 ;  /* 0x0000000cec80723c */ /* 0x040ff0000008107c */
[C---:B------:R-:W-:Y:S08]  /*3f6d0*/  HMMA.1688.F32.TF32 R124, R236.reuse, R16, R120 ;  /* 0x00000010ec7c723c */ /* 0x040ff00000081078 */
[C---:B------:R-:W-:Y:S08]  /*3f6e0*/  HMMA.1688.F32.TF32 R120, R236.reuse, R20, R116 ;  /* 0x00000014ec78723c */ /* 0x040ff00000081074 */
[----:B------:R-:W-:Y:S01]  /*3f6f0*/  HMMA.1688.F32.TF32 R116, R236, R44, R112 ;  /* 0x0000002cec74723c */ /* 0x000fe20000081070 */
[----:B------:R-:W-:Y:S04]  /*3f700*/  STL.64 [R1+0x770], R132 ;  /* 0x0007708401007387 */ /* 0x000fe80000100a00 */
[----:B------:R-:W-:Y:S03]  /*3f710*/  LDS R236, [R161+0x600] ;  /* 0x00060000a1ec7984 */ /* 0x000fe60000000800 */
[C---:B------:R-:W-:Y:S01]  /*3f720*/  HMMA.1688.F32.TF32 R112, R240.reuse, R24, R108 ;  /* 0x00000018f070723c */ /* 0x040fe2000008106c */
[----:B------:R-:W-:Y:S04]  /*3f730*/  LDS R238, [R161+0x2600] ;  /* 0x00260000a1ee7984 */ /* 0x000fe80000000800 */
[----:B------:R-:W-:Y:S03]  /*3f740*/  LDS R237, [R189+0x600] ;  /* 0x00060000bded7984 */ /* 0x000fe60000000800 */
[C---:B------:R-:W-:Y:S01]  /*3f750*/  HMMA.1688.F32.TF32 R108, R240.reuse, R4, R104 ;  /* 0x00000004f06c723c */ /* 0x040fe20000081068 */
[----:B------:R-:W-:Y:S04]  /*3f760*/  STL.64 [R1+0x778], R134 ;  /* 0x0007788601007387 */ /* 0x000fe80000100a00 */
[----:B------:R-:W-:Y:S04]  /*3f770*/  STL.64 [R1+0x780], R128 ;  /* 0x0007808001007387 */ /* 0x000fe80000100a00 */
[----:B------:R-:W-:Y:S04]  /*3f780*/  STL.64 [R1+0x788], R130 ;  /* 0x0007888201007387 */ /* 0x000fe80000100a00 */
[----:B------:R-:W-:Y:S04]  /*3f790*/  STL.64 [R1+0x790], R124 ;  /* 0x0007907c01007387 */ /* 0x000fe80000100a00 */
[----:B------:R-:W-:Y:S04]  /*3f7a0*/  STL.64 [R1+0x798], R126 ;  /* 0x0007987e01007387 */ /* 0x000fe80000100a00 */
[----:B------:R-:W-:Y:S04]  /*3f7b0*/  STL.64 [R1+0x7b0], R120 ;  /* 0x0007b07801007387 */ /* 0x000fe80000100a00 */
[----:B------:R-:W-:Y:S01]  /*3f7c0*/  STL.64 [R1+0x7b8], R122 ;  /* 0x0007b87a01007387 */ /* 0x000fe20000100a00 */
[C---:B-----5:R-:W-:Y:S03]  /*3f7d0*/  HMMA.1688.F32.TF32 R104, R240.reuse, R216, R100 ;  /* 0x000000d8f068723c */ /* 0x060fe60000081064 */
[----:B------:R-:W-:Y:S04]  /*3f7e0*/  STL.64 [R1+0x7a0], R116 ;  /* 0x0007a07401007387 */ /* 0x000fe80000100a00 */
[----:B------:R-:W-:Y:S04]  /*3f7f0*/  STL.64 [R1+0x7a8], R118 ;  /* 0x0007a87601007387 */ /* 0x000fe80000100a00 */
[----:B------:R-:W-:Y:S04]  /*3f800*/  STL.64 [R1+0x7c0], R112 ;  /* 0x0007c07001007387 */ /* 0x000fe80000100a00 */
[----:B------:R-:W-:Y:S04]  /*3f810*/  STL.64 [R1+0x7c8], R114 ;  /* 0x0007c87201007387 */ /* 0x000fe80000100a00 */
[----:B------:R-:W5:Y:S04]  /*3f820*/  LDL.LU.64 R100, [R1+0x830] ;  /* 0x0008300001647983 */ /* 0x000f680000300a00 */
[----:B------:R-:W-:Y:S04]  /*3f830*/  STL.64 [R1+0x7d0], R108 ;  /* 0x0007d06c01007387 */ /* 0x000fe80000100a00 */
[----:B------:R-:W-:Y:S04]  /*3f840*/  STL.64 [R1+0x7d8], R110 ;  /* 0x0007d86e01007387 */ /* 0x000fe80000100a00 */
[----:B------:R-:W5:Y:S04]  /*3f850*/  LDL.LU.64 R102, [R1+0x838] ;  /* 0x0008380001667983 */ /* 0x000f680000300a00 */
[----:B------:R1:W-:Y:S04]  /*3f860*/  STL.64 [R1+0x7e0], R104 ;  /* 0x0007e06801007387 */ /* 0x0003e80000100a00 */
[----:B------:R1:W-:Y:S04]  /*3f870*/  STL.64 [R1+0x7e8], R106 ;  /* 0x0007e86a01007387 */ /* 0x0003e80000100a00 */
[----:B------:R-:W-:Y:S04]  /*3f880*/  LDS R239, [R189+0x2600] ;  /* 0x00260000bdef7984 */ /* 0x000fe80000000800 */
[----:B-1----:R-:W5:Y:S04]  /*3f890*/  LDL.LU.64 R104, [R1+0x1040] ;  /* 0x0010400001687983 */ /* 0x002f680000300a00 */
[----:B------:R-:W5:Y:S01]  /*3f8a0*/  LDL.LU.64 R106, [R1+0x1048] ;  /* 0x00104800016a7983 */ /* 0x000f620000300a00 */
[C---:B---3--:R-:W-:Y:S08]  /*3f8b0*/  HMMA.1688.F32.TF32 R96, R240.reuse, R64, R96 ;  /* 0x00000040f060723c */ /* 0x048ff00000081060 */
[C---:B----4-:R-:W-:Y:S11]  /*3f8c0*/  HMMA.1688.F32.TF32 R92, R240.reuse, R60, R92 ;  /* 0x0000003cf05c723c */ /* 0x050ff6000008105c */
[----:B------:R-:W-:Y:S04]  /*3f8d0*/  @!UPT UIADD3 URZ, URZ, URZ, URZ ;  /* 0x0000003f3f3ff290 */ /* 0x000fe8000fffe03f */
[----:B------:R1:W-:Y:S04]  /*3f8e0*/  STL.64 [R1+0x7f0], R96 ;  /* 0x0007f06001007387 */ /* 0x0003e80000100a00 */
[----:B------:R3:W-:Y:S04]  /*3f8f0*/  STL.64 [R1+0x7f8], R98 ;  /* 0x0007f86201007387 */ /* 0x0007e80000100a00 */
[----:B------:R-:W4:Y:S04]  /*3f900*/  LDL.LU.64 R120, [R1+0x1030] ;  /* 0x0010300001787983 */ /* 0x000f280000300a00 */
[----:B------:R-:W4:Y:S04]  /*3f910*/  LDL.LU.64 R122, [R1+0x1038] ;  /* 0x00103800017a7983 */ /* 0x000f280000300a00 */
[----:B------:R2:W-:Y:S04]  /*3f920*/  STL.64 [R1+0x800], R92 ;  /* 0x0008005c01007387 */ /* 0x0005e80000100a00 */
[----:B------:R2:W-:Y:S04]  /*3f930*/  STL.64 [R1+0x808], R94 ;  /* 0x0008085e01007387 */ /* 0x0005e80000100a00 */
[----:B-1----:R-:W4:Y:S04]  /*3f940*/  LDL.LU.64 R96, [R1+0x1020] ;  /* 0x0010200001607983 */ /* 0x002f280000300a00 */
[----:B---3--:R-:W3:Y:S01]  /*3f950*/  LDL.LU.64 R98, [R1+0x1028] ;  /* 0x0010280001627983 */ /* 0x008ee20000300a00 */
[C---:B--2---:R-:W-:Y:S11]  /*3f960*/  HMMA.1688.F32.TF32 R88, R240.reuse, R56, R88 ;  /* 0x00000038f058723c */ /* 0x044ff60000081058 */
[----:B------:R-:W-:Y:S11]  /*3f970*/  @!UPT UIADD3 URZ, URZ, URZ, URZ ;  /* 0x0000003f3f3ff290 */ /* 0x000ff6000fffe03f */
[----:B------:R-:W-:Y:S01]  /*3f980*/  @!UPT UIADD3 URZ, URZ, URZ, URZ ;  /* 0x0000003f3f3ff290 */ /* 0x000fe2000fffe03f */
[----:B------:R1:W-:Y:S04]  /*3f990*/  STL.64 [R1+0x810], R88 ;  /* 0x0008105801007387 */ /* 0x0003e80000100a00 */
[----:B------:R2:W-:Y:S04]  /*3f9a0*/  STL.64 [R1+0x818], R90 ;  /* 0x0008185a01007387 */ /* 0x0005e80000100a00 */
[----:B------:R-:W3:Y:S04]  /*3f9b0*/  LDL.LU.64 R92, [R1+0x1010] ;  /* 0x00101000015c7983 */ /* 0x000ee80000300a00 */
[----:B------:R-:W3:Y:S04]  /*3f9c0*/  LDL.LU.64 R94, [R1+0x1018] ;  /* 0x00101800015e7983 */ /* 0x000ee80000300a00 */
[----:B------:R-:W3:Y:S04]  /*3f9d0*/  LDL.LU.64 R116, [R1+0x8a0] ;  /* 0x0008a00001747983 */ /* 0x000ee80000300a00 */
[----:B------:R-:W3:Y:S04]  /*3f9e0*/  LDL.LU.64 R118, [R1+0x8a8] ;  /* 0x0008a80001767983 */ /* 0x000ee80000300a00 */
[----:B------:R-:W3:Y:S04]  /*3f9f0*/  LDL.LU.64 R112, [R1+0x10c0] ;  /* 0x0010c00001707983 */ /* 0x000ee80000300a00 */
[----:B------:R-:W3:Y:S04]  /*3fa00*/  LDL.LU.64 R114, [R1+0x10c8] ;  /* 0x0010c80001727983 */ /* 0x000ee80000300a00 */
[----:B------:R-:W3:Y:S04]  /*3fa10*/  LDL.LU.64 R108, [R1+0x10b0] ;  /* 0x0010b000016c7983 */ /* 0x000ee80000300a00 */
[----:B------:R-:W3:Y:S04]  /*3fa20*/  LDL.LU.64 R110, [R1+0x10b8] ;  /* 0x0010b800016e7983 */ /* 0x000ee80000300a00 */
[----:B-1----:R-:W3:Y:S04]  /*3fa30*/  LDL.LU.64 R88, [R1+0x10e0] ;  /* 0x0010e00001587983 */ /* 0x002ee80000300a00 */
[----:B--2---:R-:W2:Y:S01]  /*3fa40*/  LDL.LU.64 R90, [R1+0x10e8] ;  /* 0x0010e800015a7983 */ /* 0x004ea20000300a00 */
[C---:B-----5:R-:W-:Y:S03]  /*3fa50*/  HMMA.1688.F32.TF32 R124, R240.reuse, R52, R100 ;  /* 0x00000034f07c723c */ /* 0x060fe60000081064 */
[----:B------:R-:W5:Y:S04]  /*3fa60*/  LDL.LU.64 R100, [R1+0x10d0] ;  /* 0x0010d00001647983 */ /* 0x000f680000300a00 */
[----:B------:R-:W5:Y:S11]  /*3fa70*/  LDL.LU.64 R102, [R1+0x10d8] ;  /* 0x0010d80001667983 */ /* 0x000f760000300a00 */
[----:B------:R-:W-:Y:S05]  /*3fa80*/  @!UPT UIADD3 URZ, URZ, URZ, URZ ;  /* 0x0000003f3f3ff290 */ /* 0x000fea000fffe03f */
        /* <DEDUP_REMOVED lines=8> */
[C---:B----4-:R-:W-:Y:S08]  /*3fb10*/  HMMA.1688.F32.TF32 R124, R240.reuse, R36, R120 ;  /* 0x00000024f07c723c */ /* 0x050ff00000081078 */
[C---:B---3--:R-:W-:Y:S01]  /*3fb20*/  HMMA.1688.F32.TF32 R120, R240.reuse, R32, R96 ;  /* 0x00000020f078723c */ /* 0x048fe20000081060 */
[----:B------:R-:W3:Y:S11]  /*3fb30*/  LDL.LU.64 R96, [R1+0x9b0] ;  /* 0x0009b00001607983 */ /* 0x000ef60000300a00 */
[----:B------:R-:W-:Y:S03]  /*3fb40*/  @!UPT UIADD3 URZ, URZ, URZ, URZ ;  /* 0x0000003f3f3ff290 */ /* 0x000fe6000fffe03f */
[----:B------:R-:W-:Y:S04]  /*3fb50*/  STL.64 [R1+0x850], R124 ;  /* 0x0008507c01007387 */ /* 0x000fe80000100a00 */
[----:B------:R-:W-:Y:S04]  /*3fb60*/  STL.64 [R1+0x858], R126 ;  /* 0x0008587e01007387 */ /* 0x000fe80000100a00 */
[----:B------:R-:W3:Y:S04]  /*3fb70*/  LDL.LU.64 R98, [R1+0x9b8] ;  /* 0x0009b80001627983 */ /* 0x000ee80000300a00 */
[----:B------:R-:W-:Y:S04]  /*3fb80*/  STL.64 [R1+0x8d0], R120 ;  /* 0x0008d07801007387 */ /* 0x000fe80000100a00 */
[----:B------:R1:W-:Y:S02]  /*3fb90*/  STL.64 [R1+0x8d8], R122 ;  /* 0x0008d87a01007387 */ /* 0x0003e40000100a00 */
[C---:B-1----:R-:W-:Y:S02]  /*3fba0*/  HMMA.1688.F32.TF32 R120, R240.reuse, R28, R92 ;  /* 0x0000001cf078723c */ /* 0x042fe4000008105c */
[----:B------:R-:W4:Y:S04]  /*3fbb0*/  LDL.LU.64 R92, [R1+0x9a0] ;  /* 0x0009a000015c7983 */ /* 0x000f280000300a00 */
[----:B------:R-:W4:Y:S11]  /*3fbc0*/  LDL.LU.64 R94, [R1+0x9a8] ;  /* 0x0009a800015e7983 */ /* 0x000f360000300a00 */
[----:B------:R-:W-:Y:S06]  /*3fbd0*/  @!UPT UIADD3 URZ, URZ, URZ, URZ ;  /* 0x0000003f3f3ff290 */ /* 0x000fec000fffe03f */
[----:B------:R-:W-:Y:S04]  /*3fbe0*/  STL.64 [R1+0x8c0], R120 ;  /* 0x0008c07801007387 */ /* 0x000fe80000100a00 */
[----:B------:R1:W-:Y:S02]  /*3fbf0*/  STL.64 [R1+0x8c8], R122 ;  /* 0x0008c87a01007387 */ /* 0x0003e40000100a00 */
[C---:B-1----:R-:W-:Y:S08]  /*3fc00*/  HMMA.1688.F32.TF32 R120, R240.reuse, R8, R116 ;  /* 0x00000008f078723c */ /* 0x042ff00000081074 */
[C---:B------:R-:W-:Y:S08]  /*3fc10*/  HMMA.1688.F32.TF32 R116, R240.reuse, R12, R112 ;  /* 0x0000000cf074723c */ /* 0x040ff00000081070 */
[C---:B------:R-:W-:Y:S07]  /*3fc20*/  HMMA.1688.F32.TF32 R112, R240.reuse, R16, R108 ;  /* 0x00000010f070723c */ /* 0x040fee000008106c */
[----:B------:R-:W-:Y:S01]  /*3fc30*/  STL.64 [R1+0x8b0], R120 ;  /* 0x0008b07801007387 */ /* 0x000fe20000100a00 */
[C---:B--2---:R-:W-:Y:S03]  /*3fc40*/  HMMA.1688.F32.TF32 R108, R240.reuse, R20, R88 ;  /* 0x00000014f06c723c */ /* 0x044fe60000081058 */
        /* <DEDUP_REMOVED lines=8> */
[----:B------:R5:W-:Y:S02]  /*3fcd0*/  STL.64 [R1+0x888], R110 ;  /* 0x0008886e01007387 */ /* 0x000be40000100a00 */
[----:B-----5:R-:W-:Y:S02]  /*3fce0*/  HMMA.1688.F32.TF32 R108, R240, R44, R100 ;  /* 0x0000002cf06c723c */ /* 0x020fe40000081064 */
[----:B------:R-:W5:Y:S04]  /*3fcf0*/  LDL.LU.64 R100, [R1+0xe90] ;  /* 0x000e900001647983 */ /* 0x000f680000300a00 */
[----:B------:R-:W5:Y:S04]  /*3fd00*/  LDL.LU.64 R102, [R1+0xe98] ;  /* 0x000e980001667983 */ /* 0x000f680000300a00 */
[----:B------:R-:W-:Y:S04]  /*3fd10*/  LDS R240, [R161+0x580] ;  /* 0x00058000a1f07984 */ /* 0x000fe80000000800 */
[----:B------:R-:W-:Y:S04]  /*3fd20*/  LDS R242, [R161+0x2580] ;  /* 0x00258000a1f27984 */ /* 0x000fe80000000800 */
[----:B------:R-:W-:Y:S04]  /*3fd30*/  LDS R241, [R189+0x580] ;  /* 0x00058000bdf17984 */ /* 0x000fe80000000800 */
[----:B------:R-:W1:Y:S01]  /*3fd40*/  LDS R243, [R189+0x2580] ;  /* 0x00258000bdf37984 */ /* 0x000e620000000800 */
[C---:B------:R-:W-:Y:S03]  /*3fd50*/  HMMA.1688.F32.TF32 R104, R232.reuse, R24, R104 ;  /* 0x00000018e868723c */ /* 0x040fe60000081068 */
[----:B------:R-:W-:Y:S04]  /*3fd60*/  STL.64 [R1+0x860], R108 ;  /* 0x0008606c01007387 */ /* 0x000fe80000100a00 */
[----:B------:R-:W-:Y:S11]  /*3fd70*/  STL.64 [R1+0x868], R110 ;  /* 0x0008686e01007387 */ /* 0x000ff60000100a00 */
[----:B------:R-:W-:Y:S05]  /*3fd80*/  @!UPT UIADD3 URZ, URZ, URZ, URZ ;  /* 0x0000003f3f3ff290 */ /* 0x000fea000fffe03f */
[----:B------:R3:W-:Y:S01]  /*3fd90*/  STL [R1+0x9d0], R104 ;  /* 0x0009d06801007387 */ /* 0x0007e20000100800 */
[----:B------:R-:W-:Y:S01]  /*3fda0*/  IMAD.MOV.U32 R252, RZ, RZ, R105 ;  /* 0x000000fffffc7224 */ /* 0x000fe200078e0069 */
[----:B------:R-:W-:Y:S01]  /*3fdb0*/  MOV R191, R106 ;  /* 0x0000006a00bf7202 */ /* 0x000fe20000000f00 */
[----:B------:R-:W-:Y:S02]  /*3fdc0*/  IMAD.MOV.U32 R190, RZ, RZ, R107 ;  /* 0x000000ffffbe7224 */ /* 0x000fe400078e006b */
[C---:B---3--:R-:W-:Y:S01]  /*3fdd0*/  HMMA.1688.F32.TF32 R104, R232.reuse, R4, R96 ;  /* 0x00000004e868723c */ /* 0x048fe20000081060 */
[----:B------:R-:W3:Y:S04]  /*3fde0*/  LDL.LU.64 R96, [R1+0xe80] ;  /* 0x000e800001607983 */ /* 0x000ee80000300a00 */
[----:B------:R-:W3:Y:S11]  /*3fdf0*/  LDL.LU.64 R98, [R1+0xe88] ;  /* 0x000e880001627983 */ /* 0x000ef60000300a00 */
[----:B------:R-:W-:Y:S07]  /*3fe00*/  @!UPT UIADD3 URZ, URZ, URZ, URZ ;  /* 0x0000003f3f3ff290 */ /* 0x000fee000fffe03f */
        /* <DEDUP_REMOVED lines=10> */
[----:B------:R-:W2:Y:S02]  /*3feb0*/  LDL.LU.64 R90, [R1+0xbe8] ;  /* 0x000be800015a7983 */ /* 0x000ea40000300a00 */
[C---:B-----5:R-:W-:Y:S11]  /*3fec0*/  HMMA.1688.F32.TF32 R100, R232.reuse, R60, R100 ;  /* 0x0000003ce864723c */ /* 0x060ff60000081064 */
[----:B------:R-:W-:Y:S04]  /*3fed0*/  @!UPT UIADD3 URZ, URZ, URZ, URZ ;  /* 0x0000003f3f3ff290 */ /* 0x000fe8000fffe03f */
[----:B------:R5:W-:Y:S04]  /*3fee0*/  STL.64 [R1+0x9a0], R104 ;  /* 0x0009a06801007387 */ /* 0x000be80000100a00 */
[----:B------:R1:W-:Y:S04]  /*3fef0*/  STL.64 [R1+0x9a8], R106 ;  /* 0x0009a86a01007387 */ /* 0x0003e80000100a00 */
[----:B------:R-:W2:Y:S04]  /*3ff00*/  LDL.LU.64 R112, [R1+0xbd0] ;  /* 0x000bd00001707983 */ /* 0x000ea80000300a00 */
[----:B------:R-:W2:Y:S04]  /*3ff10*/  LDL.LU.64 R114, [R1+0xbd8] ;  /* 0x000bd80001727983 */ /* 0x000ea80000300a00 */
[----:B------:R-:W2:Y:S04]  /*3ff20*/  LDL.LU.64 R108, [R1+0xee0] ;  /* 0x000ee000016c7983 */ /* 0x000ea80000300a00 */
[----:B------:R-:W2:Y:S04]  /*3ff30*/  LDL.LU.64 R110, [R1+0xee8] ;  /* 0x000ee800016e7983 */ /* 0x000ea80000300a00 */
[----:B------:R1:W-:Y:S04]  /*3ff40*/  STL.64 [R1+0x990], R100 ;  /* 0x0009906401007387 */ /* 0x0003e80000100a00 */
[----:B------:R1:W-:Y:S04]  /*3ff50*/  STL.64 [R1+0x998], R102 ;  /* 0x0009986601007387 */ /* 0x0003e80000100a00 */
[----:B-----5:R-:W5:Y:S04]  /*3ff60*/  LDL.LU.64 R104, [R1+0xed0] ;  /* 0x000ed00001687983 */ /* 0x020f680000300a00 */
[----:B-1----:R-:W5:Y:S04]  /*3ff70*/  LDL.LU.64 R106, [R1+0xed8] ;  /* 0x000ed800016a7983 */ /* 0x002f680000300a00 */
[----:B------:R-:W5:Y:S04]  /*3ff80*/  LDL.LU.64 R100, [R1+0xec0] ;  /* 0x000ec00001647983 */ /* 0x000f680000300a00 */
[----:B------:R-:W5:Y:S01]  /*3ff90*/  LDL.LU.64 R102, [R1+0xec8] ;  /* 0x000ec80001667983 */ /* 0x000f620000300a00 */
        /* <DEDUP_REMOVED lines=15> */
[C---:B------:R-:W-:Y:S08]  /*40090*/  HMMA.1688.F32.TF32 R112, R232.reuse, R36, R112 ;  /* 0x00000024e870723c */ /* 0x040ff00000081070 */
[C---:B------:R-:W-:Y:S08]  /*400a0*/  HMMA.1688.F32.TF32 R108, R232.reuse, R32, R108 ;  /* 0x00000020e86c723c */ /* 0x040ff0000008106c */
[C---:B-----5:R-:W-:Y:S01]  /*400b0*/  HMMA.1688.F32.TF32 R104, R232.reuse, R28, R104 ;  /* 0x0000001ce868723c */ /* 0x060fe20000081068 */
[----:B------:R1:W-:Y:S04]  /*400c0*/  STL.64 [R1+0x960], R116 ;  /* 0x0009607401007387 */ /* 0x0003e80000100a00 */
[----:B------:R5:W-:Y:S04]  /*400d0*/  STL.64 [R1+0x968], R118 ;  /* 0x0009687601007387 */ /* 0x000be80000100a00 */
[----:B------:R1:W-:Y:S01]  /*400e0*/  STL.64 [R1+0x950], R112 ;  /* 0x0009507001007387 */ /* 0x0003e20000100a00 */
[C---:B------:R-:W-:Y:S03]  /*400f0*/  HMMA.1688.F32.TF32 R100, R232.reuse, R8, R100 ;  /* 0x00000008e864723c */ /* 0x040fe60000081064 */
[----:B------:R1:W-:Y:S04]  /*40100*/  STL.64 [R1+0x958], R114 ;  /* 0x0009587201007387 */ /* 0x0003e80000100a00 */
[----:B------:R1:W-:Y:S04]  /*40110*/  STL.64 [R1+0x940], R108 ;  /* 0x0009406c01007387 */ /* 0x0003e80000100a00 */
[----:B------:R1:W-:Y:S04]  /*40120*/  STL.64 [R1+0x948], R110 ;  /* 0x0009486e01007387 */ /* 0x0003e80000100a00 */
[----:B------:R-:W2:Y:S04]  /*40130*/  LDL.LU.64 R120, [R1+0xff0] ;  /* 0x000ff00001787983 */ /* 0x000ea80000300a00 */
[----:B------:R-:W-:Y:S04]  /*40140*/  STL.64 [R1+0x930], R104 ;  /* 0x0009306801007387 */ /* 0x000fe80000100a00 */
[----:B------:R-:W-:Y:S04]  /*40150*/  STL.64 [R1+0x938], R106 ;  /* 0x0009386a01007387 */ /* 0x000fe80000100a00 */
[----:B------:R-:W2:Y:S04]  /*40160*/  LDL.LU.64 R122, [R1+0xff8] ;  /* 0x000ff800017a7983 */ /* 0x000ea80000300a00 */
[----:B------:R-:W-:Y:S04]  /*40170*/  STL.64 [R1+0x920], R100 ;  /* 0x0009206401007387 */ /* 0x000fe80000100a00 */
[----:B------:R-:W-:Y:S04]  /*40180*/  STL.64 [R1+0x928], R102 ;  /* 0x0009286601007387 */ /* 0x000fe80000100a00 */
[----:B-1----:R-:W2:Y:S04]  /*40190*/  LDL.LU.64 R116, [R1+0x8e0] ;  /* 0x0008e00001747983 */ /* 0x002ea80000300a00 */
[----:B-----5:R-:W5:Y:S01]  /*401a0*/  LDL.LU.64 R118, [R1+0x8e8] ;  /* 0x0008e80001767983 */ /* 0x020f620000300a00 */
[C---:B---3--:R-:W-:Y:S11]  /*401b0*/  HMMA.1688.F32.TF32 R96, R232.reuse, R12, R96 ;  /* 0x0000000ce860723c */ /* 0x048ff60000081060 */
[----:B------:R-:W-:Y:S11]  /*401c0*/  @!UPT UIADD3 URZ, URZ, URZ, URZ ;  /* 0x0000003f3f3ff290 */ /* 0x000ff6000fffe03f */
[----:B------:R-:W-:Y:S01]  /*401d0*/  @!UPT UIADD3 URZ, URZ, URZ, URZ ;  /* 0x0000003f3f3ff290 */ /* 0x000fe2000fffe03f */
[----:B------:R1:W-:Y:S04]  /*401e0*/  STL.64 [R1+0x910], R96 ;  /* 0x0009106001007387 */ /* 0x0003e80000100a00 */
[----:B------:R3:W-:Y:S04]  /*401f0*/  STL.64 [R1+0x918], R98 ;  /* 0x0009186201007387 */ /* 0x0007e80000100a00 */
[----:B------:R-:W5:Y:S04]  /*40200*/  LDL.LU.64 R112, [R1+0x9e0] ;  /* 0x0009e00001707983 */ /* 0x000f680000300a00 */
[----:B------:R-:W5:Y:S01]  /*40210*/  LDL.LU.64 R114, [R1+0x9e8] ;  /* 0x0009e80001727983 */ /* 0x000f620000300a00 */
[C---:B----4-:R-:W-:Y:S11]  /*40220*/  HMMA.1688.F32.TF32 R92, R232.reuse, R16, R92 ;  /* 0x00000010e85c723c */ /* 0x050ff6000008105c */
[----:B------:R-:W-:Y:S11]  /*40230*/  @!UPT UIADD3 URZ, URZ, URZ, URZ ;  /* 0x0000003f3f3ff290 */ /* 0x000ff6000fffe03f */
[----:B------:R-:W-:Y:S01]  /*40240*/  @!UPT UIADD3 URZ, URZ, URZ, URZ ;  /* 0x0000003f3f3ff290 */ /* 0x000fe2000fffe03f */
[----:B------:R4:W-:Y:S04]  /*40250*/  STL.64 [R1+0x900], R92 ;  /* 0x0009005c01007387 */ /* 0x0009e80000100a00 */
[----:B------:R1:W-:Y:S04]  /*40260*/  STL.64 [R1+0x908], R94 ;  /* 0x0009085e01007387 */ /* 0x0003e80000100a00 */
[----:B------:R-:W5:Y:S04]  /*40270*/  LDL.LU.64 R108, [R1+0x9f0] ;  /* 0x0009f000016c7983 */ /* 0x000f680000300a00 */
[----:B------:R-:W5:Y:S01]  /*40280*/  LDL.LU.64 R110, [R1+0x9f8] ;  /* 0x0009f800016e7983 */ /* 0x000f620000300a00 */
[C---:B--2---:R-:W-:Y:S11]  /*40290*/  HMMA.1688.F32.TF32 R88, R232.reuse, R20, R88 ;  /* 0x00000014e858723c */ /* 0x044ff60000081058 */
[----:B------:R-:W-:Y:S11]  /*402a0*/  @!UPT UIADD3 URZ, URZ, URZ, URZ ;  /* 0x0000003f3f3ff290 */ /* 0x000ff6000fffe03f */
[----:B------:R-:W-:Y:S01]  /*402b0*/  @!UPT UIADD3 URZ, URZ, URZ, URZ ;  /* 0x0000003f3f3ff290 */ /* 0x000fe2000fffe03f */
[----:B------:R2:W-:Y:S04]  /*402c0*/  STL.64 [R1+0x8f0], R88 ;  /* 0x0008f05801007387 */ /* 0x0005e80000100a00 */
[----:B------:R2:W-:Y:S04]  /*402d0*/  STL.64 [R1+0x8f8], R90 ;  /* 0x0008f85a01007387 */ /* 0x0005e80000100a00 */
[----:B-1----:R-:W5:Y:S04]  /*402e0*/  LDL.LU.64 R96, [R1+0xa00] ;  /* 0x000a000001607983 */ /* 0x002f680000300a00 */
[----:B---3--:R-:W3:Y:S04]  /*402f0*/  LDL.LU.64 R98, [R1+0xa08] ;  /* 0x000a080001627983 */ /* 0x008ee80000300a00 */
[----:B------:R-:W3:Y:S04]  /*40300*/  LDL.LU.64 R104, [R1+0xa10] ;  /* 0x000a100001687983 */ /* 0x000ee80000300a00 */
[----:B------:R-:W3:Y:S04]  /*40310*/  LDL.LU.64 R106, [R1+0xa18] ;  /* 0x000a1800016a7983 */ /* 0x000ee80000300a00 */
[----:B----4-:R-:W4:Y:S04]  /*40320*/  LDL.LU.64 R92, [R1+0xa20] ;  /* 0x000a2000015c7983 */ /* 0x010f280000300a00 */
[----:B------:R-:W4:Y:S04]  /*40330*/  LDL.LU.64 R94, [R1+0xa28] ;  /* 0x000a2800015e7983 */ /* 0x000f280000300a00 */
[----:B------:R-:W4:Y:S04]  /*40340*/  LDL.LU.64 R100, [R1+0xa30] ;  /* 0x000a300001647983 */ /* 0x000f280000300a00 */
[----:B------:R-:W4:Y:S04]  /*40350*/  LDL.LU.64 R102, [R1+0xa38] ;  /* 0x000a380001667983 */ /* 0x000f280000300a00 */
[----:B--2---:R-:W2:Y:S04]  /*40360*/  LDL.LU.64 R88, [R1+0xa40] ;  /* 0x000a400001587983 */ /* 0x004ea80000300a00 */
[----:B------:R-:W2:Y:S01]  /*40370*/  LDL.LU.64 R90, [R1+0xa48] ;  /* 0x000a4800015a7983 */ /* 0x000ea20000300a00 */
[----:B------:R-:W-:Y:S03]  /*40380*/  HMMA.1688.F32.TF32 R120, R232, R44, R120 ;  /* 0x0000002ce878723c */ /* 0x000fe60000081078 */
[----:B------:R-:W-:Y:S04]  /*40390*/  LDS R232, [R161+0x680] ;  /* 0x00068000a1e87984 */ /* 0x000fe80000000800 */
[----:B------:R-:W-:Y:S04]  /*403a0*/  LDS R234, [R161+0x2680] ;  /* 0x00268000a1ea7984 */ /* 0x000fe80000000800 */
[----:B------:R-:W-:Y:S04]  /*403b0*/  LDS R233, [R189+0x680] ;  /* 0x00068000bde97984 */ /* 0x000fe80000000800 */
[----:B------:R-:W1:Y:S08]  /*403c0*/  LDS R235, [R189+0x2680] ;  /* 0x00268000bdeb7984 */ /* 0x000e700000000800 */
[----:B------:R-:W-:Y:S04]  /*403d0*/  STL.64 [R1+0x870], R120 ;  /* 0x0008707801007387 */ /* 0x000fe80000100a00 */
[----:B------:R5:W-:Y:S02]  /*403e0*/  STL.64 [R1+0x878], R122 ;  /* 0x0008787a01007387 */ /* 0x000be40000100a00 */
[C---:B-----5:R-:W-:Y:S08]  /*403f0*/  HMMA.1688.F32.TF32 R120, R240.reuse, R24, R116 ;  /* 0x00000018f078723c */ /* 0x060ff00000081074 */
[C---:B------:R-:W-:Y:S11]  /*40400*/  HMMA.1688.F32.TF32 R116, R240.reuse, R4, R112 ;  /* 0x00000004f074723c */ /* 0x040ff60000081070 */
[----:B------:R-:W-:Y:S04]  /*40410*/  @!UPT UIADD3 URZ, URZ, URZ, URZ ;  /* 0x0000003f3f3ff290 */ /* 0x000fe8000fffe03f */
[----:B------:R-:W-:Y:S04]  /*40420*/  STL.64 [R1+0x8e0], R120 ;  /* 0x0008e07801007387 */ /* 0x000fe80000100a00 */
[----:B------:R-:W-:Y:S04]  /*40430*/  STL.64 [R1+0x8e8], R122 ;  /* 0x0008e87a01007387 */ /* 0x000fe80000100a00 */
[----:B------:R-:W-:Y:S04]  /*40440*/  STL.64 [R1+0x9e0], R116 ;  /* 0x0009e07401007387 */ /* 0x000fe80000100a00 */
[----:B------:R-:W-:Y:S01]  /*40450*/  STL.64 [R1+0x9e8], R118 ;  /* 0x0009e87601007387 */ /* 0x000fe20000100a00 */
[C---:B------:R-:W-:Y:S08]  /*40460*/  HMMA.1688.F32.TF32 R112, R240.reuse, R216, R108 ;  /* 0x000000d8f070723c */ /* 0x040ff0000008106c */
        /* <DEDUP_REMOVED lines=8> */
[C---:B-----5:R-:W-:Y:S08]  /*404f0*/  HMMA.1688.F32.TF32 R108, R240.reuse, R60, R104 ;  /* 0x0000003cf06c723c */ /* 0x060ff00000081068 */
[C---:B----4-:R-:W-:Y:S01]  /*40500*/  HMMA.1688.F32.TF32 R104, R240.reuse, R56, R92 ;  /* 0x00000038f068723c */ /* 0x050fe2000008105c */
[----:B------:R-:W3:Y:S07]  /*40510*/  LDL.LU.64 R92, [R1+0xa70] ;  /* 0x000a7000015c7983 */ /* 0x000eee0000300a00 */
[C---:B------:R-:W-:Y:S07]  /*40520*/  HMMA.1688.F32.TF32 R100, R240.reuse, R52, R100 ;  /* 0x00000034f064723c */ /* 0x040fee0000081064 */
[----:B------:R5:W-:Y:S01]  /*40530*/  STL.64 [R1+0xa10], R108 ;  /* 0x000a106c01007387 */ /* 0x000be20000100a00 */
[----:B--2---:R-:W-:Y:S03]  /*40540*/  HMMA.1688.F32.TF32 R88, R240, R48, R88 ;  /* 0x00000030f058723c */ /* 0x004fe60000081058 */
[----:B------:R2:W-:Y:S04]  /*40550*/  STL.64 [R1+0xa18], R110 ;  /* 0x000a186e01007387 */ /* 0x0005e80000100a00 */
[----:B------:R-:W3:Y:S04]  /*40560*/  LDL.LU.64 R94, [R1+0xa78] ;  /* 0x000a7800015e7983 */ /* 0x000ee80000300a00 */
[----:B------:R1:W-:Y:S04]  /*40570*/  STL.64 [R1+0xa20], R104 ;  /* 0x000a206801007387 */ /* 0x0003e80000100a00 */
[----:B------:R1:W-:Y:S04]  /*40580*/  STL.64 [R1+0xa28], R106 ;  /* 0x000a286a01007387 */ /* 0x0003e80000100a00 */
[----:B------:R1:W-:Y:S04]  /*40590*/  STL.64 [R1+0xa30], R100 ;  /* 0x000a306401007387 */ /* 0x0003e80000100a00 */
[----:B------:R1:W-:Y:S01]  /*405a0*/  STL.64 [R1+0xa38], R102 ;  /* 0x000a386601007387 */ /* 0x0003e20000100a00 */
[----:B------:R-:W-:Y:S01]  /*405b0*/  IMAD.MOV.U32 R163, RZ, RZ, R88 ;  /* 0x000000ffffa37224 */ /* 0x000fe200078e0058 */
[----:B------:R-:W-:Y:S01]  /*405c0*/  MOV R162, R89 ;  /* 0x0000005900a27202 */ /* 0x000fe20000000f00 */
[----:B------:R-:W-:Y:S01]  /*405d0*/  IMAD.MOV.U32 R2, RZ, RZ, R90 ;  /* 0x000000ffff027224 */ /* 0x000fe200078e005a */
[----:B------:R-:W3:Y:S01]  /*405e0*/  LDL.LU.64 R88, [R1+0xa80] ;  /* 0x000a800001587983 */ /* 0x000ee20000300a00 */
[----:B------:R-:W-:-:S03]  /*405f0*/  IMAD.MOV.U32 R0, RZ, RZ, R91 ;  /* 0x000000ffff007224 */ /* 0x000fc600078e005b */
[----:B------:R-:W3:Y:S04]  /*40600*/  LDL.LU.64 R90, [R1+0xa88] ;  /* 0x000a8800015a7983 */ /* 0x000ee80000300a00 */
[----:B------:R-:W-:Y:S04]  /*40610*/  STL [R1+0x4e04], R0 ;  /* 0x004e040001007387 */ /* 0x000fe80000100800 */
[----:B------:R-:W-:Y:S04]  /*40620*/  STL [R1+0x4e00], R2 ;  /* 0x004e000201007387 */ /* 0x000fe80000100800 */
[----:B------:R-:W-:Y:S04]  /*40630*/  STL [R1+0x4dfc], R162 ;  /* 0x004dfca201007387 */ /* 0x000fe80000100800 */
[----:B------:R-:W-:Y:S04]  /*40640*/  STL [R1+0x4df8], R163 ;  /* 0x004df8a301007387 */ /* 0x000fe80000100800 */
[----:B------:R-:W3:Y:S04]  /*40650*/  LDL.LU.64 R128, [R1+0xa90] ;  /* 0x000a900001807983 */ /* 0x000ee80000300a00 */
[----:B------:R-:W3:Y:S02]  /*40660*/  LDL.LU.64 R130, [R1+0xa98] ;  /* 0x000a980001827983 */ /* 0x000ee40000300a00 */
[C---:B---3--:R-:W-:Y:S11]  /*40670*/  HMMA.1688.F32.TF32 R96, R240.reuse, R36, R96 ;  /* 0x00000024f060723c */ /* 0x048ff60000081060 */
[----:B------:R-:W-:Y:S11]  /*40680*/  @!UPT UIADD3 URZ, URZ, URZ, URZ ;  /* 0x0000003f3f3ff290 */ /* 0x000ff6000fffe03f */
[----:B------:R-:W-:Y:S01]  /*40690*/  @!UPT UIADD3 URZ, URZ, URZ, URZ ;  /* 0x0000003f3f3ff290 */ /* 0x000fe2000fffe03f */
[----:B------:R3:W-:Y:S04]  /*406a0*/  STL.64 [R1+0xa50], R96 ;  /* 0x000a506001007387 */ /* 0x0007e80000100a00 */
[----:B------:R1:W-:Y:S04]  /*406b0*/  STL.64 [R1+0xa58], R98 ;  /* 0x000a586201007387 */ /* 0x0003e80000100a00 */
        /* <DEDUP_REMOVED lines=8> */
[----:B-----5:R-:W5:Y:S04]  /*40740*/  LDL.LU.64 R108, [R1+0xaf0] ;  /* 0x000af000016c7983 */ /* 0x020f680000300a00 */
[----:B--2---:R-:W5:Y:S04]  /*40750*/  LDL.LU.64 R110, [R1+0xaf8] ;  /* 0x000af800016e7983 */ /* 0x004f680000300a00 */
[----:B-1----:R-:W2:Y:S04]  /*40760*/  LDL.LU.64 R104, [R1+0xb00] ;  /* 0x000b000001687983 */ /* 0x002ea80000300a00 */
[----:B------:R-:W2:Y:S04]  /*40770*/  LDL.LU.64 R106, [R1+0xb08] ;  /* 0x000b0800016a7983 */ /* 0x000ea80000300a00 */
[----:B------:R-:W2:Y:S04]  /*40780*/  LDL.LU.64 R100, [R1+0xb10] ;  /* 0x000b100001647983 */ /* 0x000ea80000300a00 */
[----:B------:R-:W2:Y:S01]  /*40790*/  LDL.LU.64 R102, [R1+0xb18] ;  /* 0x000b180001667983 */ /* 0x000ea20000300a00 */
[C---:B---3--:R-:W-:Y:S03]  /*407a0*/  HMMA.1688.F32.TF32 R92, R240.reuse, R32, R92 ;  /* 0x00000020f05c723c */ /* 0x048fe6000008105c */
[----:B------:R-:W3:Y:S04]  /*407b0*/  LDL.LU.64 R96, [R1+0xb20] ;  /* 0x000b200001607983 */ /* 0x000ee80000300a00 */
[----:B------:R-:W3:Y:S01]  /*407c0*/  LDL.LU.64 R98, [R1+0xb28] ;  /* 0x000b280001627983 */ /* 0x000ee20000300a00 */
[C---:B------:R-:W-:Y:S11]  /*407d0*/  HMMA.1688.F32.TF32 R132, R240.reuse, R28, R88 ;  /* 0x0000001cf084723c */ /* 0x040ff60000081058 */
[----:B------:R-:W-:Y:S05]  /*407e0*/  @!UPT UIADD3 URZ, URZ, URZ, URZ ;  /* 0x0000003f3f3ff290 */ /* 0x000fea000fffe03f */
[----:B------:R-:W-:Y:S01]  /*407f0*/  MOV R0, R92 ;  /* 0x0000005c00007202 */ /* 0x000fe20000000f00 */
[----:B------:R-:W-:Y:S01]  /*40800*/  IMAD.MOV.U32 R2, RZ, RZ, R93 ;  /* 0x000000ffff027224 */ /* 0x000fe200078e005d */
[----:B------:R-:W-:Y:S01]  /*40810*/  MOV R163, R95 ;  /* 0x0000005f00a37202 */ /* 0x000fe20000000f00 */
[----:B------:R-:W-:Y:S01]  /*40820*/  IMAD.MOV.U32 R162, RZ, RZ, R94 ;  /* 0x000000ffffa27224 */ /* 0x000fe200078e005e */
[----:B------:R-:W3:Y:S04]  /*40830*/  LDL.LU.64 R92, [R1+0xb30] ;  /* 0x000b3000015c7983 */ /* 0x000ee80000300a00 */
[----:B------:R-:W3:Y:S04]  /*40840*/  LDL.LU.64 R94, [R1+0xb38] ;  /* 0x000b3800015e7983 */ /* 0x000ee80000300a00 */
[----:B------:R-:W3:Y:S04]  /*40850*/  LDL.LU.64 R88, [R1+0xb40] ;  /* 0x000b400001587983 */ /* 0x000ee80000300a00 */
[----:B------:R-:W3:Y:S04]  /*40860*/  LDL.LU.64 R90, [R1+0xb48] ;  /* 0x000b4800015a7983 */ /* 0x000ee80000300a00 */
[----:B------:R-:W-:Y:S04]  /*40870*/  STL.64 [R1+0xa80], R132 ;  /* 0x000a808401007387 */ /* 0x000fe80000100a00 */
[----:B------:R1:W-:Y:S02]  /*40880*/  STL.64 [R1+0xa88], R134 ;  /* 0x000a888601007387 */ /* 0x0003e40000100a00 */
[C---:B-1----:R-:W-:Y:S11]  /*40890*/  HMMA.1688.F32.TF32 R132, R240.reuse, R8, R128 ;  /* 0x00000008f084723c */ /* 0x042ff60000081080 */
[----:B------:R-:W-:Y:S11]  /*408a0*/  @!UPT UIADD3 URZ, URZ, URZ, URZ ;  /* 0x0000003f3f3ff290 */ /* 0x000ff6000fffe03f */
[----:B------:R-:W-:Y:S01]  /*408b0*/  @!UPT UIADD3 URZ, URZ, URZ, URZ ;  /* 0x0000003f3f3ff290 */ /* 0x000fe2000fffe03f */
[----:B------:R-:W-:Y:S04]  /*408c0*/  STL.64 [R1+0xa90], R132 ;  /* 0x000a908401007387 */ /* 0x000fe80000100a00 */
[----:B------:R-:W-:Y:S01]  /*408d0*/  STL.64 [R1+0xa98], R134 ;  /* 0x000a988601007387 */ /* 0x000fe20000100a00 */
[C---:B----4-:R-:W-:Y:S08]  /*408e0*/  HMMA.1688.F32.TF32 R128, R240.reuse, R12, R124 ;  /* 0x0000000cf080723c */ /* 0x050ff0000008107c */
[C---:B------:R-:W-:Y:S08]  /*408f0*/  HMMA.1688.F32.TF32 R124, R240.reuse, R16, R120 ;  /* 0x00000010f07c723c */ /* 0x040ff00000081078 */
[C---:B------:R-:W-:Y:S08]  /*40900*/  HMMA.1688.F32.TF32 R120, R240.reuse, R20, R116 ;  /* 0x00000014f078723c */ /* 0x040ff00000081074 */
[----:B------:R-:W-:Y:S01]  /*40910*/  HMMA.1688.F32.TF32 R116, R240, R44, R112 ;  /* 0x0000002cf074723c */ /* 0x000fe20000081070 */
[----:B------:R-:W-:Y:S04]  /*40920*/  STL.64 [R1+0xaa0], R128 ;  /* 0x000aa08001007387 */ /* 0x000fe80000100a00 */
[----:B------:R-:W-:Y:S03]  /*40930*/  LDS R240, [R161+0x700] ;  /* 0x00070000a1f07984 */ /* 0x000fe60000000800 */
[C---:B-----5:R-:W-:Y:S01]  /*40940*/  HMMA.1688.F32.TF32 R112, R236.reuse, R24, R108 ;  /* 0x00000018ec70723c */ /* 0x060fe2000008106c */
[----:B------:R-:W-:Y:S04]  /*40950*/  LDS R242, [R161+0x2700] ;  /* 0x00270000a1f27984 */ /* 0x000fe80000000800 */
[----:B------:R-:W-:Y:S03]  /*40960*/  LDS R241, [R189+0x700] ;  /* 0x00070000bdf17984 */ /* 0x000fe60000000800 */
[C---:B--2---:R-:W-:Y:S01]  /*40970*/  HMMA.1688.F32.TF32 R108, R236.reuse, R4, R104 ;  /* 0x00000004ec6c723c */ /* 0x044fe20000081068 */
[----:B------:R-:W1:Y:S07]  /*40980*/  LDS R243, [R189+0x2700] ;  /* 0x00270000bdf37984 */ /* 0x000e6e0000000800 */
        /* <DEDUP_REMOVED lines=22> */
[----:B------:R4:W-:Y:S02]  /*40af0*/  STL.64 [R1+0xb28], R106 ;  /* 0x000b286a01007387 */ /* 0x0009e40000100a00 */
[C---:B----4-:R-:W-:Y:S02]  /*40b00*/  HMMA.1688.F32.TF32 R104, R236.reuse, R60, R92 ;  /* 0x0000003cec68723c */ /* 0x050fe4000008105c */
[----:B------:R-:W4:Y:S04]  /*40b10*/  LDL.LU.64 R92, [R1+0xb70] ;  /* 0x000b7000015c7983 */ /* 0x000f280000300a00 */
[----:B------:R-:W4:Y:S11]  /*40b20*/  LDL.LU.64 R94, [R1+0xb78] ;  /* 0x000b7800015e7983 */ /* 0x000f360000300a00 */
[----:B------:R-:W-:Y:S06]  /*40b30*/  @!UPT UIADD3 URZ, URZ, URZ, URZ ;  /* 0x0000003f3f3ff290 */ /* 0x000fec000fffe03f */
[----:B------:R-:W-:Y:S04]  /*40b40*/  STL.64 [R1+0xb30], R104 ;  /* 0x000b306801007387 */ /* 0x000fe80000100a00 */
[----:B------:R-:W-:Y:S04]  /*40b50*/  STL.64 [R1+0xb38], R106 ;  /* 0x000b386a01007387 */ /* 0x000fe80000100a00 */
[----:B------:R-:W5:Y:S04]  /*40b60*/  LDL.LU.64 R124, [R1+0xbb0] ;  /* 0x000bb000017c7983 */ /* 0x000f680000300a00 */
[----:B------:R-:W5:Y:S04]  /*40b70*/  LDL.LU.64 R126, [R1+0xbb8] ;  /* 0x000bb800017e7983 */ /* 0x000f680000300a00 */
[----:B------:R1:W-:Y:S04]  /*40b80*/  STL.64 [R1+0xb40], R88 ;  /* 0x000b405801007387 */ /* 0x0003e80000100a00 */
[----:B------:R1:W-:Y:S04]  /*40b90*/  STL.64 [R1+0xb48], R90 ;  /* 0x000b485a01007387 */ /* 0x0003e80000100a00 */
        /* <DEDUP_REMOVED lines=8> */
[----:B-1----:R-:W5:Y:S04]  /*40c20*/  LDL.LU.64 R88, [R1+0xe60] ;  /* 0x000e600001587983 */ /* 0x002f680000300a00 */
[----:B------:R-:W5:Y:S04]  /*40c30*/  LDL.LU.64 R90, [R1+0xe68] ;  /* 0x000e6800015a7983 */ /* 0x000f680000300a00 */
[----:B------:R-:W5:Y:S04]  /*40c40*/  LDL.LU.64 R104, [R1+0xd00] ;  /* 0x000d000001687983 */ /* 0x000f680000300a00 */
[----:B------:R-:W5:Y:S01]  /*40c50*/  LDL.LU.64 R106, [R1+0xd08] ;  /* 0x000d0800016a7983 */ /* 0x000f620000300a00 */
[C---:B--2---:R-:W-:Y:S08]  /*40c60*/  HMMA.1688.F32.TF32 R100, R236.reuse, R52, R100 ;  /* 0x00000034ec64723c */ /* 0x044ff00000081064 */
[C---:B---3--:R-:W-:Y:S11]  /*40c70*/  HMMA.1688.F32.TF32 R128, R236.reuse, R48, R96 ;  /* 0x00000030ec80723c */ /* 0x048ff60000081060 */
[----:B------:R-:W-:Y:S04]  /*40c80*/  @!UPT UIADD3 URZ, URZ, URZ, URZ ;  /* 0x0000003f3f3ff290 */ /* 0x000fe8000fffe03f */
[----:B------:R1:W-:Y:S04]  /*40c90*/  STL.64 [R1+0xb50], R100 ;  /* 0x000b506401007387 */ /* 0x0003e80000100a00 */
[----:B------:R2:W-:Y:S04]  /*40ca0*/  STL.64 [R1+0xb58], R102 ;  /* 0x000b586601007387 */ /* 0x0005e80000100a00 */
[----:B-1----:R-:W3:Y:S04]  /*40cb0*/  LDL.LU.64 R100, [R1+0xce0] ;  /* 0x000ce00001647983 */ /* 0x002ee80000300a00 */
[----:B--2---:R-:W3:Y:S04]  /*40cc0*/  LDL.LU.64 R102, [R1+0xce8] ;  /* 0x000ce80001667983 */ /* 0x004ee80000300a00 */
[----:B------:R-:W2:Y:S04]  /*40cd0*/  LDL.LU.64 R96, [R1+0xcd0] ;  /* 0x000cd00001607983 */ /* 0x000ea80000300a00 */
[----:B------:R-:W2:Y:S04]  /*40ce0*/  LDL.LU.64 R98, [R1+0xcd8] ;  /* 0x000cd80001627983 */ /* 0x000ea80000300a00 */
        /* <DEDUP_REMOVED lines=8> */
[C---:B-----5:R-:W-:Y:S08]  /*40d70*/  HMMA.1688.F32.TF32 R128, R236.reuse, R32, R124 ;  /* 0x00000020ec80723c */ /* 0x060ff0000008107c */
[C---:B------:R-:W-:Y:S08]  /*40d80*/  HMMA.1688.F32.TF32 R124, R236.reuse, R28, R120 ;  /* 0x0000001cec7c723c */ /* 0x040ff00000081078 */
[C---:B------:R-:W-:Y:S08]  /*40d90*/  HMMA.1688.F32.TF32 R120, R236.reuse, R8, R116 ;  /* 0x00000008ec78723c */ /* 0x040ff00000081074 */
[C---:B------:R-:W-:Y:S08]  /*40da0*/  HMMA.1688.F32.TF32 R116, R236.reuse, R12, R112 ;  /* 0x0000000cec74723c */ /* 0x040ff00000081070 */
[C---:B------:R-:W-:Y:S01]  /*40db0*/  HMMA.1688.F32.TF32 R112, R236.reuse, R16, R108 ;  /* 0x00000010ec70723c */ /* 0x040fe2000008106c */
[----:B------:R-:W-:Y:S04]  /*40dc0*/  STL.64 [R1+0xbf0], R128 ;  /* 0x000bf08001007387 */ /* 0x000fe80000100a00 */
[----:B------:R-:W-:Y:S04]  /*40dd0*/  STL.64 [R1+0xbf8], R130 ;  /* 0x000bf88201007387 */ /* 0x000fe80000100a00 */
[----:B------:R-:W-:Y:S04]  /*40de0*/  STL.64 [R1+0xbe0], R124 ;  /* 0x000be07c01007387 */ /* 0x000fe80000100a00 */
[----:B------:R-:W-:Y:S01]  /*40df0*/  STL.64 [R1+0xbe8], R126 ;  /* 0x000be87e01007387 */ /* 0x000fe20000100a00 */
[C---:B------:R-:W-:Y:S03]  /*40e00*/  HMMA.1688.F32.TF32 R108, R236.reuse, R20, R88 ;  /* 0x00000014ec6c723c */ /* 0x040fe60000081058 */
[----:B------:R1:W-:Y:S04]  /*40e10*/  STL.64 [R1+0xbd0], R120 ;  /* 0x000bd07801007387 */ /* 0x0003e80000100a00 */
[----:B------:R5:W-:Y:S04]  /*40e20*/  STL.64 [R1+0xbd8], R122 ;  /* 0x000bd87a01007387 */ /* 0x000be80000100a00 */
[----:B------:R1:W-:Y:S04]  /*40e30*/  STL.64 [R1+0xbc0], R116 ;  /* 0x000bc07401007387 */ /* 0x0003e80000100a00 */
[----:B------:R1:W-:Y:S04]  /*40e40*/  STL.64 [R1+0xbc8], R118 ;  /* 0x000bc87601007387 */ /* 0x0003e80000100a00 */
[----:B------:R-:W4:Y:S04]  /*40e50*/  LDL.LU.64 R88, [R1+0xcb0] ;  /* 0x000cb00001587983 */ /* 0x000f280000300a00 */
[----:B------:R1:W-:Y:S04]  /*40e60*/  STL.64 [R1+0xbb0], R112 ;  /* 0x000bb07001007387 */ /* 0x0003e80000100a00 */
[----:B------:R1:W-:Y:S04]  /*40e70*/  STL.64 [R1+0xbb8], R114 ;  /* 0x000bb87201007387 */ /* 0x0003e80000100a00 */
[----:B------:R-:W4:Y:S01]  /*40e80*/  LDL.LU.64 R90, [R1+0xcb8] ;  /* 0x000cb800015a7983 */ /* 0x000f220000300a00 */
[----:B------:R-:W-:Y:S03]  /*40e90*/  HMMA.1688.F32.TF32 R104, R236, R44, R104 ;  /* 0x0000002cec68723c */ /* 0x000fe60000081068 */
[----:B------:R1:W-:Y:S04]  /*40ea0*/  STL.64 [R1+0xba0], R108 ;  /* 0x000ba06c01007387 */ /* 0x0003e80000100a00 */
[----:B------:R1:W-:Y:S04]  /*40eb0*/  STL.64 [R1+0xba8], R110 ;  /* 0x000ba86e01007387 */ /* 0x0003e80000100a00 */
[----:B------:R-:W-:Y:S04]  /*40ec0*/  LDS R236, [R161+0x780] ;  /* 0x00078000a1ec7984 */ /* 0x000fe80000000800 */
[----:B------:R-:W-:Y:S04]  /*40ed0*/  LDS R238, [R161+0x2780] ;  /* 0x00278000a1ee7984 */ /* 0x000fe80000000800 */
[----:B------:R-:W-:Y:S04]  /*40ee0*/  LDS R237, [R189+0x780] ;  /* 0x00078000bded7984 */ /* 0x000fe80000000800 */
[----:B------:R2:W-:Y:S04]  /*40ef0*/  STL.64 [R1+0xb80], R104 ;  /* 0x000b806801007387 */ /* 0x0005e80000100a00 */
[----:B------:R2:W-:Y:S04]  /*40f00*/  STL [R1+0xb88], R106 ;  /* 0x000b886a01007387 */ /* 0x0005e80000100800 */
[----:B-1----:R-:W4:Y:S04]  /*40f10*/  LDL.LU.64 R120, [R1+0xca0] ;  /* 0x000ca00001787983 */ /* 0x002f280000300a00 */
[----:B-----5:R-:W5:Y:S01]  /*40f20*/  LDL.LU.64 R122, [R1+0xca8] ;  /* 0x000ca800017a7983 */ /* 0x020f620000300a00 */
[----:B------:R-:W-:-:S03]  /*40f30*/  IMAD.MOV.U32 R188, RZ, RZ, R107 ;  /* 0x000000ffffbc7224 */ /* 0x000fc600078e006b */
[----:B------:R-:W1:Y:S01]  /*40f40*/  LDS R239, [R189+0x2780] ;  /* 0x00278000bdef7984 */ /* 0x000e620000000800 */
[C---:B---3--:R-:W-:Y:S08]  /*40f50*/  HMMA.1688.F32.TF32 R100, R232.reuse, R24, R100 ;  /* 0x00000018e864723c */ /* 0x048ff00000081064 */
[C---:B--2---:R-:W-:Y:S08]  /*40f60*/  HMMA.1688.F32.TF32 R96, R232.reuse, R4, R96 ;  /* 0x00000004e860723c */ /* 0x044ff00000081060 */
[C---:B----4-:R-:W-:Y:S07]  /*40f70*/  HMMA.1688.F32.TF32 R92, R232.reuse, R216, R92 ;  /* 0x000000d8e85c723c */ /* 0x050fee000008105c */
[----:B------:R2:W-:Y:S04]  /*40f80*/  STL.64 [R1+0xd00], R100 ;  /* 0x000d006401007387 */ /* 0x0005e80000100a00 */
[----:B------:R3:W-:Y:S04]  /*40f90*/  STL.64 [R1+0xd08], R102 ;  /* 0x000d086601007387 */ /* 0x0007e80000100a00 */
[----:B------:R-:W4:Y:S04]  /*40fa0*/  LDL.LU.64 R116, [R1+0xc80] ;  /* 0x000c800001747983 */ /* 0x000f280000300a00 */
[----:B------:R-:W4:Y:S04]  /*40fb0*/  LDL.LU.64 R118, [R1+0xc88] ;  /* 0x000c880001767983 */ /* 0x000f280000300a00 */
        /* <DEDUP_REMOVED lines=8> */
[----:B------:R-:W4:Y:S04]  /*41040*/  LDL.LU.64 R104, [R1+0xc10] ;  /* 0x000c100001687983 */ /* 0x000f280000300a00 */
[----:B------:R-:W4:Y:S04]  /*41050*/  LDL.LU.64 R106, [R1+0xc18] ;  /* 0x000c1800016a7983 */ /* 0x000f280000300a00 */
[----:B--2---:R-:W2:Y:S04]  /*41060*/  LDL.LU.64 R100, [R1+0xc60] ;  /* 0x000c600001647983 */ /* 0x004ea80000300a00 */
[----:B---3--:R-:W2:Y:S04]  /*41070*/  LDL.LU.64 R102, [R1+0xc68] ;  /* 0x000c680001667983 */ /* 0x008ea80000300a00 */
[----:B-1----:R-:W3:Y:S04]  /*41080*/  LDL.LU.64 R96, [R1+0xc50] ;  /* 0x000c500001607983 */ /* 0x002ee80000300a00 */
[----:B------:R-:W3:Y:S04]  /*41090*/  LDL.LU.64 R98, [R1+0xc58] ;  /* 0x000c580001627983 */ /* 0x000ee80000300a00 */
[----:B------:R-:W3:Y:S04]  /*410a0*/  LDL.LU.64 R92, [R1+0xc40] ;  /* 0x000c4000015c7983 */ /* 0x000ee80000300a00 */
[----:B------:R-:W3:Y:S01]  /*410b0*/  LDL.LU.64 R94, [R1+0xc48] ;  /* 0x000c4800015e7983 */ /* 0x000ee20000300a00 */
[C---:B------:R-:W-:Y:S11]  /*410c0*/  HMMA.1688.F32.TF32 R88, R232.reuse, R64, R88 ;  /* 0x00000040e858723c */ /* 0x040ff60000081058 */
[----:B------:R-:W-:Y:S11]  /*410d0*/  @!UPT UIADD3 URZ, URZ, URZ, URZ ;  /* 0x0000003f3f3ff290 */ /* 0x000ff6000fffe03f */
[----:B------:R-:W-:Y:S01]  /*410e0*/  @!UPT UIADD3 URZ, URZ, URZ, URZ ;  /* 0x0000003f3f3ff290 */ /* 0x000fe2000fffe03f */
[----:B------:R1:W-:Y:S04]  /*410f0*/  STL.64 [R1+0xcd0], R88 ;  /* 0x000cd05801007387 */ /* 0x0003e80000100a00 */
[----:B------:R5:W-:Y:S04]  /*41100*/  STL.64 [R1+0xcd8], R90 ;  /* 0x000cd85a01007387 */ /* 0x000be80000100a00 */
[----:B-1----:R-:W3:Y:S04]  /*41110*/  LDL.LU.64 R88, [R1+0xc30] ;  /* 0x000c300001587983 */ /* 0x002ee80000300a00 */
[----:B-----5:R-:W5:Y:S01]  /*41120*/  LDL.LU.64 R90, [R1+0xc38] ;  /* 0x000c3800015a7983 */ /* 0x020f620000300a00 */
[C---:B------:R-:W-:Y:S11]  /*41130*/  HMMA.1688.F32.TF32 R120, R232.reuse, R60, R120 ;  /* 0x0000003ce878723c */ /* 0x040ff60000081078 */
[----:B------:R-:W-:Y:S11]  /*41140*/  @!UPT UIADD3 URZ, URZ, URZ, URZ ;  /* 0x0000003f3f3ff290 */ /* 0x000ff6000fffe03f */
[----:B------:R-:W-:Y:S01]  /*41150*/  @!UPT UIADD3 URZ, URZ, URZ, URZ ;  /* 0x0000003f3f3ff290 */ /* 0x000fe2000fffe03f */
[----:B------:R1:W-:Y:S04]  /*41160*/  STL.64 [R1+0xcc0], R120 ;  /* 0x000cc07801007387 */ /* 0x0003e80000100a00 */
[----:B------:R1:W-:Y:S01]  /*41170*/  STL.64 [R1+0xcc8], R122 ;  /* 0x000cc87a01007387 */ /* 0x0003e20000100a00 */
[C---:B----4-:R-:W-:Y:S08]  /*41180*/  HMMA.1688.F32.TF32 R116, R232.reuse, R56, R116 ;  /* 0x00000038e874723c */ /* 0x050ff00000081074 */
[C---:B------:R-:W-:Y:S08]  /*41190*/  HMMA.1688.F32.TF32 R112, R232.reuse, R52, R112 ;  /* 0x00000034e870723c */ /* 0x040ff00000081070 */
[C---:B------:R-:W-:Y:S08]  /*411a0*/  HMMA.1688.F32.TF32 R108, R232.reuse, R48, R108 ;  /* 0x00000030e86c723c */ /* 0x040ff0000008106c */
[C---:B------:R-:W-:Y:S08]  /*411b0*/  HMMA.1688.F32.TF32 R104, R232.reuse, R36, R104 ;  /* 0x00000024e868723c */ /* 0x040ff00000081068 */
[C---:B--2---:R-:W-:Y:S08]  /*411c0*/  HMMA.1688.F32.TF32 R100, R232.reuse, R32, R100 ;  /* 0x00000020e864723c */ /* 0x044ff00000081064 */
[C---:B---3--:R-:W-:Y:S01]  /*411d0*/  HMMA.1688.F32.TF32 R96, R232.reuse, R28, R96 ;  /* 0x0000001ce860723c */ /* 0x048fe20000081060 */
[----:B------:R2:W-:Y:S07]  /*411e0*/  STL.64 [R1+0xcb0], R116 ;  /* 0x000cb07401007387 */ /* 0x0005ee0000100a00 */
[C---:B------:R-:W-:Y:S01]  /*411f0*/  HMMA.1688.F32.TF32 R92, R232.reuse, R8, R92 ;  /* 0x00000008e85c723c */ /* 0x040fe2000008105c */
[----:B------:R3:W-:Y:S04]  /*41200*/  STL.64 [R1+0xcb8], R118 ;  /* 0x000cb87601007387 */ /* 0x0007e80000100a00 */
        /* <DEDUP_REMOVED lines=8> */
[----:B------:R-:W4:Y:S04]  /*41290*/  LDL.LU.64 R172, [R1+0xd80] ;  /* 0x000d800001ac7983 */ /* 0x000f280000300a00 */
[----:B------:R-:W4:Y:S04]  /*412a0*/  LDL.LU.64 R174, [R1+0xd88] ;  /* 0x000d880001ae7983 */ /* 0x000f280000300a00 */
[----:B------:R1:W-:Y:S04]  /*412b0*/  STL.64 [R1+0xc50], R96 ;  /* 0x000c506001007387 */ /* 0x0003e80000100a00 */
[----:B------:R1:W-:Y:S04]  /*412c0*/  STL.64 [R1+0xc58], R98 ;  /* 0x000c586201007387 */ /* 0x0003e80000100a00 */
[----:B------:R-:W4:Y:S04]  /*412d0*/  LDL.LU.64 R132, [R1+0xd70] ;  /* 0x000d700001847983 */ /* 0x000f280000300a00 */
[----:B------:R-:W4:Y:S01]  /*412e0*/  LDL.LU.64 R134, [R1+0xd78] ;  /* 0x000d780001867983 */ /* 0x000f220000300a00 */
[C---:B-----5:R-:W-:Y:S03]  /*412f0*/  HMMA.1688.F32.TF32 R88, R232.reuse, R12, R88 ;  /* 0x0000000ce858723c */ /* 0x060fe60000081058 */
[----:B------:R5:W-:Y:S04]  /*41300*/  STL.64 [R1+0xc40], R92 ;  /* 0x000c405c01007387 */ /* 0x000be80000100a00 */
[----:B------:R1:W-:Y:S04]  /*41310*/  STL.64 [R1+0xc48], R94 ;  /* 0x000c485e01007387 */ /* 0x0003e80000100a00 */
[----:B------:R-:W4:Y:S04]  /*41320*/  LDL.LU.64 R128, [R1+0xb90] ;  /* 0x000b900001807983 */ /* 0x000f280000300a00 */
[----:B------:R-:W4:Y:S08]  /*41330*/  LDL.LU.64 R130, [R1+0xb98] ;  /* 0x000b980001827983 */ /* 0x000f300000300a00 */
[----:B------:R1:W-:Y:S04]  /*41340*/  STL.64 [R1+0xc30], R88 ;  /* 0x000c305801007387 */ /* 0x0003e80000100a00 */
[----:B------:R1:W-:Y:S04]  /*41350*/  STL.64 [R1+0xc38], R90 ;  /* 0x000c385a01007387 */ /* 0x0003e80000100a00 */
[----:B------:R-:W4:Y:S04]  /*41360*/  LDL.LU.64 R124, [R1+0xc00] ;  /* 0x000c0000017c7983 */ /* 0x000f280000300a00 */
[----:B------:R-:W4:Y:S04]  /*41370*/  LDL.LU.64 R126, [R1+0xc08] ;  /* 0x000c0800017e7983 */ /* 0x000f280000300a00 */
[----:B-1----:R-:W4:Y:S04]  /*41380*/  LDL.LU.64 R120, [R1+0xd10] ;  /* 0x000d100001787983 */ /* 0x002f280000300a00 */
[----:B------:R-:W4:Y:S04]  /*41390*/  LDL.LU.64 R122, [R1+0xd18] ;  /* 0x000d1800017a7983 */ /* 0x000f280000300a00 */
[----:B--2---:R-:W2:Y:S04]  /*413a0*/  LDL.LU.64 R116, [R1+0xd20] ;  /* 0x000d200001747983 */ /* 0x004ea80000300a00 */
[----:B---3--:R-:W2:Y:S04]  /*413b0*/  LDL.LU.64 R118, [R1+0xd28] ;  /* 0x000d280001767983 */ /* 0x008ea80000300a00 */
        /* <DEDUP_REMOVED lines=10> */
[----:B-----5:R-:W5:Y:S04]  /*41460*/  LDL.LU.64 R92, [R1+0xac0] ;  /* 0x000ac000015c7983 */ /* 0x020f680000300a00 */
[----:B------:R-:W5:Y:S04]  /*41470*/  LDL.LU.64 R94, [R1+0xac8] ;  /* 0x000ac800015e7983 */ /* 0x000f680000300a00 */
[----:B------:R-:W5:Y:S04]  /*41480*/  LDL.LU.64 R88, [R1+0xa60] ;  /* 0x000a600001587983 */ /* 0x000f680000300a00 */
[----:B------:R-:W5:Y:S01]  /*41490*/  LDL.LU.64 R90, [R1+0xa68] ;  /* 0x000a6800015a7983 */ /* 0x000f620000300a00 */
[C---:B----4-:R-:W-:Y:S08]  /*414a0*/  HMMA.1688.F32.TF32 R172, R232.reuse, R16, R172 ;  /* 0x00000010e8ac723c */ /* 0x050ff000000810ac */
[C---:B------:R-:W-:Y:S11]  /*414b0*/  HMMA.1688.F32.TF32 R132, R232.reuse, R20, R132 ;  /* 0x00000014e884723c */ /* 0x040ff60000081084 */
[----:B------:R-:W-:Y:S04]  /*414c0*/  @!UPT UIADD3 URZ, URZ, URZ, URZ ;  /* 0x0000003f3f3ff290 */ /* 0x000fe8000fffe03f */
[----:B------:R1:W-:Y:S01]  /*414d0*/  STL.64 [R1+0xc20], R172 ;  /* 0x000c20ac01007387 */ /* 0x0003e20000100a00 */
[----:B------:R-:W-:Y:S03]  /*414e0*/  HMMA.1688.F32.TF32 R128, R232, R44, R128 ;  /* 0x0000002ce880723c */ /* 0x000fe60000081080 */
[----:B------:R4:W-:Y:S05]  /*414f0*/  STL.64 [R1+0xc28], R174 ;  /* 0x000c28ae01007387 */ /* 0x0009ea0000100a00 */
[C---:B------:R-:W-:Y:S08]  /*41500*/  HMMA.1688.F32.TF32 R124, R240.reuse, R24, R124 ;  /* 0x00000018f07c723c */ /* 0x040ff0000008107c */
[C---:B------:R-:W-:Y:S08]  /*41510*/  HMMA.1688.F32.TF32 R120, R240.reuse, R4, R120 ;  /* 0x00000004f078723c */ /* 0x040ff00000081078 */
[C---:B--2---:R-:W-:Y:S08]  /*41520*/  HMMA.1688.F32.TF32 R116, R240.reuse, R216, R116 ;  /* 0x000000d8f074723c */ /* 0x044ff00000081074 */
[C---:B---3--:R-:W-:Y:S08]  /*41530*/  HMMA.1688.F32.TF32 R112, R240.reuse, R64, R112 ;  /* 0x00000040f070723c */ /* 0x048ff00000081070 */
[C---:B------:R-:W-:Y:S08]  /*41540*/  HMMA.1688.F32.TF32 R108, R240.reuse, R60, R108 ;  /* 0x0000003cf06c723c */ /* 0x040ff0000008106c */
[C---:B------:R-:W-:Y:S01]  /*41550*/  HMMA.1688.F32.TF32 R104, R240.reuse, R56, R104 ;  /* 0x00000038f068723c */ /* 0x040fe20000081068 */
[----:B------:R2:W-:Y:S07]  /*41560*/  STL.64 [R1+0xc10], R132 ;  /* 0x000c108401007387 */ /* 0x0005ee0000100a00 */
[C---:B------:R-:W-:Y:S01]  /*41570*/  HMMA.1688.F32.TF32 R100, R240.reuse, R52, R100 ;  /* 0x00000034f064723c */ /* 0x040fe20000081064 */
[----:B------:R3:W-:Y:S07]  /*41580*/  STL.64 [R1+0xc18], R134 ;  /* 0x000c188601007387 */ /* 0x0007ee0000100a00 */
[C---:B------:R-:W-:Y:S01]  /*41590*/  HMMA.1688.F32.TF32 R96, R240.reuse, R48, R96 ;  /* 0x00000030f060723c */ /* 0x040fe20000081060 */
[----:B------:R1:W-:Y:S07]  /*415a0*/  STL.64 [R1+0xb90], R128 ;  /* 0x000b908001007387 */ /* 0x0003ee0000100a00 */
[C---:B-----5:R-:W-:Y:S01]  /*415b0*/  HMMA.1688.F32.TF32 R92, R240.reuse, R36, R92 ;  /* 0x00000024f05c723c */ /* 0x060fe2000008105c */
[----:B------:R2:W-:Y:S04]  /*415c0*/  STL.64 [R1+0xb98], R130 ;  /* 0x000b988201007387 */ /* 0x0005e80000100a00 */
[----:B------:R1:W-:Y:S03]  /*415d0*/  STL.64 [R1+0xc00], R124 ;  /* 0x000c007c01007387 */ /* 0x0003e60000100a00 */
[----:B------:R-:W-:Y:S01]  /*415e0*/  HMMA.1688.F32.TF32 R88, R240, R32, R88 ;  /* 0x00000020f058723c */ /* 0x000fe20000081058 */
        /* <DEDUP_REMOVED lines=15> */
[----:B------:R-:W5:Y:S04]  /*416e0*/  LDL.LU.64 R208, [R1+0x820] ;  /* 0x0008200001d07983 */ /* 0x000f680000300a00 */
[----:B------:R1:W-:Y:S04]  /*416f0*/  STL.64 [R1+0xda0], R92 ;  /* 0x000da05c01007387 */ /* 0x0003e80000100a00 */
[----:B------:R1:W-:Y:S04]  /*41700*/  STL.64 [R1+0xda8], R94 ;  /* 0x000da85e01007387 */ /* 0x0003e80000100a00 */
        /* <DEDUP_REMOVED lines=9> */
[----:B-1----:R-:W5:Y:S04]  /*417a0*/  LDL.LU.64 R172, [R1+0x6f0] ;  /* 0x0006f00001ac7983 */ /* 0x002f680000300a00 */
[----:B----4-:R-:W4:Y:S04]  /*417b0*/  LDL.LU.64 R174, [R1+0x6f8] ;  /* 0x0006f80001ae7983 */ /* 0x010f280000300a00 */
        /* <DEDUP_REMOVED lines=23> */
[----:B------:R-:W3:Y:S01]  /*41930*/  LDL.LU.64 R90, [R1+0x68] ;  /* 0x00006800015a7983 */ /* 0x000ee20000300a00 */
[----:B------:R-:W-:Y:S01]  /*41940*/  MOV R244, R78 ;  /* 0x0000004e00f47202 */ /* 0x000fe20000000f00 */
[----:B------:R-:W-:Y:S01]  /*41950*/  IMAD.MOV.U32 R245, RZ, RZ, R79 ;  /* 0x000000fffff57224 */ /* 0x000fe200078e004f */
[----:B------:R-:W-:Y:S01]  /*41960*/  MOV R247, R85 ;  /* 0x0000005500f77202 */ /* 0x000fe20000000f00 */
[----:B------:R-:W-:-:S02]  /*41970*/  IMAD.MOV.U32 R246, RZ, RZ, R84 ;  /* 0x000000fffff67224 */ /* 0x000fc400078e0054 */
[----:B------:R-:W-:Y:S02]  /*41980*/  IMAD.MOV.U32 R248, RZ, RZ, R86 ;  /* 0x000000fffff87224 */ /* 0x000fe400078e0056 */
[----:B------:R-:W-:Y:S01]  /*41990*/  IMAD.MOV.U32 R249, RZ, RZ, R87 ;  /* 0x000000fffff97224 */ /* 0x000fe200078e0057 */
[----:B------:R-:W-:Y:S01]  /*419a0*/  HMMA.1688.F32.TF32 R40, R236, R8, R40 ;  /* 0x00000008ec28723c */ /* 0x000fe20000081028 */
[----:B------:R-:W-:Y:S01]  /*419b0*/  MOV R250, R160 ;  /* 0x000000a000fa7202 */ /* 0x000fe20000000f00 */
[----:B------:R-:W-:Y:S01]  /*419c0*/  IMAD.MOV.U32 R251, RZ, RZ, R3 ;  /* 0x000000fffffb7224 */ /* 0x000fe200078e0003 */
[----:B------:R-:W-:Y:S04]  /*419d0*/  LDS R232, [R161+0x4000] ;  /* 0x00400000a1e87984 */ /* 0x000fe80000000800 */
[----:B------:R-:W-:Y:S04]  /*419e0*/  LDS R234, [R161+0x6000] ;  /* 0x00600000a1ea7984 */ /* 0x000fe80000000800 */
[----:B------:R-:W-:Y:S04]  /*419f0*/  LDS R233, [R189+0x4000] ;  /* 0x00400000bde97984 */ /* 0x000fe80000000800 */
[----:B------:R-:W1:Y:S01]  /*41a00*/  LDS R235, [R189+0x6000] ;  /* 0x00600000bdeb7984 */ /* 0x000e620000000800 */
[C---:B-----5:R-:W-:Y:S08]  /*41a10*/  HMMA.1688.F32.TF32 R224, R240.reuse, R28, R208 ;  /* 0x0000001cf0e0723c */ /* 0x060ff000000810d0 */
[C---:B------:R-:W-:Y:S08]  /*41a20*/  HMMA.1688.F32.TF32 R208, R240.reuse, R8, R204 ;  /* 0x00000008f0d0723c */ /* 0x040ff000000810cc */
[C---:B------:R-:W-:Y:S08]  /*41a30*/  HMMA.1688.F32.TF32 R204, R240.reuse, R12, R200 ;  /* 0x0000000cf0cc723c */ /* 0x040ff000000810c8 */
[C---:B------:R-:W-:Y:S08]  /*41a40*/  HMMA.1688.F32.TF32 R200, R240.reuse, R16, R184 ;  /* 0x00000010f0c8723c */ /* 0x040ff000000810b8 */
[C---:B----4-:R-:W-:Y:S08]  /*41a50*/  HMMA.1688.F32.TF32 R184, R240.reuse, R20, R172 ;  /* 0x00000014f0b8723c */ /* 0x050ff000000810ac */
[----:B--2---:R-:W-:Y:S08]  /*41a60*/  HMMA.1688.F32.TF32 R172, R240, R44, R132 ;  /* 0x0000002cf0ac723c */ /* 0x004ff00000081084 */
[C---:B---3--:R-:W-:Y:S08]  /*41a70*/  HMMA.1688.F32.TF32 R132, R236.reuse, R24, R128 ;  /* 0x00000018ec84723c */ /* 0x048ff00000081080 */
[C---:B------:R-:W-:Y:S01]  /*41a80*/  HMMA.1688.F32.TF32 R128, R236.reuse, R4, R124 ;  /* 0x00000004ec80723c */ /* 0x040fe2000008107c */
[----:B------:R-:W-:Y:S07]  /*41a90*/  STL.64 [R1+0xd80], R224 ;  /* 0x000d80e001007387 */ /* 0x000fee0000100a00 */
        /* <DEDUP_REMOVED lines=9> */
[----:B------:R-:W-:Y:S04]  /*41b30*/  STL.64 [R1+0xd68], R206 ;  /* 0x000d68ce01007387 */ /* 0x000fe80000100a00 */
[----:B------:R-:W-:Y:S03]  /*41b40*/  STL.64 [R1+0x730], R200 ;  /* 0x000730c801007387 */ /* 0x000fe60000100a00 */
        /* <DEDUP_REMOVED lines=9> */
[----:B------:R-:W-:Y:S01]  /*41be0*/  HMMA.1688.F32.TF32 R92, R236, R28, R88 ;  /* 0x0000001cec5c723c */ /* 0x000fe20000081058 */
        /* <DEDUP_REMOVED lines=15> */
[----:B------:R-:W-:-:S03]  /*41ce0*/  IMAD.MOV.U32 R88, RZ, RZ, R74 ;  /* 0x000000ffff587224 */ /* 0x000fc600078e004a */
[----:B------:R-:W-:Y:S04]  /*41cf0*/  STL.64 [R1+0x180], R100 ;  /* 0x0001806401007387 */ /* 0x000fe80000100a00 */
[----:B------:R-:W-:Y:S04]  /*41d00*/  STL.64 [R1+0x188], R102 ;  /* 0x0001886601007387 */ /* 0x000fe80000100a00 */
[----:B------:R-:W-:Y:S01]  /*41d10*/  STL.64 [R1+0x170], R96 ;  /* 0x0001706001007387 */ /* 0x000fe20000100a00 */
[----:B------:R-:W-:-:S03]  /*41d20*/  MOV R89, R75 ;  /* 0x0000004b00597202 */ /* 0x000fc60000000f00 */
[----:B------:R-:W-:Y:S04]  /*41d30*/  STL.64 [R1+0x178], R98 ;  /* 0x0001786201007387 */ /* 0x000fe80000100a00 */
[----:B------:R-:W2:Y:S04]  /*41d40*/  LDL.LU R74, [R1+0x513c] ;  /* 0x00513c00014a7983 */ /* 0x000ea80000300800 */
[----:B------:R-:W-:Y:S04]  /*41d50*/  STL.64 [R1+0xf0], R92 ;  /* 0x0000f05c01007387 */ /* 0x000fe80000100a00 */
[----:B------:R-:W-:Y:S04]  /*41d60*/  STL.64 [R1+0xf8], R94 ;  /* 0x0000f85e01007387 */ /* 0x000fe80000100a00 */
[----:B------:R-:W2:Y:S01]  /*41d70*/  LDL.LU R75, [R1+0x5138] ;  /* 0x00513800014b7983 */ /* 0x000ea20000300800 */
[----:B------:R-:W-:-:S02]  /*41d80*/  IMAD.MOV.U32 R90, RZ, RZ, R76 ;  /* 0x000000ffff5a7224 */ /* 0x000fc400078e004c */
[----:B------:R-:W-:Y:S01]  /*41d90*/  IMAD.MOV.U32 R91, RZ, RZ, R77 ;  /* 0x000000ffff5b7224 */ /* 0x000fe200078e004d */
[----:B------:R-:W3:Y:S04]  /*41da0*/  LDL.LU R76, [R1+0x5134] ;  /* 0x00513400014c7983 */ /* 0x000ee80000300800 */
[----:B------:R-:W3:Y:S04]  /*41db0*/  LDL.LU R77, [R1+0x5130] ;  /* 0x00513000014d7983 */ /* 0x000ee80000300800 */
[----:B------:R-:W3:Y:S04]  /*41dc0*/  LDL.LU R78, [R1+0x512c] ;  /* 0x00512c00014e7983 */ /* 0x000ee80000300800 */
[----:B------:R-:W3:Y:S04]  /*41dd0*/  LDL.LU R79, [R1+0x5128] ;  /* 0x00512800014f7983 */ /* 0x000ee80000300800 */
[----:B------:R-:W4:Y:S04]  /*41de0*/  LDL.LU R84, [R1+0x5124] ;  /* 0x0051240001547983 */ /* 0x000f280000300800 */
[----:B------:R-:W4:Y:S04]  /*41df0*/  LDL.LU R85, [R1+0x5120] ;  /* 0x0051200001557983 */ /* 0x000f280000300800 */
[----:B------:R-:W4:Y:S04]  /*41e00*/  LDL.LU R86, [R1+0x511c] ;  /* 0x00511c0001567983 */ /* 0x000f280000300800 */
[----:B------:R-:W4:Y:S01]  /*41e10*/  LDL.LU R87, [R1+0x5118] ;  /* 0x0051180001577983 */ /* 0x000f220000300800 */
[----:B------:R-:W-:Y:S01]  /*41e20*/  IMAD.MOV.U32 R160, RZ, RZ, R42 ;  /* 0x000000ffffa07224 */ /* 0x000fe200078e002a */
[----:B------:R-:W-:-:S02]  /*41e30*/  MOV R4, R43 ;  /* 0x0000002b00047202 */ /* 0x000fc40000000f00 */
[----:B------:R5:W-:Y:S02]  /*41e40*/  STL.64 [R1+0xde0], R40 ;  /* 0x000de02801007387 */ /* 0x000be40000100a00 */
[C---:B-----5:R-:W-:Y:S11]  /*41e50*/  HMMA.1688.F32.TF32 R40, R236.reuse, R12, R68 ;  /* 0x0000000cec28723c */ /* 0x060ff60000081044 */
[----:B------:R-:W-:Y:S11]  /*41e60*/  @!UPT UIADD3 URZ, URZ, URZ, URZ ;  /* 0x0000003f3f3ff290 */ /* 0x000ff6000fffe03f */
[----:B------:R-:W-:Y:S02]  /*41e70*/  @!UPT UIADD3 URZ, URZ, URZ, URZ ;  /* 0x0000003f3f3ff290 */ /* 0x000fe4000fffe03f */
[----:B------:R-:W-:Y:S01]  /*41e80*/  IMAD.MOV.U32 R3, RZ, RZ, R40 ;  /* 0x000000ffff037224 */ /* 0x000fe200078e0028 */
[----:B------:R-:W-:Y:S01]  /*41e90*/  MOV R216, R42 ;  /* 0x0000002a00d87202 */ /* 0x000fe20000000f00 */
[----:B------:R-:W-:Y:S02]  /*41ea0*/  IMAD.MOV.U32 R217, RZ, RZ, R41 ;  /* 0x000000ffffd97224 */ /* 0x000fe400078e0029 */
[----:B------:R-:W-:Y:S02]  /*41eb0*/  IMAD.MOV.U32 R37, RZ, RZ, R43 ;  /* 0x000000ffff257224 */ /* 0x000fe400078e002b */
[C---:B--2---:R-:W-:Y:S11]  /*41ec0*/  HMMA.1688.F32.TF32 R40, R236.reuse, R16, R72 ;  /* 0x00000010ec28723c */ /* 0x044ff60000081048 */
[----:B------:R-:W-:Y:S11]  /*41ed0*/  @!UPT UIADD3 URZ, URZ, URZ, URZ ;  /* 0x0000003f3f3ff290 */ /* 0x000ff6000fffe03f */
[----:B------:R-:W-:Y:S02]  /*41ee0*/  @!UPT UIADD3 URZ, URZ, URZ, URZ ;  /* 0x0000003f3f3ff290 */ /* 0x000fe4000fffe03f */
[----:B------:R-:W-:Y:S01]  /*41ef0*/  IMAD.MOV.U32 R36, RZ, RZ, R40 ;  /* 0x000000ffff247224 */ /* 0x000fe200078e0028 */
[----:B------:R-:W-:Y:S01]  /*41f00*/  MOV R33, R41 ;  /* 0x0000002900217202 */ /* 0x000fe20000000f00 */
[----:B------:R-:W-:Y:S02]  /*41f10*/  IMAD.MOV.U32 R32, RZ, RZ, R42 ;  /* 0x000000ffff207224 */ /* 0x000fe400078e002a */
[----:B------:R-:W-:Y:S02]  /*41f20*/  IMAD.MOV.U32 R29, RZ, RZ, R43 ;  /* 0x000000ffff1d7224 */ /* 0x000fe400078e002b */
[C---:B---3--:R-:W-:Y:S11]  /*41f30*/  HMMA.1688.F32.TF32 R40, R236.reuse, R20, R76 ;  /* 0x00000014ec28723c */ /* 0x048ff6000008104c */
[----:B------:R-:W-:Y:S11]  /*41f40*/  @!UPT UIADD3 URZ, URZ, URZ, URZ ;  /* 0x0000003f3f3ff290 */ /* 0x000ff6000fffe03f */
[----:B------:R-:W-:Y:S02]  /*41f50*/  @!UPT UIADD3 URZ, URZ, URZ, URZ ;  /* 0x0000003f3f3ff290 */ /* 0x000fe4000fffe03f */
[----:B------:R-:W-:Y:S01]  /*41f60*/  MOV R28, R40 ;  /* 0x00000028001c7202 */ /* 0x000fe20000000f00 */
[----:B------:R-:W-:Y:S01]  /*41f70*/  IMAD.MOV.U32 R25, RZ, RZ, R41 ;  /* 0x000000ffff197224 */ /* 0x000fe200078e0029 */
[----:B------:R-:W-:Y:S01]  /*41f80*/  MOV R5, R43 ;  /* 0x0000002b00057202 */ /* 0x000fe20000000f00 */
[----:B------:R-:W-:Y:S02]  /*41f90*/  IMAD.MOV.U32 R24, RZ, RZ, R42 ;  /* 0x000000ffff187224 */ /* 0x000fe400078e002a */
[----:B----4-:R-:W-:Y:S11]  /*41fa0*/  HMMA.1688.F32.TF32 R40, R236, R44, R84 ;  /* 0x0000002cec28723c */ /* 0x010ff60000081054 */
[----:B------:R-:W-:Y:S11]  /*41fb0*/  @!UPT UIADD3 URZ, URZ, URZ, URZ ;  /* 0x0000003f3f3ff290 */ /* 0x000ff6000fffe03f */
[----:B------:R-:W-:Y:S02]  /*41fc0*/  @!UPT UIADD3 URZ, URZ, URZ, URZ ;  /* 0x0000003f3f3ff290 */ /* 0x000fe4000fffe03f */
[----:B------:R-:W-:Y:S01]  /*41fd0*/  IMAD.MOV.U32 R21, RZ, RZ, R40 ;  /* 0x000000ffff157224 */ /* 0x000fe200078e0028 */
[----:B------:R-:W-:Y:S01]  /*41fe0*/  MOV R9, R42 ;  /* 0x0000002a00097202 */ /* 0x000fe20000000f00 */
[----:B------:R-:W-:Y:S02]  /*41ff0*/  IMAD.MOV.U32 R20, RZ, RZ, R41 ;  /* 0x000000ffff147224 */ /* 0x000fe400078e0029 */
[----:B------:R-:W-:Y:S02]  /*42000*/  IMAD.MOV.U32 R8, RZ, RZ, R43 ;  /* 0x000000ffff087224 */ /* 0x000fe400078e002b */
[C---:B-1----:R-:W-:Y:S11]  /*42010*/  HMMA.1688.F32.TF32 R40, R232.reuse, R26, R88 ;  /* 0x0000001ae828723c */ /* 0x042ff60000081058 */
[----:B------:R-:W-:Y:S11]  /*42020*/  @!UPT UIADD3 URZ, URZ, URZ, URZ ;  /* 0x0000003f3f3ff290 */ /* 0x000ff6000fffe03f */
[----:B------:R-:W-:Y:S02]  /*42030*/  @!UPT UIADD3 URZ, URZ, URZ, URZ ;  /* 0x0000003f3f3ff290 */ /* 0x000fe4000fffe03f */
[----:B------:R-:W-:Y:S01]  /*42040*/  IMAD.MOV.U32 R17, RZ, RZ, R40 ;  /* 0x000000ffff117224 */ /* 0x000fe200078e0028 */
[----:B------:R-:W-:Y:S01]  /*42050*/  MOV R16, R41 ;  /* 0x0000002900107202 */ /* 0x000fe20000000f00 */
[----:B------:R-:W-:Y:S02]  /*42060*/  IMAD.MOV.U32 R13, RZ, RZ, R42 ;  /* 0x000000ffff0d7224 */ /* 0x000fe400078e002a */
[----:B------:R-:W-:Y:S02]  /*42070*/  IMAD.MOV.U32 R12, RZ, RZ, R43 ;  /* 0x000000ffff0c7224 */ /* 0x000fe400078e002b */
[----:B------:R-:W-:Y:S01]  /*42080*/  HMMA.1688.F32.TF32 R40, R232, R6, R244 ;  /* 0x00000006e828723c */ /* 0x000fe200000810f4 */
[----:B------:R-:W-:Y:S01]  /*42090*/  MOV R88, R14 ;  /* 0x0000000e00587202 */ /* 0x000fe20000000f00 */
[----:B------:R-:W-:Y:S11]  /*420a0*/  IMAD.MOV.U32 R89, RZ, RZ, R15 ;  /* 0x000000ffff597224 */ /* 0x000ff600078e000f */
[----:B------:R-:W-:Y:S10]  /*420b0*/  @!UPT UIADD3 URZ, URZ, URZ, URZ ;  /* 0x0000003f3f3ff290 */ /* 0x000ff4000fffe03f */
[----:B------:R1:W-:Y:S04]  /*420c0*/  STL.64 [R1+0xe40], R40 ;  /* 0x000e402801007387 */ /* 0x0003e80000100a00 */
[----:B------:R-:W2:Y:S04]  /*420d0*/  LDL.LU R14, [R1+0x5114] ;  /* 0x00511400010e7983 */ /* 0x000ea80000300800 */
[----:B------:R-:W3:Y:S01]  /*420e0*/  LDL.LU R15, [R1+0x5110] ;  /* 0x00511000010f7983 */ /* 0x000ee20000300800 */
[----:B------:R-:W-:Y:S01]  /*420f0*/  IMAD.MOV.U32 R90, RZ, RZ, R35 ;  /* 0x000000ffff5a7224 */ /* 0x000fe200078e0023 */
[----:B------:R-:W-:Y:S01]  /*42100*/  MOV R91, R34 ;  /* 0x00000022005b7202 */ /* 0x000fe20000000f00 */
[----:B------:R-:W-:Y:S01]  /*42110*/  IMAD.MOV.U32 R92, RZ, RZ, R31 ;  /* 0x000000ffff5c7224 */ /* 0x000fe200078e001f */
[----:B------:R-:W4:Y:S01]  /*42120*/  LDL.LU R35, [R1+0x510c] ;  /* 0x00510c0001237983 */ /* 0x000f220000300800 */
[----:B------:R-:W-:Y:S01]  /*42130*/  IMAD.MOV.U32 R93, RZ, RZ, R30 ;  /* 0x000000ffff5d7224 */ /* 0x000fe200078e001e */
[----:B------:R-:W-:-:S02]  /*42140*/  MOV R94, R22 ;  /* 0x00000016005e7202 */ /* 0x000fc40000000f00 */
[----:B------:R-:W5:Y:S01]  /*42150*/  LDL.LU R34, [R1+0x5108] ;  /* 0x0051080001227983 */ /* 0x000f620000300800 */
[----:B------:R-:W-:-:S03]  /*42160*/  IMAD.MOV.U32 R95, RZ, RZ, R23 ;  /* 0x000000ffff5f7224 */ /* 0x000fc600078e0017 */
[----:B------:R-:W4:Y:S01]  /*42170*/  LDL.LU R31, [R1+0x5104] ;  /* 0x00510400011f7983 */ /* 0x000f220000300800 */
[----:B------:R-:W-:-:S03]  /*42180*/  IMAD.MOV.U32 R96, RZ, RZ, R18 ;  /* 0x000000ffff607224 */ /* 0x000fc600078e0012 */
[----:B------:R-:W4:Y:S01]  /*42190*/  LDL.LU R30, [R1+0x5100] ;  /* 0x00510000011e7983 */ /* 0x000f220000300800 */
[----:B------:R-:W-:-:S03]  /*421a0*/  MOV R97, R19 ;  /* 0x0000001300617202 */ /* 0x000fc60000000f00 */
[----:B------:R-:W4:Y:S01]  /*421b0*/  LDL.LU R22, [R1+0x50fc] ;  /* 0x0050fc0001167983 */ /* 0x000f220000300800 */
[----:B------:R-:W-:-:S03]  /*421c0*/  IMAD.MOV.U32 R98, RZ, RZ, R11 ;  /* 0x000000ffff627224 */ /* 0x000fc600078e000b */
[----:B------:R-:W5:Y:S01]  /*421d0*/  LDL.LU R23, [R1+0x50f8] ;  /* 0x0050f80001177983 */ /* 0x000f620000300800 */
[----:B------:R-:W-:-:S03]  /*421e0*/  IMAD.MOV.U32 R99, RZ, RZ, R10 ;  /* 0x000000ffff637224 */ /* 0x000fc600078e000a */
[----:B------:R-:W5:Y:S04]  /*421f0*/  LDL.LU R18, [R1+0x50f4] ;  /* 0x0050f40001127983 */ /* 0x000f680000300800 */
[----:B------:R-:W5:Y:S01]  /*42200*/  LDL.LU R19, [R1+0x50f0] ;  /* 0x0050f00001137983 */ /* 0x000f620000300800 */
[----:B------:R-:W-:-:S03]  /*42210*/  IMAD.MOV.U32 R186, RZ, RZ, R46 ;  /* 0x000000ffffba7224 */ /* 0x000fc600078e002e */
[----:B------:R-:W5:Y:S01]  /*42220*/  LDL.LU R11, [R1+0x50ec] ;  /* 0x0050ec00010b7983 */ /* 0x000f620000300800 */
[----:B------:R-:W-:-:S03]  /*42230*/  MOV R187, R47 ;  /* 0x0000002f00bb7202 */ /* 0x000fc60000000f00 */
[----:B------:R-:W5:Y:S01]  /*42240*/  LDL.LU R10, [R1+0x50e8] ;  /* 0x0050e800010a7983 */ /* 0x000f620000300800 */
[----:B--2---:R-:W-:Y:S01]  /*42250*/  IMAD.MOV.U32 R185, RZ, RZ, R14 ;  /* 0x000000ffffb97224 */ /* 0x004fe200078e000e */
[----:B---3--:R-:W-:Y:S02]  /*42260*/  MOV R184, R15 ;  /* 0x0000000f00b87202 */ /* 0x008fe40000000f00 */
[----:B------:R-:W2:Y:S04]  /*42270*/  LDL.LU R15, [R1+0x50e4] ;  /* 0x0050e400010f7983 */ /* 0x000ea80000300800 */
[----:B------:R-:W3:Y:S04]  /*42280*/  LDL.LU R14, [R1+0x50e0] ;  /* 0x0050e000010e7983 */ /* 0x000ee80000300800 */
[----:B------:R-:W2:Y:S04]  /*42290*/  LDL.LU R46, [R1+0x50dc] ;  /* 0x0050dc00012e7983 */ /* 0x000ea80000300800 */
[----:B------:R-:W3:Y:S01]  /*422a0*/  LDL.LU R47, [R1+0x50d8] ;  /* 0x0050d800012f7983 */ /* 0x000ee20000300800 */
[----:B----4-:R-:W-:Y:S01]  /*422b0*/  IMAD.MOV.U32 R135, RZ, RZ, R22 ;  /* 0x000000ffff877224 */ /* 0x010fe200078e0016 */
[----:B-----5:R-:W-:Y:S01]  /*422c0*/  MOV R134, R23 ;  /* 0x0000001700867202 */ /* 0x020fe20000000f00 */
[----:B------:R-:W-:-:S02]  /*422d0*/  IMAD.MOV.U32 R133, RZ, RZ, R18 ;  /* 0x000000ffff857224 */ /* 0x000fc400078e0012 */
[----:B------:R-:W-:Y:S02]  /*422e0*/  IMAD.MOV.U32 R132, RZ, RZ, R19 ;  /* 0x000000ffff847224 */ /* 0x000fe400078e0013 */
[----:B------:R-:W4:Y:S04]  /*422f0*/  LDL.LU R19, [R1+0x50d4] ;  /* 0x0050d40001137983 */ /* 0x000f280000300800 */
[----:B------:R-:W5:Y:S04]  /*42300*/  LDL.LU R18, [R1+0x50d0] ;  /* 0x0050d00001127983 */ /* 0x000f680000300800 */
[----:B------:R-:W4:Y:S04]  /*42310*/  LDL.LU R23, [R1+0x50cc] ;  /* 0x0050cc0001177983 */ /* 0x000f280000300800 */
[----:B------:R-:W5:Y:S04]  /*42320*/  LDL.LU R22, [R1+0x50c8] ;  /* 0x0050c80001167983 */ /* 0x000f680000300800 */
[----:B------:R-:W5:Y:S04]  /*42330*/  LDL.LU R108, [R1+0xb0] ;  /* 0x0000b000016c7983 */ /* 0x000f680000300800 */
[----:B------:R-:W5:Y:S01]  /*42340*/  LDL.LU R109, [R1+0xb4] ;  /* 0x0000b400016d7983 */ /* 0x000f620000300800 */
[----:B--2---:R-:W-:Y:S01]  /*42350*/  MOV R111, R46 ;  /* 0x0000002e006f7202 */ /* 0x004fe20000000f00 */
[----:B---3--:R-:W-:-:S02]  /*42360*/  IMAD.MOV.U32 R110, RZ, RZ, R47 ;  /* 0x000000ffff6e7224 */ /* 0x008fc400078e002f */
[----:B------:R-:W2:Y:S04]  /*42370*/  LDL.LU R47, [R1+0x50c4] ;  /* 0x0050c400012f7983 */ /* 0x000ea80000300800 */
[----:B------:R-:W3:Y:S04]  /*42380*/  LDL.LU R46, [R1+0x50c0] ;  /* 0x0050c000012e7983 */ /* 0x000ee80000300800 */
[----:B------:R-:W3:Y:S04]  /*42390*/  LDL.LU R100, [R1+0xe0] ;  /* 0x0000e00001647983 */ /* 0x000ee80000300800 */
[----:B------:R-:W3:Y:S04]  /*423a0*/  LDL.LU R101, [R1+0xe4] ;  /* 0x0000e40001657983 */ /* 0x000ee80000300800 */
[----:B------:R-:W3:Y:S04]  /*423b0*/  LDL.LU R102, [R1+0xe8] ;  /* 0x0000e80001667983 */ /* 0x000ee80000300800 */
[----:B------:R-:W3:Y:S04]  /*423c0*/  LDL.LU R103, [R1+0xec] ;  /* 0x0000ec0001677983 */ /* 0x000ee80000300800 */
[----:B------:R-:W3:Y:S04]  /*423d0*/  LDL.LU R172, [R1+0xd0] ;  /* 0x0000d00001ac7983 */ /* 0x000ee80000300800 */
[----:B------:R-:W3:Y:S01]  /*423e0*/  LDL.LU R173, [R1+0xd4] ;  /* 0x0000d40001ad7983 */ /* 0x000ee20000300800 */
[----:B----4-:R-:W-:Y:S01]  /*423f0*/  IMAD.MOV.U32 R201, RZ, RZ, R23 ;  /* 0x000000ffffc97224 */ /* 0x010fe200078e0017 */
[----:B-----5:R-:W-:Y:S01]  /*42400*/  MOV R200, R22 ;  /* 0x0000001600c87202 */ /* 0x020fe20000000f00 */
[----:B------:R-:W-:Y:S01]  /*42410*/  IMAD.MOV.U32 R202, RZ, RZ, R18 ;  /* 0x000000ffffca7224 */ /* 0x000fe200078e0012 */
[----:B------:R-:W-:Y:S01]  /*42420*/  MOV R203, R19 ;  /* 0x0000001300cb7202 */ /* 0x000fe20000000f00 */
[----:B------:R-:W-:Y:S01]  /*42430*/  IMAD.MOV.U32 R208, RZ, RZ, R14 ;  /* 0x000000ffffd07224 */ /* 0x000fe200078e000e */
[----:B------:R-:W-:Y:S01]  /*42440*/  MOV R210, R10 ;  /* 0x0000000a00d27202 */ /* 0x000fe20000000f00 */
[----:B------:R-:W-:-:S02]  /*42450*/  IMAD.MOV.U32 R209, RZ, RZ, R15 ;  /* 0x000000ffffd17224 */ /* 0x000fc400078e000f */
[----:B------:R-:W-:Y:S01]  /*42460*/  IMAD.MOV.U32 R211, RZ, RZ, R11 ;  /* 0x000000ffffd37224 */ /* 0x000fe200078e000b */
[----:B------:R-:W-:Y:S01]  /*42470*/  MOV R121, R31 ;  /* 0x0000001f00797202 */ /* 0x000fe20000000f00 */
[----:B------:R-:W-:Y:S02]  /*42480*/  IMAD.MOV.U32 R120, RZ, RZ, R30 ;  /* 0x000000ffff787224 */ /* 0x000fe400078e001e */
[----:B------:R-:W-:Y:S01]  /*42490*/  IMAD.MOV.U32 R122, RZ, RZ, R34 ;  /* 0x000000ffff7a7224 */ /* 0x000fe200078e0022 */
[----:B------:R-:W-:Y:S01]  /*424a0*/  MOV R204, R38 ;  /* 0x0000002600cc7202 */ /* 0x000fe20000000f00 */
[----:B------:R-:W-:Y:S02]  /*424b0*/  IMAD.MOV.U32 R123, RZ, RZ, R35 ;  /* 0x000000ffff7b7224 */ /* 0x000fe400078e0023 */
        /* <DEDUP_REMOVED lines=9> */
[----:B-1----:R-:W-:Y:S07]  /*42550*/  HMMA.1688.F32.TF32 R40, R232, R218, R248 ;  /* 0x000000dae828723c */ /* 0x002fee00000810f8 */
[----:B------:R-:W-:Y:S01]  /*42560*/  IMAD.MOV.U32 R248, RZ, RZ, R58 ;  /* 0x000000fffff87224 */ /* 0x000fe200078e003a */
[----:B------:R-:W-:Y:S01]  /*42570*/  MOV R249, R62 ;  /* 0x0000003e00f97202 */ /* 0x000fe20000000f00 */
[----:B------:R-:W-:-:S02]  /*42580*/  IMAD.MOV.U32 R250, RZ, RZ, R63 ;  /* 0x000000fffffa7224 */ /* 0x000fc400078e003f */
[----:B------:R-:W-:Y:S02]  /*42590*/  IMAD.MOV.U32 R251, RZ, RZ, R59 ;  /* 0x000000fffffb7224 */ /* 0x000fe400078e003b */
[----:B--2---:R-:W-:Y:S02]  /*425a0*/  IMAD.MOV.U32 R175, RZ, RZ, R47 ;  /* 0x000000ffffaf7224 */ /* 0x004fe400078e002f */
[----:B---3--:R-:W-:Y:S02]  /*425b0*/  IMAD.MOV.U32 R174, RZ, RZ, R46 ;  /* 0x000000ffffae7224 */ /* 0x008fe400078e002e */
[----:B------:R-:W2:Y:S04]  /*425c0*/  LDL.LU R46, [R1+0x50bc] ;  /* 0x0050bc00012e7983 */ /* 0x000ea80000300800 */
[----:B------:R-:W2:Y:S04]  /*425d0*/  LDL.LU R47, [R1+0x50b8] ;  /* 0x0050b800012f7983 */ /* 0x000ea80000300800 */
[----:B------:R-:W3:Y:S04]  /*425e0*/  LDL.LU R22, [R1+0x50b4] ;  /* 0x0050b40001167983 */ /* 0x000ee80000300800 */
[----:B------:R-:W3:Y:S04]  /*425f0*/  LDL.LU R23, [R1+0x50b0] ;  /* 0x0050b00001177983 */ /* 0x000ee80000300800 */
[----:B------:R-:W4:Y:S04]  /*42600*/  LDL.LU R18, [R1+0x50ac] ;  /* 0x0050ac0001127983 */ /* 0x000f280000300800 */
[----:B------:R-:W4:Y:S04]  /*42610*/  LDL.LU R19, [R1+0x50a8] ;  /* 0x0050a80001137983 */ /* 0x000f280000300800 */
[----:B------:R-:W5:Y:S04]  /*42620*/  LDL.LU R14, [R1+0x50a4] ;  /* 0x0050a400010e7983 */ /* 0x000f680000300800 */
[----:B------:R-:W5:Y:S04]  /*42630*/  LDL.LU R15, [R1+0x50a0] ;  /* 0x0050a000010f7983 */ /* 0x000f680000300800 */
[----:B------:R-:W2:Y:S04]  /*42640*/  LDL.LU R10, [R1+0x509c] ;  /* 0x00509c00010a7983 */ /* 0x000ea80000300800 */
        /* <DEDUP_REMOVED lines=13> */
[----:B------:R-:W3:Y:S04]  /*42720*/  LDL.LU R58, [R1+0x5064] ;  /* 0x00506400013a7983 */ /* 0x000ee80000300800 */
[----:B------:R-:W3:Y:S04]  /*42730*/  LDL.LU R62, [R1+0x5060] ;  /* 0x00506000013e7983 */ /* 0x000ee80000300800 */
[----:B------:R-:W3:Y:S04]  /*42740*/  LDL.LU R63, [R1+0x505c] ;  /* 0x00505c00013f7983 */ /* 0x000ee80000300800 */
[----:B------:R-:W3:Y:S01]  /*42750*/  LDL.LU R59, [R1+0x5058] ;  /* 0x00505800013b7983 */ /* 0x000ee20000300800 */
[----:B------:R-:W-:Y:S01]  /*42760*/  IMAD.MOV.U32 R49, RZ, RZ, R40 ;  /* 0x000000ffff317224 */ /* 0x000fe200078e0028 */
[----:B------:R-:W-:Y:S01]  /*42770*/  MOV R48, R41 ;  /* 0x0000002900307202 */ /* 0x000fe20000000f00 */
[----:B------:R-:W-:Y:S01]  /*42780*/  IMAD.MOV.U32 R45, RZ, RZ, R42 ;  /* 0x000000ffff2d7224 */ /* 0x000fe200078e002a */
[----:B------:R-:W-:Y:S01]  /*42790*/  LDS R40, [R161+0x4080] ;  /* 0x00408000a1287984 */ /* 0x000fe20000000800 */
[----:B------:R-:W-:-:S03]  /*427a0*/  IMAD.MOV.U32 R44, RZ, RZ, R43 ;  /* 0x000000ffff2c7224 */ /* 0x000fc600078e002b */
[----:B------:R-:W-:Y:S04]  /*427b0*/  LDS R42, [R161+0x6080] ;  /* 0x00608000a12a7984 */ /* 0x000fe80000000800 */
[----:B------:R-:W-:Y:S04]  /*427c0*/  LDS R41, [R189+0x4080] ;  /* 0x00408000bd297984 */ /* 0x000fe80000000800 */
[----:B------:R-:W1:Y:S01]  /*427d0*/  LDS R43, [R189+0x6080] ;  /* 0x00608000bd2b7984 */ /* 0x000e620000000800 */
[C---:B--2---:R-:W-:Y:S11]  /*427e0*/  HMMA.1688.F32.TF32 R68, R232.reuse, R66, R100 ;  /* 0x00000042e844723c */ /* 0x044ff60000081064 */
[----:B------:R-:W-:Y:S11]  /*427f0*/  @!UPT UIADD3 URZ, URZ, URZ, URZ ;  /* 0x0000003f3f3ff290 */ /* 0x000ff6000fffe03f */
[----:B------:R-:W-:Y:S02]  /*42800*/  @!UPT UIADD3 URZ, URZ, URZ, URZ ;  /* 0x0000003f3f3ff290 */ /* 0x000fe4000fffe03f */
[----:B------:R-:W-:Y:S01]  /*42810*/  MOV R57, R68 ;  /* 0x0000004400397202 */ /* 0x000fe20000000f00 */
[----:B------:R-:W-:Y:S01]  /*42820*/  IMAD.MOV.U32 R56, RZ, RZ, R69 ;  /* 0x000000ffff387224 */ /* 0x000fe200078e0045 */
[----:B------:R-:W-:Y:S01]  /*42830*/  MOV R52, R71 ;  /* 0x0000004700347202 */ /* 0x000fe20000000f00 */
[----:B------:R-:W-:Y:S02]  /*42840*/  IMAD.MOV.U32 R53, RZ, RZ, R70 ;  /* 0x000000ffff357224 */ /* 0x000fe400078e0046 */
[C---:B---3--:R-:W-:Y:S08]  /*42850*/  HMMA.1688.F32.TF32 R68, R232.reuse, R62, R172 ;  /* 0x0000003ee844723c */ /* 0x048ff000000810ac */
[C---:B------:R-:W-:Y:S08]  /*42860*/  HMMA.1688.F32.TF32 R72, R232.reuse, R58, R200 ;  /* 0x0000003ae848723c */ /* 0x040ff000000810c8 */
[----:B------:R-:W-:Y:S07]  /*42870*/  HMMA.1688.F32.TF32 R76, R232, R50, R208 ;  /* 0x00000032e84c723c */ /* 0x000fee00000810d0 */
[----:B------:R2:W-:Y:S01]  /*42880*/  STL.64 [R1+0xf40], R68 ;  /* 0x000f404401007387 */ /* 0x0005e20000100a00 */
[----:B------:R-:W-:-:S02]  /*42890*/  IMAD.MOV.U32 R65, RZ, RZ, R70 ;  /* 0x000000ffff417224 */ /* 0x000fc400078e0046 */
[----:B------:R-:W-:Y:S02]  /*428a0*/  IMAD.MOV.U32 R64, RZ, RZ, R71 ;  /* 0x000000ffff407224 */ /* 0x000fe400078e0047 */
[C---:B--2---:R-:W-:Y:S03]  /*428b0*/  HMMA.1688.F32.TF32 R68, R232.reuse, R54, R108 ;  /* 0x00000036e844723c */ /* 0x044fe6000008106c */
[----:B------:R-:W-:Y:S04]  /*428c0*/  STL.64 [R1+0xf30], R72 ;  /* 0x000f304801007387 */ /* 0x000fe80000100a00 */
[----:B------:R2:W-:Y:S02]  /*428d0*/  STL.64 [R1+0xf38], R74 ;  /* 0x000f384a01007387 */ /* 0x0005e40000100a00 */
[C---:B--2---:R-:W-:Y:S11]  /*428e0*/  HMMA.1688.F32.TF32 R72, R232.reuse, R38, R132 ;  /* 0x00000026e848723c */ /* 0x044ff60000081084 */
[----:B------:R-:W-:Y:S03]  /*428f0*/  @!UPT UIADD3 URZ, URZ, URZ, URZ ;  /* 0x0000003f3f3ff290 */ /* 0x000fe6000fffe03f */
[----:B------:R-:W-:Y:S04]  /*42900*/  STL.64 [R1+0xf20], R68 ;  /* 0x000f204401007387 */ /* 0x000fe80000100a00 */
[----:B------:R-:W-:Y:S04]  /*42910*/  STL.64 [R1+0xf28], R70 ;  /* 0x000f284601007387 */ /* 0x000fe80000100a00 */
[----:B------:R-:W-:Y:S04]  /*42920*/  STL.64 [R1+0xf10], R76 ;  /* 0x000f104c01007387 */ /* 0x000fe80000100a00 */
[----:B------:R2:W-:Y:S01]  /*42930*/  STL.64 [R1+0xf18], R78 ;  /* 0x000f184e01007387 */ /* 0x0005e20000100a00 */
[C---:B------:R-:W-:Y:S03]  /*42940*/  HMMA.1688.F32.TF32 R84, R232.reuse, R10, R204 ;  /* 0x0000000ae854723c */ /* 0x040fe600000810cc */
[----:B------:R-:W-:Y:S04]  /*42950*/  LDS R68, [R161+0x4100] ;  /* 0x00410000a1447984 */ /* 0x000fe80000000800 */
[----:B------:R-:W-:Y:S01]  /*42960*/  LDS R70, [R161+0x6100] ;  /* 0x00610000a1467984 */ /* 0x000fe20000000800 */
[C---:B--2---:R-:W-:Y:S03]  /*42970*/  HMMA.1688.F32.TF32 R76, R232.reuse, R34, R120 ;  /* 0x00000022e84c723c */ /* 0x044fe60000081078 */
[----:B------:R-:W-:Y:S04]  /*42980*/  STL.64 [R1+0xf00], R72 ;  /* 0x000f004801007387 */ /* 0x000fe80000100a00 */
[----:B------:R2:W-:Y:S04]  /*42990*/  STL.64 [R1+0xf08], R74 ;  /* 0x000f084a01007387 */ /* 0x0005e80000100a00 */
[----:B------:R-:W-:Y:S04]  /*429a0*/  LDS R69, [R189+0x4100] ;  /* 0x00410000bd457984 */ /* 0x000fe80000000800 */
[----:B------:R-:W3:Y:S01]  /*429b0*/  LDS R71, [R189+0x6100] ;  /* 0x00610000bd477984 */ /* 0x000ee20000000800 */
[C---:B--2---:R-:W-:Y:S07]  /*429c0*/  HMMA.1688.F32.TF32 R72, R232.reuse, R30, R184 ;  /* 0x0000001ee848723c */ /* 0x044fee00000810b8 */
[----:B------:R-:W-:Y:S04]  /*429d0*/  STL.64 [R1+0x1540], R76 ;  /* 0x0015404c01007387 */ /* 0x000fe80000100a00 */
[----:B------:R5:W-:Y:S02]  /*429e0*/  STL.64 [R1+0x1548], R78 ;  /* 0x0015484e01007387 */ /* 0x000be40000100a00 */
[C---:B-----5:R-:W-:Y:S10]  /*429f0*/  HMMA.1688.F32.TF32 R76, R232.reuse, R14, R96 ;  /* 0x0000000ee84c723c */ /* 0x060ff40000081060 */
[----:B------:R-:W-:Y:S04]  /*42a00*/  STL.64 [R1+0x1530], R72 ;  /* 0x0015304801007387 */ /* 0x000fe80000100a00 */
[----:B------:R4:W-:Y:S04]  /*42a10*/  STL.64 [R1+0x1538], R74 ;  /* 0x0015384a01007387 */ /* 0x0009e80000100a00 */
[----:B------:R-:W-:Y:S04]  /*42a20*/  STL.64 [R1+0x1520], R84 ;  /* 0x0015205401007387 */ /* 0x000fe80000100a00 */
[----:B------:R2:W-:Y:S01]  /*42a30*/  STL.64 [R1+0x1528], R86 ;  /* 0x0015285601007387 */ /* 0x0005e20000100a00 */
[C---:B----4-:R-:W-:Y:S03]  /*42a40*/  HMMA.1688.F32.TF32 R72, R232.reuse, R18, R92 ;  /* 0x00000012e848723c */ /* 0x050fe6000008105c */
[----:B------:R-:W-:Y:S05]  /*42a50*/  STL.64 [R1+0x1510], R76 ;  /* 0x0015104c01007387 */ /* 0x000fea0000100a00 */
[C---:B--2---:R-:W-:Y:S01]  /*42a60*/  HMMA.1688.F32.TF32 R84, R232.reuse, R22, R88 ;  /* 0x00000016e854723c */ /* 0x044fe20000081058 */
[----:B------:R2:W-:Y:S07]  /*42a70*/  STL.64 [R1+0x1518], R78 ;  /* 0x0015184e01007387 */ /* 0x0005ee0000100a00 */
[----:B--2---:R-:W-:Y:S07]  /*42a80*/  HMMA.1688.F32.TF32 R76, R232, R46, R244 ;  /* 0x0000002ee84c723c */ /* 0x004fee00000810f4 */
[----:B------:R-:W-:Y:S04]  /*42a90*/  STL.64 [R1+0x1500], R72 ;  /* 0x0015004801007387 */ /* 0x000fe80000100a00 */
[----:B------:R-:W-:Y:S04]  /*42aa0*/  STL.64 [R1+0x1508], R74 ;  /* 0x0015084a01007387 */ /* 0x000fe80000100a00 */
[----:B------:R2:W-:Y:S04]  /*42ab0*/  STL.64 [R1+0x14f0], R84 ;  /* 0x0014f05401007387 */ /* 0x0005e80000100a00 */
[----:B------:R-:W-:Y:S04]  /*42ac0*/  STL.64 [R1+0x14f8], R86 ;  /* 0x0014f85601007387 */ /* 0x000fe80000100a00 */
[----:B------:R-:W-:Y:S04]  /*42ad0*/  LDS R72, [R161+0x4180] ;  /* 0x00418000a1487984 */ /* 0x000fe80000000800 */
[----:B------:R-:W-:Y:S04]  /*42ae0*/  LDS R74, [R161+0x6180] ;  /* 0x00618000a14a7984 */ /* 0x000fe80000000800 */
[----:B------:R-:W-:Y:S04]  /*42af0*/  STL.64 [R1+0xef0], R76 ;  /* 0x000ef04c01007387 */ /* 0x000fe80000100a00 */
[----:B------:R1:W-:Y:S04]  /*42b00*/  STL.64 [R1+0xef8], R78 ;  /* 0x000ef84e01007387 */ /* 0x0003e80000100a00 */
[----:B--2---:R-:W2:Y:S04]  /*42b10*/  LDL.LU R84, [R1+0x10] ;  /* 0x0000100001547983 */ /* 0x004ea80000300800 */
[----:B------:R-:W-:Y:S01]  /*42b20*/  LDS R73, [R189+0x4180] ;  /* 0x00418000bd497984 */ /* 0x000fe20000000800 */
[C---:B-1----:R-:W-:Y:S03]  /*42b30*/  HMMA.1688.F32.TF32 R76, R40.reuse, R26, R248 ;  /* 0x0000001a284c723c */ /* 0x042fe600000810f8 */
[----:B------:R-:W1:Y:S11]  /*42b40*/  LDS R75, [R189+0x6180] ;  /* 0x00618000bd4b7984 */ /* 0x000e760000000800 */
[----:B------:R-:W-:Y:S09]  /*42b50*/  @!UPT UIADD3 URZ, URZ, URZ, URZ ;  /* 0x0000003f3f3ff290 */ /* 0x000ff2000fffe03f */
[----:B------:R4:W-:Y:S04]  /*42b60*/  STL.64 [R1+0x14e0], R76 ;  /* 0x0014e04c01007387 */ /* 0x0009e80000100a00 */
[----:B------:R5:W-:Y:S04]  /*42b70*/  STL.64 [R1+0x14e8], R78 ;  /* 0x0014e84e01007387 */ /* 0x000be80000100a00 */
        /* <DEDUP_REMOVED lines=99> */
[----:B----4-:R-:W4:Y:S04]  /*431b0*/  LDL.LU R76, [R1] ;  /* 0x00000000014c7983 */ /* 0x010f280000300800 */
[----:B------:R-:W4:Y:S04]  /*431c0*/  LDL.LU R77, [R1+0x4] ;  /* 0x00000400014d7983 */ /* 0x000f280000300800 */
[----:B-----5:R-:W4:Y:S04]  /*431d0*/  LDL.LU R78, [R1+0x8] ;  /* 0x00000800014e7983 */ /* 0x020f280000300800 */
[----:B------:R-:W4:Y:S01]  /*431e0*/  LDL.LU R79, [R1+0xc] ;  /* 0x00000c00014f7983 */ /* 0x000f220000300800 */
[C---:B--2---:R-:W-:Y:S08]  /*431f0*/  HMMA.1688.F32.TF32 R172, R40.reuse, R34, R172 ;  /* 0x0000002228ac723c */ /* 0x044ff000000810ac */
[C---:B---3--:R-:W-:Y:S08]  /*43200*/  HMMA.1688.F32.TF32 R100, R40.reuse, R38, R100 ;  /* 0x000000262864723c */ /* 0x048ff00000081064 */
[C---:B------:R-:W-:Y:S08]  /*43210*/  HMMA.1688.F32.TF32 R124, R40.reuse, R54, R124 ;  /* 0x00000036287c723c */ /* 0x040ff0000008107c */
[C---:B------:R-:W-:Y:S08]  /*43220*/  HMMA.1688.F32.TF32 R128, R40.reuse, R58, R128 ;  /* 0x0000003a2880723c */ /* 0x040ff00000081080 */
[C---:B------:R-:W-:Y:S08]  /*43230*/  HMMA.1688.F32.TF32 R112, R40.reuse, R62, R112 ;  /* 0x0000003e2870723c */ /* 0x040ff00000081070 */
[C---:B------:R-:W-:Y:S08]  /*43240*/  HMMA.1688.F32.TF32 R224, R40.reuse, R218, R224 ;  /* 0x000000da28e0723c */ /* 0x040ff000000810e0 */
[C---:B------:R-:W-:Y:S08]  /*43250*/  HMMA.1688.F32.TF32 R228, R40.reuse, R6, R228 ;  /* 0x0000000628e4723c */ /* 0x040ff000000810e4 */
[C---:B------:R-:W-:Y:S11]  /*43260*/  HMMA.1688.F32.TF32 R116, R40.reuse, R66, R116 ;  /* 0x000000422874723c */ /* 0x040ff60000081074 */
[----:B------:R-:W-:Y:S04]  /*43270*/  @!UPT UIADD3 URZ, URZ, URZ, URZ ;  /* 0x0000003f3f3ff290 */ /* 0x000fe8000fffe03f */
[----:B------:R-:W-:Y:S04]  /*43280*/  STL.64 [R1+0x14d0], R228 ;  /* 0x0014d0e401007387 */ /* 0x000fe80000100a00 */
[----:B------:R2:W-:Y:S01]  /*43290*/  STL.64 [R1+0x14d8], R230 ;  /* 0x0014d8e601007387 */ /* 0x0005e20000100a00 */
[C---:B------:R-:W-:Y:S03]  /*432a0*/  HMMA.1688.F32.TF32 R104, R40.reuse, R50, R104 ;  /* 0x000000322868723c */ /* 0x040fe60000081068 */
[----:B--2---:R-:W2:Y:S04]  /*432b0*/  LDL.LU.64 R230, [R1+0x5050] ;  /* 0x0050500001e67983 */ /* 0x004ea80000300a00 */
[----:B------:R-:W2:Y:S04]  /*432c0*/  LDL.LU.64 R228, [R1+0x5048] ;  /* 0x0050480001e47983 */ /* 0x000ea80000300a00 */
[----:B------:R-:W-:Y:S04]  /*432d0*/  STL.64 [R1+0x14c0], R224 ;  /* 0x0014c0e001007387 */ /* 0x000fe80000100a00 */
[----:B------:R3:W-:Y:S04]  /*432e0*/  STL.64 [R1+0x14c8], R226 ;  /* 0x0014c8e201007387 */ /* 0x0007e80000100a00 */
[----:B---3--:R-:W3:Y:S04]  /*432f0*/  LDL.LU.64 R226, [R1+0x5040] ;  /* 0x0050400001e27983 */ /* 0x008ee80000300a00 */
[----:B------:R-:W3:Y:S04]  /*43300*/  LDL.LU.64 R224, [R1+0x5038] ;  /* 0x0050380001e07983 */ /* 0x000ee80000300a00 */
[----:B------:R-:W-:Y:S04]  /*43310*/  STL.64 [R1+0x14b0], R116 ;  /* 0x0014b07401007387 */ /* 0x000fe80000100a00 */
[----:B------:R5:W-:Y:S04]  /*43320*/  STL.64 [R1+0x14b8], R118 ;  /* 0x0014b87601007387 */ /* 0x000be80000100a00 */
[----:B-----5:R-:W5:Y:S04]  /*43330*/  LDL.LU.64 R118, [R1+0x5030] ;  /* 0x0050300001767983 */ /* 0x020f680000300a00 */
[----:B------:R-:W5:Y:S04]  /*43340*/  LDL.LU.64 R116, [R1+0x5028] ;  /* 0x0050280001747983 */ /* 0x000f680000300a00 */
[----:B------:R-:W-:Y:S04]  /*43350*/  STL.64 [R1+0x14a0], R112 ;  /* 0x0014a07001007387 */ /* 0x000fe80000100a00 */
[----:B------:R1:W-:Y:S04]  /*43360*/  STL.64 [R1+0x14a8], R114 ;  /* 0x0014a87201007387 */ /* 0x0003e80000100a00 */
[----:B-1----:R-:W2:Y:S04]  /*43370*/  LDL.LU.64 R114, [R1+0x5020] ;  /* 0x0050200001727983 */ /* 0x002ea80000300a00 */
[----:B------:R-:W2:Y:S04]  /*43380*/  LDL.LU.64 R112, [R1+0x5018] ;  /* 0x0050180001707983 */ /* 0x000ea80000300a00 */
        /* <DEDUP_REMOVED lines=19> */
[----:B------:R-:W3:Y:S01]  /*434c0*/  LDL.LU.64 R172, [R1+0x4fc8] ;  /* 0x004fc80001ac7983 */ /* 0x000ee20000300a00 */
[C---:B------:R-:W-:Y:S08]  /*434d0*/  HMMA.1688.F32.TF32 R200, R40.reuse, R30, R200 ;  /* 0x0000001e28c8723c */ /* 0x040ff000000810c8 */
[C---:B------:R-:W-:Y:S08]  /*434e0*/  HMMA.1688.F32.TF32 R108, R40.reuse, R10, R108 ;  /* 0x0000000a286c723c */ /* 0x040ff0000008106c */
[C---:B------:R-:W-:Y:S08]  /*434f0*/  HMMA.1688.F32.TF32 R208, R40.reuse, R14, R208 ;  /* 0x0000000e28d0723c */ /* 0x040ff000000810d0 */
[C---:B------:R-:W-:Y:S01]  /*43500*/  HMMA.1688.F32.TF32 R132, R40.reuse, R18, R132 ;  /* 0x000000122884723c */ /* 0x040fe20000081084 */
[----:B------:R-:W-:Y:S07]  /*43510*/  STL.64 [R1+0x1440], R200 ;  /* 0x001440c801007387 */ /* 0x000fee0000100a00 */
[C---:B------:R-:W-:Y:S01]  /*43520*/  HMMA.1688.F32.TF32 R120, R40.reuse, R22, R120 ;  /* 0x000000162878723c */ /* 0x040fe20000081078 */
[----:B------:R1:W-:Y:S07]  /*43530*/  STL.64 [R1+0x1448], R202 ;  /* 0x001448ca01007387 */ /* 0x0003ee0000100a00 */
[----:B------:R-:W-:Y:S01]  /*43540*/  HMMA.1688.F32.TF32 R40, R40, R46, R184 ;  /* 0x0000002e2828723c */ /* 0x000fe200000810b8 */
[----:B-1----:R-:W4:Y:S04]  /*43550*/  LDL.LU.64 R202, [R1+0x4fc0] ;  /* 0x004fc00001ca7983 */ /* 0x002f280000300a00 */
[----:B------:R-:W4:Y:S04]  /*43560*/  LDL.LU.64 R200, [R1+0x4fb8] ;  /* 0x004fb80001c87983 */ /* 0x000f280000300a00 */
[----:B------:R-:W-:Y:S04]  /*43570*/  STL.64 [R1+0x1430], R108 ;  /* 0x0014306c01007387 */ /* 0x000fe80000100a00 */
[----:B------:R1:W-:Y:S04]  /*43580*/  STL.64 [R1+0x1438], R110 ;  /* 0x0014386e01007387 */ /* 0x0003e80000100a00 */
[----:B-1----:R-:W4:Y:S04]  /*43590*/  LDL.LU.64 R110, [R1+0x4fb0] ;  /* 0x004fb000016e7983 */ /* 0x002f280000300a00 */
[----:B------:R-:W4:Y:S04]  /*435a0*/  LDL.LU.64 R108, [R1+0x4fa8] ;  /* 0x004fa800016c7983 */ /* 0x000f280000300a00 */
[----:B------:R-:W-:Y:S04]  /*435b0*/  STL.64 [R1+0x1420], R208 ;  /* 0x001420d001007387 */ /* 0x000fe80000100a00 */
[----:B------:R1:W-:Y:S04]  /*435c0*/  STL.64 [R1+0x1428], R210 ;  /* 0x001428d201007387 */ /* 0x0003e80000100a00 */
[----:B-1----:R-:W4:Y:S04]  /*435d0*/  LDL.LU.64 R210, [R1+0x4fa0] ;  /* 0x004fa00001d27983 */ /* 0x002f280000300a00 */
[----:B------:R-:W4:Y:S04]  /*435e0*/  LDL.LU.64 R208, [R1+0x4f98] ;  /* 0x004f980001d07983 */ /* 0x000f280000300a00 */
[----:B------:R-:W-:Y:S04]  /*435f0*/  STL.64 [R1+0x1410], R132 ;  /* 0x0014108401007387 */ /* 0x000fe80000100a00 */
[----:B------:R1:W-:Y:S01]  /*43600*/  STL.64 [R1+0x1418], R134 ;  /* 0x0014188601007387 */ /* 0x0003e20000100a00 */
[C---:B------:R-:W-:Y:S03]  /*43610*/  HMMA.1688.F32.TF32 R204, R68.reuse, R26, R204 ;  /* 0x0000001a44cc723c */ /* 0x040fe600000810cc */
[----:B-1----:R-:W4:Y:S04]  /*43620*/  LDL.LU.64 R134, [R1+0x4f90] ;  /* 0x004f900001867983 */ /* 0x002f280000300a00 */
[----:B------:R-:W4:Y:S04]  /*43630*/  LDL.LU.64 R132, [R1+0x4f88] ;  /* 0x004f880001847983 */ /* 0x000f280000300a00 */
[----:B------:R-:W-:Y:S04]  /*43640*/  STL.64 [R1+0x1400], R120 ;  /* 0x0014007801007387 */ /* 0x000fe80000100a00 */
[----:B------:R1:W-:Y:S01]  /*43650*/  STL.64 [R1+0x1408], R122 ;  /* 0x0014087a01007387 */ /* 0x0003e20000100a00 */
[C---:B------:R-:W-:Y:S03]  /*43660*/  HMMA.1688.F32.TF32 R240, R68.reuse, R6, R240 ;  /* 0x0000000644f0723c */ /* 0x040fe600000810f0 */
[----:B-1----:R-:W4:Y:S04]  /*43670*/  LDL.LU.64 R122, [R1+0x4f80] ;  /* 0x004f8000017a7983 */ /* 0x002f280000300a00 */
[----:B------:R-:W4:Y:S04]  /*43680*/  LDL.LU.64 R120, [R1+0x4f78] ;  /* 0x004f780001787983 */ /* 0x000f280000300a00 */
[----:B------:R-:W4:Y:S04]  /*43690*/  LDL.LU.64 R186, [R1+0x4f70] ;  /* 0x004f700001ba7983 */ /* 0x000f280000300a00 */
[----:B------:R-:W4:Y:S04]  /*436a0*/  LDL.LU.64 R184, [R1+0x4f68] ;  /* 0x004f680001b87983 */ /* 0x000f280000300a00 */
[----:B------:R1:W-:Y:S04]  /*436b0*/  STL.64 [R1+0xee0], R40 ;  /* 0x000ee02801007387 */ /* 0x0003e80000100a00 */
[----:B------:R5:W-:Y:S04]  /*436c0*/  STL.64 [R1+0xee8], R42 ;  /* 0x000ee82a01007387 */ /* 0x000be80000100a00 */
[----:B-1----:R-:W4:Y:S04]  /*436d0*/  LDL.LU R40, [R1+0x1a0] ;  /* 0x0001a00001287983 */ /* 0x002f280000300800 */
[----:B------:R-:W4:Y:S04]  /*436e0*/  LDL.LU R41, [R1+0x1a4] ;  /* 0x0001a40001297983 */ /* 0x000f280000300800 */
[----:B-----5:R-:W4:Y:S04]  /*436f0*/  LDL.LU R42, [R1+0x1a8] ;  /* 0x0001a800012a7983 */ /* 0x020f280000300800 */
[----:B------:R-:W4:Y:S01]  /*43700*/  LDL.LU R43, [R1+0x1ac] ;  /* 0x0001ac00012b7983 */ /* 0x000f220000300800 */
[C---:B------:R-:W-:Y:S08]  /*43710*/  HMMA.1688.F32.TF32 R96, R68.reuse, R218, R96 ;  /* 0x000000da4460723c */ /* 0x040ff00000081060 */
[C---:B------:R-:W-:Y:S01]  /*43720*/  HMMA.1688.F32.TF32 R92, R68.reuse, R66, R92 ;  /* 0x00000042445c723c */ /* 0x040fe2000008105c */
[----:B------:R-:W-:Y:S07]  /*43730*/  STL.64 [R1+0xed0], R204 ;  /* 0x000ed0cc01007387 */ /* 0x000fee0000100a00 */
[C---:B------:R-:W-:Y:S01]  /*43740*/  HMMA.1688.F32.TF32 R88, R68.reuse, R62, R88 ;  /* 0x0000003e4458723c */ /* 0x040fe20000081058 */
[----:B------:R1:W-:Y:S07]  /*43750*/  STL.64 [R1+0xed8], R206 ;  /* 0x000ed8ce01007387 */ /* 0x0003ee0000100a00 */
[C---:B------:R-:W-:Y:S01]  /*43760*/  HMMA.1688.F32.TF32 R244, R68.reuse, R58, R244 ;  /* 0x0000003a44f4723c */ /* 0x040fe200000810f4 */
[----:B-1----:R-:W5:Y:S07]  /*43770*/  LDL.LU.64 R206, [R1+0x4f60] ;  /* 0x004f600001ce7983 */ /* 0x002f6e0000300a00 */
[----:B------:R-:W-:Y:S01]  /*43780*/  HMMA.1688.F32.TF32 R248, R68, R54, R248 ;  /* 0x0000003644f8723c */ /* 0x000fe200000810f8 */
[----:B------:R-:W5:Y:S04]  /*43790*/  LDL.LU.64 R204, [R1+0x4f58] ;  /* 0x004f580001cc7983 */ /* 0x000f680000300a00 */
[----:B------:R-:W-:Y:S04]  /*437a0*/  STL.64 [R1+0xec0], R240 ;  /* 0x000ec0f001007387 */ /* 0x000fe80000100a00 */
[----:B------:R2:W-:Y:S02]  /*437b0*/  STL.64 [R1+0xec8], R242 ;  /* 0x000ec8f201007387 */ /* 0x0005e40000100a00 */
[----:B--2---:R-:W-:Y:S01]  /*437c0*/  IMAD.MOV.U32 R242, RZ, RZ, R174 ;  /* 0x000000fffff27224 */ /* 0x004fe200078e00ae */
[----:B------:R-:W-:-:S02]  /*437d0*/  MOV R243, R175 ;  /* 0x000000af00f37202 */ /* 0x000fc40000000f00 */
[----:B---3--:R-:W-:Y:S01]  /*437e0*/  MOV R240, R172 ;  /* 0x000000ac00f07202 */ /* 0x008fe20000000f00 */
[----:B------:R-:W-:Y:S01]  /*437f0*/  IMAD.MOV.U32 R241, RZ, RZ, R173 ;  /* 0x000000fffff17224 */ /* 0x000fe200078e00ad */
[----:B------:R-:W2:Y:S04]  /*43800*/  LDL.LU R172, [R1+0x4f54] ;  /* 0x004f540001ac7983 */ /* 0x000ea80000300800 */
[----:B------:R-:W2:Y:S04]  /*43810*/  LDL.LU R173, [R1+0x4f50] ;  /* 0x004f500001ad7983 */ /* 0x000ea80000300800 */
[----:B------:R-:W2:Y:S04]  /*43820*/  LDL.LU R174, [R1+0x4f4c] ;  /* 0x004f4c0001ae7983 */ /* 0x000ea80000300800 */
[----:B------:R-:W2:Y:S04]  /*43830*/  LDL.LU R175, [R1+0x4f48] ;  /* 0x004f480001af7983 */ /* 0x000ea80000300800 */
[----:B------:R-:W-:Y:S04]  /*43840*/  STL.64 [R1+0xeb0], R96 ;  /* 0x000eb06001007387 */ /* 0x000fe80000100a00 */
[----:B------:R1:W-:Y:S04]  /*43850*/  STL.64 [R1+0xeb8], R98 ;  /* 0x000eb86201007387 */ /* 0x0003e80000100a00 */
[----:B-1----:R-:W3:Y:S04]  /*43860*/  LDL.LU.64 R98, [R1+0x4f40] ;  /* 0x004f400001627983 */ /* 0x002ee80000300a00 */
[----:B------:R-:W3:Y:S04]  /*43870*/  LDL.LU.64 R96, [R1+0x4f38] ;  /* 0x004f380001607983 */ /* 0x000ee80000300a00 */
        /* <DEDUP_REMOVED lines=10> */
[----:B-1----:R-:W3:Y:S04]  /*43920*/  LDL.LU.64 R246, [R1+0x4f10] ;  /* 0x004f100001f67983 */ /* 0x002ee80000300a00 */
[----:B------:R-:W3:Y:S04]  /*43930*/  LDL.LU.64 R244, [R1+0x4f08] ;  /* 0x004f080001f47983 */ /* 0x000ee80000300a00 */
[----:B------:R-:W-:Y:S04]  /*43940*/  STL.64 [R1+0xe70], R248 ;  /* 0x000e70f801007387 */ /* 0x000fe80000100a00 */
[----:B------:R1:W-:Y:S04]  /*43950*/  STL.64 [R1+0xe78], R250 ;  /* 0x000e78fa01007387 */ /* 0x0003e80000100a00 */
[----:B-1----:R-:W5:Y:S04]  /*43960*/  LDL.LU.64 R250, [R1+0x4f00] ;  /* 0x004f000001fa7983 */ /* 0x002f680000300a00 */
[----:B------:R-:W5:Y:S01]  /*43970*/  LDL.LU.64 R248, [R1+0x4ef8] ;  /* 0x004ef80001f87983 */ /* 0x000f620000300a00 */
[C---:B------:R-:W-:Y:S08]  /*43980*/  HMMA.1688.F32.TF32 R232, R68.reuse, R38, R232 ;  /* 0x0000002644e8723c */ /* 0x040ff000000810e8 */
[C---:B----4-:R-:W-:Y:S11]  /*43990*/  HMMA.1688.F32.TF32 R40, R68.reuse, R50, R40 ;  /* 0x000000324428723c */ /* 0x050ff60000081028 */
[----:B------:R-:W-:Y:S11]  /*439a0*/  @!UPT UIADD3 URZ, URZ, URZ, URZ ;  /* 0x0000003f3f3ff290 */ /* 0x000ff6000fffe03f */
[----:B------:R-:W-:Y:S01]  /*439b0*/  @!UPT UIADD3 URZ, URZ, URZ, URZ ;  /* 0x0000003f3f3ff290 */ /* 0x000fe2000fffe03f */
[----:B------:R-:W-:Y:S04]  /*439c0*/  STL.64 [R1+0xe60], R40 ;  /* 0x000e602801007387 */ /* 0x000fe80000100a00 */
[----:B------:R1:W-:Y:S02]  /*439d0*/  STL.64 [R1+0xe68], R42 ;  /* 0x000e682a01007387 */ /* 0x0003e40000100a00 */
[C---:B-1----:R-:W-:Y:S02]  /*439e0*/  HMMA.1688.F32.TF32 R40, R68.reuse, R34, R236 ;  /* 0x000000224428723c */ /* 0x042fe400000810ec */
[----:B------:R-:W-:Y:S04]  /*439f0*/  STL.64 [R1+0x370], R232 ;  /* 0x000370e801007387 */ /* 0x000fe80000100a00 */
[----:B------:R-:W-:Y:S02]  /*43a00*/  STL.64 [R1+0x378], R234 ;  /* 0x000378ea01007387 */ /* 0x000fe40000100a00 */
[C---:B------:R-:W-:Y:S08]  /*43a10*/  HMMA.1688.F32.TF32 R84, R68.reuse, R30, R84 ;  /* 0x0000001e4454723c */ /* 0x040ff00000081054 */
[C---:B------:R-:W-:Y:S07]  /*43a20*/  HMMA.1688.F32.TF32 R76, R68.reuse, R10, R76 ;  /* 0x0000000a444c723c */ /* 0x040fee000008104c */
[----:B------:R-:W-:Y:S04]  /*43a30*/  STL.64 [R1+0x350], R40 ;  /* 0x0003502801007387 */ /* 0x000fe80000100a00 */
[----:B------:R-:W-:Y:S04]  /*43a40*/  STL.64 [R1+0x358], R42 ;  /* 0x0003582a01007387 */ /* 0x000fe80000100a00 */
[----:B------:R-:W-:Y:S04]  /*43a50*/  STL.64 [R1+0x340], R84 ;  /* 0x0003405401007387 */ /* 0x000fe80000100a00 */
[----:B------:R-:W-:Y:S04]  /*43a60*/  STL.64 [R1+0x348], R86 ;  /* 0x0003485601007387 */ /* 0x000fe80000100a00 */
[----:B------:R-:W-:Y:S04]  /*43a70*/  STL.64 [R1+0x330], R76 ;  /* 0x0003304c01007387 */ /* 0x000fe80000100a00 */
[----:B------:R2:W-:Y:S02]  /*43a80*/  STL.64 [R1+0x338], R78 ;  /* 0x0003384e01007387 */ /* 0x0005e40000100a00 */
[C---:B--2---:R-:W-:Y:S08]  /*43a90*/  HMMA.1688.F32.TF32 R76, R68.reuse, R22, R88 ;  /* 0x00000016444c723c */ /* 0x044ff00000081058 */
[C---:B---3--:R-:W-:Y:S08]  /*43aa0*/  HMMA.1688.F32.TF32 R84, R68.reuse, R18, R244 ;  /* 0x000000124454723c */ /* 0x048ff000000810f4 */
[C---:B-----5:R-:W-:Y:S11]  /*43ab0*/  HMMA.1688.F32.TF32 R40, R68.reuse, R14, R248 ;  /* 0x0000000e4428723c */ /* 0x060ff600000810f8 */
[----:B------:R-:W-:Y:S11]  /*43ac0*/  @!UPT UIADD3 URZ, URZ, URZ, URZ ;  /* 0x0000003f3f3ff290 */ /* 0x000ff6000fffe03f */
[----:B------:R-:W-:Y:S01]  /*43ad0*/  @!UPT UIADD3 URZ, URZ, URZ, URZ ;  /* 0x0000003f3f3ff290 */ /* 0x000fe2000fffe03f */
[----:B------:R-:W-:Y:S04]  /*43ae0*/  STL.64 [R1+0x320], R40 ;  /* 0x0003202801007387 */ /* 0x000fe80000100a00 */
[----:B------:R1:W-:Y:S02]  /*43af0*/  STL.64 [R1+0x328], R42 ;  /* 0x0003282a01007387 */ /* 0x0003e40000100a00 */
[----:B-1----:R-:W-:Y:S02]  /*43b00*/  HMMA.1688.F32.TF32 R40, R68, R46, R92 ;  /* 0x0000002e4428723c */ /* 0x002fe4000008105c */
[----:B------:R-:W-:Y:S04]  /*43b10*/  STL.64 [R1+0x310], R84 ;  /* 0x0003105401007387 */ /* 0x000fe80000100a00 */
[----:B------:R-:W-:Y:S02]  /*43b20*/  STL.64 [R1+0x318], R86 ;  /* 0x0003185601007387 */ /* 0x000fe40000100a00 */
[C---:B------:R-:W-:Y:S02]  /*43b30*/  HMMA.1688.F32.TF32 R68, R72.reuse, R26, R96 ;  /* 0x0000001a4844723c */ /* 0x040fe40000081060 */
[----:B------:R-:W-:Y:S04]  /*43b40*/  STL.64 [R1+0x2e0], R76 ;  /* 0x0002e04c01007387 */ /* 0x000fe80000100a00 */
[----:B------:R1:W-:Y:S09]  /*43b50*/  STL.64 [R1+0x2e8], R78 ;  /* 0x0002e84e01007387 */ /* 0x0003f20000100a00 */
[----:B------:R-:W-:Y:S01]  /*43b60*/  STL.64 [R1+0x110], R40 ;  /* 0x0001102801007387 */ /* 0x000fe20000100a00 */
[C---:B-1----:R-:W-:Y:S03]  /*43b70*/  HMMA.1688.F32.TF32 R76, R72.reuse, R6, R172 ;  /* 0x00000006484c723c */ /* 0x042fe600000810ac */
[----:B------:R1:W-:Y:S05]  /*43b80*/  STL.64 [R1+0x118], R42 ;  /* 0x0001182a01007387 */ /* 0x0003ea0000100a00 */
[C---:B-1----:R-:W-:Y:S01]  /*43b90*/  HMMA.1688.F32.TF32 R40, R72.reuse, R218, R204 ;  /* 0x000000da4828723c */ /* 0x042fe200000810cc */
[----:B------:R-:W-:Y:S04]  /*43ba0*/  STL.64 [R1+0x100], R68 ;  /* 0x0001004401007387 */ /* 0x000fe80000100a00 */
[----:B------:R-:W-:Y:S10]  /*43bb0*/  STL.64 [R1+0x108], R70 ;  /* 0x0001084601007387 */ /* 0x000ff40000100a00 */
[----:B------:R-:W-:Y:S04]  /*43bc0*/  STL.64 [R1+0xe0], R76 ;  /* 0x0000e04c01007387 */ /* 0x000fe80000100a00 */
[----:B------:R1:W-:Y:S01]  /*43bd0*/  STL.64 [R1+0xe8], R78 ;  /* 0x0000e84e01007387 */ /* 0x0003e20000100a00 */
[C---:B------:R-:W-:Y:S03]  /*43be0*/  HMMA.1688.F32.TF32 R84, R72.reuse, R62, R120 ;  /* 0x0000003e4854723c */ /* 0x040fe60000081078 */
[----:B------:R-:W-:Y:S04]  /*43bf0*/  LDS R68, [R161+0x4200] ;  /* 0x00420000a1447984 */ /* 0x000fe80000000800 */
[----:B------:R-:W-:Y:S04]  /*43c00*/  LDS R70, [R161+0x6200] ;  /* 0x00620000a1467984 */ /* 0x000fe80000000800 */
[----:B------:R-:W-:Y:S04]  /*43c10*/  STL.64 [R1+0xd0], R40 ;  /* 0x0000d02801007387 */ /* 0x000fe80000100a00 */
[----:B------:R2:W-:Y:S01]  /*43c20*/  STL.64 [R1+0xd8], R42 ;  /* 0x0000d82a01007387 */ /* 0x0005e20000100a00 */
[C---:B-1----:R-:W-:Y:S03]  /*43c30*/  HMMA.1688.F32.TF32 R76, R72.reuse, R58, R132 ;  /* 0x0000003a484c723c */ /* 0x042fe60000081084 */
[----:B------:R-:W-:Y:S04]  /*43c40*/  LDS R69, [R189+0x4200] ;  /* 0x00420000bd457984 */ /* 0x000fe80000000800 */
[----:B------:R-:W1:Y:S01]  /*43c50*/  LDS R71, [R189+0x6200] ;  /* 0x00620000bd477984 */ /* 0x000e620000000800 */
[C---:B--2---:R-:W-:Y:S11]  /*43c60*/  HMMA.1688.F32.TF32 R40, R72.reuse, R66, R184 ;  /* 0x000000424828723c */ /* 0x044ff600000810b8 */
[----:B------:R-:W-:Y:S11]  /*43c70*/  @!UPT UIADD3 URZ, URZ, URZ, URZ ;  /* 0x0000003f3f3ff290 */ /* 0x000ff6000fffe03f */
[----:B------:R-:W-:Y:S01]  /*43c80*/  @!UPT UIADD3 URZ, URZ, URZ, URZ ;  /* 0x0000003f3f3ff290 */ /* 0x000fe2000fffe03f */
[----:B------:R-:W-:Y:S04]  /*43c90*/  STL.64 [R1+0x250], R40 ;  /* 0x0002502801007387 */ /* 0x000fe80000100a00 */
[----:B------:R2:W-:Y:S04]  /*43ca0*/  STL.64 [R1+0x258], R42 ;  /* 0x0002582a01007387 */ /* 0x0005e80000100a00 */
[----:B------:R-:W-:Y:S04]  /*43cb0*/  STL.64 [R1+0x190], R84 ;  /* 0x0001905401007387 */ /* 0x000fe80000100a00 */
[----:B------:R3:W-:Y:S01]  /*43cc0*/  STL.64 [R1+0x198], R86 ;  /* 0x0001985601007387 */ /* 0x0007e20000100a00 */
[C---:B--2---:R-:W-:Y:S03]  /*43cd0*/  HMMA.1688.F32.TF32 R40, R72.reuse, R54, R208 ;  /* 0x000000364828723c */ /* 0x044fe600000810d0 */
[----:B------:R-:W-:Y:S04]  /*43ce0*/  STL.64 [R1+0x160], R76 ;  /* 0x0001604c01007387 */ /* 0x000fe80000100a00 */
[----:B------:R2:W-:Y:S01]  /*43cf0*/  STL.64 [R1+0x168], R78 ;  /* 0x0001684e01007387 */ /* 0x0005e20000100a00 */
[C---:B---3--:R-:W-:Y:S08]  /*43d00*/  HMMA.1688.F32.TF32 R84, R72.reuse, R50, R108 ;  /* 0x000000324854723c */ /* 0x048ff0000008106c */
[C---:B--2---:R-:W-:Y:S07]  /*43d10*/  HMMA.1688.F32.TF32 R76, R72.reuse, R38, R200 ;  /* 0x00000026484c723c */ /* 0x044fee00000810c8 */
[----:B------:R-:W-:Y:S04]  /*43d20*/  STL.64 [R1+0x150], R40 ;  /* 0x0001502801007387 */ /* 0x000fe80000100a00 */
[----:B------:R-:W-:Y:S04]  /*43d30*/  STL.64 [R1+0x158], R42 ;  /* 0x0001582a01007387 */ /* 0x000fe80000100a00 */
[----:B------:R-:W-:Y:S04]  /*43d40*/  STL.64 [R1+0x140], R84 ;  /* 0x0001405401007387 */ /* 0x000fe80000100a00 */
[----:B------:R-:W-:Y:S01]  /*43d50*/  STL.64 [R1+0x148], R86 ;  /* 0x0001485601007387 */ /* 0x000fe20000100a00 */
[----:B------:R-:W-:Y:S01]  /*43d60*/  HMMA.1688.F32.TF32 R88, R72, R14, R124 ;  /* 0x0000000e4858723c */ /* 0x000fe2000008107c */
[----:B------:R-:W-:Y:S01]  /*43d70*/  IMAD.MOV.U32 R236, RZ, RZ, R146 ;  /* 0x000000ffffec7224 */ /* 0x000fe200078e0092 */
[----:B------:R-:W-:Y:S01]  /*43d80*/  MOV R238, R144 ;  /* 0x0000009000ee7202 */ /* 0x000fe20000000f00 */
[----:B------:R-:W-:Y:S01]  /*43d90*/  IMAD.MOV.U32 R237, RZ, RZ, R145 ;  /* 0x000000ffffed7224 */ /* 0x000fe200078e0091 */
[----:B------:R-:W-:Y:S04]  /*43da0*/  STL.64 [R1+0x130], R76 ;  /* 0x0001304c01007387 */ /* 0x000fe80000100a00 */
[----:B------:R2:W-:Y:S01]  /*43db0*/  STL.64 [R1+0x138], R78 ;  /* 0x0001384e01007387 */ /* 0x0005e20000100a00 */
[----:B------:R-:W-:Y:S01]  /*43dc0*/  IMAD.MOV.U32 R239, RZ, RZ, R149 ;  /* 0x000000ffffef7224 */ /* 0x000fe200078e0095 */
[----:B------:R-:W-:Y:S01]  /*43dd0*/  MOV R249, R165 ;  /* 0x000000a500f97202 */ /* 0x000fe20000000f00 */
[----:B------:R-:W-:Y:S01]  /*43de0*/  IMAD.MOV.U32 R248, RZ, RZ, R164 ;  /* 0x000000fffff87224 */ /* 0x000fe200078e00a4 */
[----:B------:R-:W-:Y:S01]  /*43df0*/  MOV R244, R157 ;  /* 0x0000009d00f47202 */ /* 0x000fe20000000f00 */
[----:B------:R-:W-:-:S02]  /*43e00*/  IMAD.MOV.U32 R250, RZ, RZ, R166 ;  /* 0x000000fffffa7224 */ /* 0x000fc400078e00a6 */
[----:B------:R-:W-:Y:S01]  /*43e10*/  IMAD.MOV.U32 R245, RZ, RZ, R156 ;  /* 0x000000fffff57224 */ /* 0x000fe200078e009c */
[----:B------:R-:W-:Y:S01]  /*43e20*/  MOV R247, R159 ;  /* 0x0000009f00f77202 */ /* 0x000fe20000000f00 */
[----:B------:R-:W-:Y:S01]  /*43e30*/  IMAD.MOV.U32 R251, RZ, RZ, R148 ;  /* 0x000000fffffb7224 */ /* 0x000fe200078e0094 */
[----:B------:R-:W-:Y:S01]  /*43e40*/  MOV R232, R196 ;  /* 0x000000c400e87202 */ /* 0x000fe20000000f00 */
[----:B------:R-:W-:Y:S01]  /*43e50*/  IMAD.MOV.U32 R246, RZ, RZ, R158 ;  /* 0x000000fffff67224 */ /* 0x000fe200078e009e */
[C---:B--2---:R-:W-:Y:S01]  /*43e60*/  HMMA.1688.F32.TF32 R76, R72.reuse, R34, R240 ;  /* 0x00000022484c723c */ /* 0x044fe200000810f0 */
[----:B------:R-:W-:Y:S01]  /*43e70*/  IMAD.MOV.U32 R233, RZ, RZ, R197 ;  /* 0x000000ffffe97224 */ /* 0x000fe200078e00c5 */
[----:B------:R-:W-:Y:S01]  /*43e80*/  MOV R235, R192 ;  /* 0x000000c000eb7202 */ /* 0x000fe20000000f00 */
[----:B------:R-:W-:Y:S01]  /*43e90*/  IMAD.MOV.U32 R234, RZ, RZ, R198 ;  /* 0x000000ffffea7224 */ /* 0x000fe200078e00c6 */
[----:B------:R-:W-:Y:S04]  /*43ea0*/  LDS R40, [R161+0x4280] ;  /* 0x00428000a1287984 */ /* 0x000fe80000000800 */
[----:B------:R-:W-:Y:S01]  /*43eb0*/  HMMA.1688.F32.TF32 R84, R72, R30, R100 ;  /* 0x0000001e4854723c */ /* 0x000fe20000081064 */
[----:B------:R-:W-:Y:S01]  /*43ec0*/  MOV R240, R147 ;  /* 0x0000009300f07202 */ /* 0x000fe20000000f00 */
[----:B------:R-:W-:Y:S01]  /*43ed0*/  IMAD.MOV.U32 R241, RZ, RZ, R150 ;  /* 0x000000fffff17224 */ /* 0x000fe200078e0096 */
[----:B------:R-:W-:Y:S01]  /*43ee0*/  LDS R42, [R161+0x6280] ;  /* 0x00628000a12a7984 */ /* 0x000fe20000000800 */
[----:B------:R-:W-:Y:S01]  /*43ef0*/  IMAD.MOV.U32 R242, RZ, RZ, R151 ;  /* 0x000000fffff27224 */ /* 0x000fe200078e0097 */
[----:B------:R-:W-:-:S02]  /*43f00*/  MOV R243, R167 ;  /* 0x000000a700f37202 */ /* 0x000fc40000000f00 */
[----:B------:R-:W-:Y:S04]  /*43f10*/  LDS R41, [R189+0x4280] ;  /* 0x00428000bd297984 */ /* 0x000fe80000000800 */
[----:B------:R-:W2:Y:S04]  /*43f20*/  LDS R43, [R189+0x6280] ;  /* 0x00628000bd2b7984 */ /* 0x000ea80000000800 */
[----:B------:R-:W-:Y:S04]  /*43f30*/  STL.64 [R1+0x13f0], R76 ;  /* 0x0013f04c01007387 */ /* 0x000fe80000100a00 */
[----:B------:R3:W-:Y:S04]  /*43f40*/  STL.64 [R1+0x13f8], R78 ;  /* 0x0013f84e01007387 */ /* 0x0007e80000100a00 */
[----:B------:R-:W-:Y:S04]  /*43f50*/  LDS R100, [R161+0x4300] ;  /* 0x00430000a1647984 */ /* 0x000fe80000000800 */
[----:B------:R-:W-:Y:S01]  /*43f60*/  LDS R102, [R161+0x6300] ;  /* 0x00630000a1667984 */ /* 0x000fe20000000800 */
[C---:B---3--:R-:W-:Y:S03]  /*43f70*/  HMMA.1688.F32.TF32 R76, R72.reuse, R10, R104 ;  /* 0x0000000a484c723c */ /* 0x048fe60000081068 */
[----:B------:R-:W-:Y:S04]  /*43f80*/  STL.64 [R1+0x13e0], R84 ;  /* 0x0013e05401007387 */ /* 0x000fe80000100a00 */
[----:B------:R3:W-:Y:S04]  /*43f90*/  STL.64 [R1+0x13e8], R86 ;  /* 0x0013e85601007387 */ /* 0x0007e80000100a00 */
[----:B------:R-:W-:Y:S04]  /*43fa0*/  LDS R101, [R189+0x4300] ;  /* 0x00430000bd657984 */ /* 0x000fe80000000800 */
[----:B------:R-:W4:Y:S01]  /*43fb0*/  LDS R103, [R189+0x6300] ;  /* 0x00630000bd677984 */ /* 0x000f220000000800 */
[C---:B---3--:R-:W-:Y:S07]  /*43fc0*/  HMMA.1688.F32.TF32 R84, R72.reuse, R18, R128 ;  /* 0x000000124854723c */ /* 0x048fee0000081080 */
[----:B------:R-:W-:Y:S04]  /*43fd0*/  STL.64 [R1+0x13d0], R76 ;  /* 0x0013d04c01007387 */ /* 0x000fe80000100a00 */
[----:B------:R3:W-:Y:S02]  /*43fe0*/  STL.64 [R1+0x13d8], R78 ;  /* 0x0013d84e01007387 */ /* 0x0007e40000100a00 */
[C---:B---3--:R-:W-:Y:S08]  /*43ff0*/  HMMA.1688.F32.TF32 R76, R72.reuse, R22, R112 ;  /* 0x00000016484c723c */ /* 0x048ff00000081070 */
[----:B------:R-:W-:Y:S01]  /*44000*/  HMMA.1688.F32.TF32 R72, R72, R46, R116 ;  /* 0x0000002e4848723c */ /* 0x000fe20000081074 */
[----:B------:R-:W-:Y:S04]  /*44010*/  STL.64 [R1+0x13c0], R88 ;  /* 0x0013c05801007387 */ /* 0x000fe80000100a00 */
[----:B------:R-:W-:Y:S04]  /*44020*/  STL.64 [R1+0x13c8], R90 ;  /* 0x0013c85a01007387 */ /* 0x000fe80000100a00 */
[----:B------:R-:W-:Y:S04]  /*44030*/  STL.64 [R1+0x13b0], R84 ;  /* 0x0013b05401007387 */ /* 0x000fe80000100a00 */
[----:B------:R1:W-:Y:S04]  /*44040*/  STL.64 [R1+0x13b8], R86 ;  /* 0x0013b85601007387 */ /* 0x0003e80000100a00 */
[----:B------:R-:W-:Y:S04]  /*44050*/  STL.64 [R1+0x13a0], R76 ;  /* 0x0013a04c01007387 */ /* 0x000fe80000100a00 */
[----:B------:R3:W-:Y:S01]  /*44060*/  STL.64 [R1+0x13a8], R78 ;  /* 0x0013a84e01007387 */ /* 0x0007e20000100a00 */
[C---:B-1----:R-:W-:Y:S03]  /*44070*/  HMMA.1688.F32.TF32 R84, R68.reuse, R26, R224 ;  /* 0x0000001a4454723c */ /* 0x042fe600000810e0 */
[----:B------:R-:W-:Y:S04]  /*44080*/  STL.64 [R1+0x120], R72 ;  /* 0x0001204801007387 */ /* 0x000fe80000100a00 */
[----:B------:R1:W-:Y:S01]  /*44090*/  STL.64 [R1+0x128], R74 ;  /* 0x0001284a01007387 */ /* 0x0003e20000100a00 */
[C---:B---3--:R-:W-:Y:S08]  /*440a0*/  HMMA.1688.F32.TF32 R76, R68.reuse, R6, R228 ;  /* 0x00000006444c723c */ /* 0x048ff000000810e4 */
[C---:B-1----:R-:W-:Y:S07]  /*440b0*/  HMMA.1688.F32.TF32 R72, R68.reuse, R218, R136 ;  /* 0x000000da4448723c */ /* 0x042fee0000081088 */
        /* <DEDUP_REMOVED lines=17> */
[----:B-1----:R-:W-:Y:S07]  /*441d0*/  HMMA.1688.F32.TF32 R72, R68, R38, R80 ;  /* 0x000000264448723c */ /* 0x002fee0000081050 */
[----:B------:R1:W-:Y:S04]  /*441e0*/  STL.64 [R1+0x1330], R84 ;  /* 0x0013305401007387 */ /* 0x0003e80000100a00 */
[----:B------:R3:W-:Y:S04]  /*441f0*/  STL.64 [R1+0x1338], R86 ;  /* 0x0013385601007387 */ /* 0x0007e80000100a00 */
[----:B------:R5:W-:Y:S04]  /*44200*/  STL.64 [R1+0x1320], R76 ;  /* 0x0013204c01007387 */ /* 0x000be80000100a00 */
[----:B------:R1:W-:Y:S04]  /*44210*/  STL.64 [R1+0x1328], R78 ;  /* 0x0013284e01007387 */ /* 0x0003e80000100a00 */
[----:B------:R-:W2:Y:S04]  /*44220*/  LDL.LU R146, [R1+0x4ef4] ;  /* 0x004ef40001927983 */ /* 0x000ea80000300800 */
[----:B------:R-:W-:Y:S04]  /*44230*/  STL.64 [R1+0x1310], R72 ;  /* 0x0013104801007387 */ /* 0x000fe80000100a00 */
[----:B------:R1:W-:Y:S04]  /*44240*/  STL.64 [R1+0x1318], R74 ;  /* 0x0013184a01007387 */ /* 0x0003e80000100a00 */
[----:B------:R-:W2:Y:S04]  /*44250*/  LDL.LU R145, [R1+0x4ef0] ;  /* 0x004ef00001917983 */ /* 0x000ea80000300800 */
[----:B------:R-:W2:Y:S04]  /*44260*/  LDL.LU R144, [R1+0x4eec] ;  /* 0x004eec0001907983 */ /* 0x000ea80000300800 */
[----:B------:R-:W2:Y:S04]  /*44270*/  LDL.LU R149, [R1+0x4ee8] ;  /* 0x004ee80001957983 */ /* 0x000ea80000300800 */
[----:B------:R-:W2:Y:S04]  /*44280*/  LDL.LU R164, [R1+0x4ee4] ;  /* 0x004ee40001a47983 */ /* 0x000ea80000300800 */
[----:B------:R-:W3:Y:S04]  /*44290*/  LDL.LU R165, [R1+0x4ee0] ;  /* 0x004ee00001a57983 */ /* 0x000ee80000300800 */
[----:B------:R-:W4:Y:S04]  /*442a0*/  LDL.LU R166, [R1+0x4edc] ;  /* 0x004edc0001a67983 */ /* 0x000f280000300800 */
[----:B------:R-:W5:Y:S01]  /*442b0*/  LDL.LU R148, [R1+0x4ed8] ;  /* 0x004ed80001947983 */ /* 0x000f620000300800 */
[----:B------:R-:W-:-:S03]  /*442c0*/  IMAD.MOV.U32 R88, RZ, RZ, R169 ;  /* 0x000000ffff587224 */ /* 0x000fc600078e00a9 */
[----:B------:R-:W5:Y:S01]  /*442d0*/  LDL.LU R157, [R1+0x4ed4] ;  /* 0x004ed400019d7983 */ /* 0x000f620000300800 */
[----:B------:R-:W-:-:S03]  /*442e0*/  IMAD.MOV.U32 R89, RZ, RZ, R168 ;  /* 0x000000ffff597224 */ /* 0x000fc600078e00a8 */
[----:B------:R-:W5:Y:S01]  /*442f0*/  LDL.LU R156, [R1+0x4ed0] ;  /* 0x004ed000019c7983 */ /* 0x000f620000300800 */
[----:B------:R-:W-:-:S03]  /*44300*/  MOV R90, R170 ;  /* 0x000000aa005a7202 */ /* 0x000fc60000000f00 */
[----:B------:R-:W5:Y:S01]  /*44310*/  LDL.LU R158, [R1+0x4ecc] ;  /* 0x004ecc00019e7983 */ /* 0x000f620000300800 */
[----:B------:R-:W-:-:S03]  /*44320*/  IMAD.MOV.U32 R91, RZ, RZ, R171 ;  /* 0x000000ffff5b7224 */ /* 0x000fc600078e00ab */
[----:B------:R-:W5:Y:S04]  /*44330*/  LDL.LU R159, [R1+0x4ec8] ;  /* 0x004ec800019f7983 */ /* 0x000f680000300800 */
[----:B------:R-:W5:Y:S04]  /*44340*/  LDL.LU R169, [R1+0x4ec4] ;  /* 0x004ec40001a97983 */ /* 0x000f680000300800 */
[----:B------:R-:W5:Y:S04]  /*44350*/  LDL.LU R168, [R1+0x4ec0] ;  /* 0x004ec00001a87983 */ /* 0x000f680000300800 */
[----:B------:R-:W5:Y:S04]  /*44360*/  LDL.LU R170, [R1+0x4ebc] ;  /* 0x004ebc0001aa7983 */ /* 0x000f680000300800 */
[----:B------:R-:W5:Y:S01]  /*44370*/  LDL.LU R171, [R1+0x4eb8] ;  /* 0x004eb80001ab7983 */ /* 0x000f620000300800 */
[----:B--2---:R-:W-:-:S02]  /*44380*/  IMAD.MOV.U32 R99, RZ, RZ, R164 ;  /* 0x000000ffff637224 */ /* 0x004fc400078e00a4 */
[----:B---3--:R-:W-:Y:S01]  /*44390*/  IMAD.MOV.U32 R98, RZ, RZ, R165 ;  /* 0x000000ffff627224 */ /* 0x008fe200078e00a5 */
[----:B----4-:R-:W-:Y:S01]  /*443a0*/  MOV R97, R166 ;  /* 0x000000a600617202 */ /* 0x010fe20000000f00 */
[----:B-----5:R-:W-:Y:S02]  /*443b0*/  IMAD.MOV.U32 R96, RZ, RZ, R148 ;  /* 0x000000ffff607224 */ /* 0x020fe400078e0094 */
[----:B------:R-:W2:Y:S04]  /*443c0*/  LDL.LU R148, [R1+0x4eb4] ;  /* 0x004eb40001947983 */ /* 0x000ea80000300800 */
[----:B------:R-:W3:Y:S04]  /*443d0*/  LDL.LU R166, [R1+0x4eb0] ;  /* 0x004eb00001a67983 */ /* 0x000ee80000300800 */
[----:B------:R-:W4:Y:S01]  /*443e0*/  LDL.LU R165, [R1+0x4eac] ;  /* 0x004eac0001a57983 */ /* 0x000f220000300800 */
[----:B------:R-:W-:-:S02]  /*443f0*/  IMAD.MOV.U32 R174, RZ, RZ, R156 ;  /* 0x000000ffffae7224 */ /* 0x000fc400078e009c */
[----:B------:R-:W-:Y:S01]  /*44400*/  IMAD.MOV.U32 R173, RZ, RZ, R158 ;  /* 0x000000ffffad7224 */ /* 0x000fe200078e009e */
[----:B------:R-:W5:Y:S01]  /*44410*/  LDL.LU R164, [R1+0x4ea8] ;  /* 0x004ea80001a47983 */ /* 0x000f620000300800 */
[----:B------:R-:W-:-:S03]  /*44420*/  MOV R172, R159 ;  /* 0x0000009f00ac7202 */ /* 0x000fc60000000f00 */
[----:B------:R-:W5:Y:S01]  /*44430*/  LDL.LU R159, [R1+0x4ea4] ;  /* 0x004ea400019f7983 */ /* 0x000f620000300800 */
[----:B------:R-:W-:-:S03]  /*44440*/  MOV R175, R157 ;  /* 0x0000009d00af7202 */ /* 0x000fc60000000f00 */
[----:B------:R-:W5:Y:S04]  /*44450*/  LDL.LU R158, [R1+0x4ea0] ;  /* 0x004ea000019e7983 */ /* 0x000f680000300800 */
[----:B------:R-:W5:Y:S01]  /*44460*/  LDL.LU R156, [R1+0x4e9c] ;  /* 0x004e9c00019c7983 */ /* 0x000f620000300800 */
[----:B------:R-:W-:Y:S01]  /*44470*/  MOV R206, R168 ;  /* 0x000000a800ce7202 */ /* 0x000fe20000000f00 */
[----:B------:R-:W-:Y:S02]  /*44480*/  IMAD.MOV.U32 R205, RZ, RZ, R170 ;  /* 0x000000ffffcd7224 */ /* 0x000fe400078e00aa */
[----:B------:R-:W5:Y:S01]  /*44490*/  LDL.LU R157, [R1+0x4e98] ;  /* 0x004e9800019d7983 */ /* 0x000f620000300800 */
[----:B------:R-:W-:-:S03]  /*444a0*/  IMAD.MOV.U32 R204, RZ, RZ, R171 ;  /* 0x000000ffffcc7224 */ /* 0x000fc600078e00ab */
[----:B------:R-:W5:Y:S01]  /*444b0*/  LDL.LU R171, [R1+0x4e94] ;  /* 0x004e940001ab7983 */ /* 0x000f620000300800 */
[----:B------:R-:W-:-:S03]  /*444c0*/  IMAD.MOV.U32 R207, RZ, RZ, R169 ;  /* 0x000000ffffcf7224 */ /* 0x000fc600078e00a9 */
[----:B------:R-:W5:Y:S04]  /*444d0*/  LDL.LU R170, [R1+0x4e90] ;  /* 0x004e900001aa7983 */ /* 0x000f680000300800 */
[----:B------:R-:W5:Y:S04]  /*444e0*/  LDL.LU R168, [R1+0x4e8c] ;  /* 0x004e8c0001a87983 */ /* 0x000f680000300800 */
[----:B------:R-:W5:Y:S01]  /*444f0*/  LDL.LU R169, [R1+0x4e88] ;  /* 0x004e880001a97983 */ /* 0x000f620000300800 */
[----:B------:R-:W-:Y:S01]  /*44500*/  IMAD.MOV.U32 R92, RZ, RZ, R149 ;  /* 0x000000ffff5c7224 */ /* 0x000fe200078e0095 */
[----:B------:R-:W-:Y:S01]  /*44510*/  MOV R93, R144 ;  /* 0x00000090005d7202 */ /* 0x000fe20000000f00 */
[----:B------:R-:W-:-:S02]  /*44520*/  IMAD.MOV.U32 R94, RZ, RZ, R145 ;  /* 0x000000ffff5e7224 */ /* 0x000fc400078e0091 */
[----:B------:R-:W-:Y:S02]  /*44530*/  IMAD.MOV.U32 R95, RZ, RZ, R146 ;  /* 0x000000ffff5f7224 */ /* 0x000fe400078e0092 */
[----:B-1----:R-:W-:Y:S01]  /*44540*/  IMAD.MOV.U32 R84, RZ, RZ, R193 ;  /* 0x000000ffff547224 */ /* 0x002fe200078e00c1 */
[----:B------:R-:W-:Y:S01]  /*44550*/  MOV R86, R195 ;  /* 0x000000c300567202 */ /* 0x000fe20000000f00 */
[----:B------:R-:W-:Y:S02]  /*44560*/  IMAD.MOV.U32 R85, RZ, RZ, R194 ;  /* 0x000000ffff557224 */ /* 0x000fe400078e00c2 */
[----:B------:R-:W-:Y:S01]  /*44570*/  IMAD.MOV.U32 R87, RZ, RZ, R152 ;  /* 0x000000ffff577224 */ /* 0x000fe200078e0098 */
[----:B------:R-:W-:Y:S01]  /*44580*/  MOV R77, R154 ;  /* 0x0000009a004d7202 */ /* 0x000fe20000000f00 */
[----:B------:R-:W-:Y:S02]  /*44590*/  IMAD.MOV.U32 R76, RZ, RZ, R153 ;  /* 0x000000ffff4c7224 */ /* 0x000fe400078e0099 */
[----:B------:R-:W-:-:S02]  /*445a0*/  IMAD.MOV.U32 R78, RZ, RZ, R155 ;  /* 0x000000ffff4e7224 */ /* 0x000fc400078e009b */
[----:B------:R-:W-:Y:S02]  /*445b0*/  IMAD.MOV.U32 R79, RZ, RZ, R199 ;  /* 0x000000ffff4f7224 */ /* 0x000fe400078e00c7 */
[----:B--2---:R-:W-:Y:S01]  /*445c0*/  IMAD.MOV.U32 R187, RZ, RZ, R148 ;  /* 0x000000ffffbb7224 */ /* 0x004fe200078e0094 */
[----:B---3--:R-:W-:Y:S01]  /*445d0*/  MOV R186, R166 ;  /* 0x000000a600ba7202 */ /* 0x008fe20000000f00 */
[----:B----4-:R-:W-:Y:S02]  /*445e0*/  IMAD.MOV.U32 R185, RZ, RZ, R165 ;  /* 0x000000ffffb97224 */ /* 0x010fe400078e00a5 */
[----:B-----5:R-:W-:Y:S02]  /*445f0*/  IMAD.MOV.U32 R123, RZ, RZ, R159 ;  /* 0x000000ffff7b7224 */ /* 0x020fe400078e009f */
[----:B------:R-:W-:Y:S02]  /*44600*/  IMAD.MOV.U32 R122, RZ, RZ, R158 ;  /* 0x000000ffff7a7224 */ /* 0x000fe400078e009e */
[----:B------:R-:W-:-:S02]  /*44610*/  IMAD.MOV.U32 R120, RZ, RZ, R156 ;  /* 0x000000ffff787224 */ /* 0x000fc400078e009c */
[----:B------:R-:W2:Y:S01]  /*44620*/  LDL.LU R156, [R1+0x4e84] ;  /* 0x004e8400019c7983 */ /* 0x000ea20000300800 */
[----:B------:R-:W-:-:S03]  /*44630*/  MOV R121, R157 ;  /* 0x0000009d00797202 */ /* 0x000fc60000000f00 */
[----:B------:R-:W2:Y:S04]  /*44640*/  LDL.LU R157, [R1+0x4e80] ;  /* 0x004e8000019d7983 */ /* 0x000ea80000300800 */
[----:B------:R-:W2:Y:S01]  /*44650*/  LDL.LU R158, [R1+0x4e7c] ;  /* 0x004e7c00019e7983 */ /* 0x000ea20000300800 */
[----:B------:R-:W-:Y:S01]  /*44660*/  MOV R135, R171 ;  /* 0x000000ab00877202 */ /* 0x000fe20000000f00 */
[----:B------:R-:W-:Y:S02]  /*44670*/  IMAD.MOV.U32 R134, RZ, RZ, R170 ;  /* 0x000000ffff867224 */ /* 0x000fe400078e00aa */
[----:B------:R-:W2:Y:S01]  /*44680*/  LDL.LU R159, [R1+0x4e78] ;  /* 0x004e7800019f7983 */ /* 0x000ea20000300800 */
[----:B------:R-:W-:-:S03]  /*44690*/  MOV R132, R168 ;  /* 0x000000a800847202 */ /* 0x000fc60000000f00 */
[----:B------:R-:W3:Y:S01]  /*446a0*/  LDL.LU R168, [R1+0x4e74] ;  /* 0x004e740001a87983 */ /* 0x000ee20000300800 */
[----:B------:R-:W-:-:S03]  /*446b0*/  IMAD.MOV.U32 R133, RZ, RZ, R169 ;  /* 0x000000ffff857224 */ /* 0x000fc600078e00a9 */
[----:B------:R-:W3:Y:S01]  /*446c0*/  LDL.LU R169, [R1+0x4e70] ;  /* 0x004e700001a97983 */ /* 0x000ee20000300800 */
[----:B------:R-:W-:-:S03]  /*446d0*/  IMAD.MOV.U32 R184, RZ, RZ, R164 ;  /* 0x000000ffffb87224 */ /* 0x000fc600078e00a4 */
[----:B------:R-:W3:Y:S04]  /*446e0*/  LDL.LU R170, [R1+0x4e6c] ;  /* 0x004e6c0001aa7983 */ /* 0x000ee80000300800 */
[----:B------:R-:W3:Y:S04]  /*446f0*/  LDL.LU R171, [R1+0x4e68] ;  /* 0x004e680001ab7983 */ /* 0x000ee80000300800 */
[----:B------:R-:W4:Y:S04]  /*44700*/  LDL.LU R164, [R1+0x4e64] ;  /* 0x004e640001a47983 */ /* 0x000f280000300800 */
        /* <DEDUP_REMOVED lines=18> */
[----:B------:R-:W4:Y:S04]  /*44830*/  LDL.LU R199, [R1+0x4e18] ;  /* 0x004e180001c77983 */ /* 0x000f280000300800 */
[----:B------:R-:W4:Y:S04]  /*44840*/  LDL.LU R147, [R1+0x4e14] ;  /* 0x004e140001937983 */ /* 0x000f280000300800 */
[----:B------:R-:W5:Y:S04]  /*44850*/  LDL.LU R150, [R1+0x4e10] ;  /* 0x004e100001967983 */ /* 0x000f680000300800 */
[----:B------:R-:W5:Y:S04]  /*44860*/  LDL.LU R151, [R1+0x4e0c] ;  /* 0x004e0c0001977983 */ /* 0x000f680000300800 */
[----:B------:R-:W5:Y:S01]  /*44870*/  LDL.LU R167, [R1+0x4e08] ;  /* 0x004e080001a77983 */ /* 0x000f620000300800 */
[----:B------:R-:W-:Y:S08]  /*44880*/  HMMA.1688.F32.TF32 R228, R40, R22, R76 ;  /* 0x0000001628e4723c */ /* 0x000ff0000008104c */
[C---:B--2---:R-:W-:Y:S08]  /*44890*/  HMMA.1688.F32.TF32 R72, R68.reuse, R30, R192 ;  /* 0x0000001e4448723c */ /* 0x044ff000000810c0 */
[C---:B---3--:R-:W-:Y:S08]  /*448a0*/  HMMA.1688.F32.TF32 R80, R68.reuse, R34, R152 ;  /* 0x000000224450723c */ /* 0x048ff00000081098 */
[C---:B----4-:R-:W-:Y:S11]  /*448b0*/  HMMA.1688.F32.TF32 R104, R68.reuse, R10, R196 ;  /* 0x0000000a4468723c */ /* 0x050ff600000810c4 */
[----:B------:R-:W-:Y:S04]  /*448c0*/  @!UPT UIADD3 URZ, URZ, URZ, URZ ;  /* 0x0000003f3f3ff290 */ /* 0x000fe8000fffe03f */
[----:B------:R-:W-:Y:S04]  /*448d0*/  STL.64 [R1+0x1300], R80 ;  /* 0x0013005001007387 */ /* 0x000fe80000100a00 */
[----:B------:R1:W-:Y:S04]  /*448e0*/  STL.64 [R1+0x1308], R82 ;  /* 0x0013085201007387 */ /* 0x0003e80000100a00 */
[----:B------:R-:W-:Y:S04]  /*448f0*/  STL.64 [R1+0x12f0], R72 ;  /* 0x0012f04801007387 */ /* 0x000fe80000100a00 */
[----:B------:R5:W-:Y:S01]  /*44900*/  STL.64 [R1+0x12f8], R74 ;  /* 0x0012f84a01007387 */ /* 0x000be20000100a00 */
[C---:B-1----:R-:W-:Y:S08]  /*44910*/  HMMA.1688.F32.TF32 R80, R68.reuse, R14, R144 ;  /* 0x0000000e4450723c */ /* 0x042ff00000081090 */
[C---:B-----5:R-:W-:Y:S01]  /*44920*/  HMMA.1688.F32.TF32 R72, R68.reuse, R18, R148 ;  /* 0x000000124448723c */ /* 0x060fe20000081094 */
[----:B------:R-:W-:Y:S04]  /*44930*/  STL.64 [R1+0x12e0], R104 ;  /* 0x0012e06801007387 */ /* 0x000fe80000100a00 */
[----:B------:R1:W-:Y:S10]  /*44940*/  STL.64 [R1+0x12e8], R106 ;  /* 0x0012e86a01007387 */ /* 0x0003f40000100a00 */
[----:B------:R-:W-:Y:S01]  /*44950*/  STL.64 [R1+0x12d0], R80 ;  /* 0x0012d05001007387 */ /* 0x000fe20000100a00 */
[C---:B-1----:R-:W-:Y:S03]  /*44960*/  HMMA.1688.F32.TF32 R104, R68.reuse, R22, R164 ;  /* 0x000000164468723c */ /* 0x042fe600000810a4 */
[----:B------:R1:W-:Y:S04]  /*44970*/  STL.64 [R1+0x12d8], R82 ;  /* 0x0012d85201007387 */ /* 0x0003e80000100a00 */
[----:B------:R-:W-:Y:S04]  /*44980*/  STL.64 [R1+0x12c0], R72 ;  /* 0x0012c04801007387 */ /* 0x000fe80000100a00 */
[----:B------:R2:W-:Y:S01]  /*44990*/  STL.64 [R1+0x12c8], R74 ;  /* 0x0012c84a01007387 */ /* 0x0005e20000100a00 */
[----:B-1----:R-:W-:Y:S08]  /*449a0*/  HMMA.1688.F32.TF32 R80, R68, R46, R168 ;  /* 0x0000002e4450723c */ /* 0x002ff000000810a8 */
[C---:B--2---:R-:W-:Y:S08]  /*449b0*/  HMMA.1688.F32.TF32 R72, R40.reuse, R26, R156 ;  /* 0x0000001a2848723c */ /* 0x044ff0000008109c */
[C---:B------:R-:W-:Y:S01]  /*449c0*/  HMMA.1688.F32.TF32 R68, R40.reuse, R6, R132 ;  /* 0x000000062844723c */ /* 0x040fe20000081084 */
        /* <DEDUP_REMOVED lines=9> */
[C---:B--2---:R-:W-:Y:S03]  /*44a60*/  HMMA.1688.F32.TF32 R72, R40.reuse, R66, R184 ;  /* 0x000000422848723c */ /* 0x044fe600000810b8 */
[----:B------:R-:W-:Y:S04]  /*44a70*/  LDS R104, [R161+0x4380] ;  /* 0x00438000a1687984 */ /* 0x000fe80000000800 */
[----:B------:R-:W-:Y:S01]  /*44a80*/  LDS R106, [R161+0x6380] ;  /* 0x00638000a16a7984 */ /* 0x000fe20000000800 */
[C---:B-1----:R-:W-:Y:S03]  /*44a90*/  HMMA.1688.F32.TF32 R68, R40.reuse, R62, R204 ;  /* 0x0000003e2844723c */ /* 0x042fe600000810cc */
[----:B------:R-:W-:Y:S04]  /*44aa0*/  LDS R105, [R189+0x4380] ;  /* 0x00438000bd697984 */ /* 0x000fe80000000800 */
[----:B------:R-:W1:Y:S04]  /*44ab0*/  LDS R107, [R189+0x6380] ;  /* 0x00638000bd6b7984 */ /* 0x000e680000000800 */
        /* <DEDUP_REMOVED lines=17> */
[C---:B--2---:R-:W-:Y:S08]  /*44bd0*/  HMMA.1688.F32.TF32 R68, R40.reuse, R30, R248 ;  /* 0x0000001e2844723c */ /* 0x044ff000000810f8 */
        /* <DEDUP_REMOVED lines=8> */
[----:B------:R-:W-:Y:S04]  /*44c60*/  STL.64 [R1], R68 ;  /* 0x0000004401007387 */ /* 0x000fe80000100a00 */
[----:B------:R2:W-:Y:S04]  /*44c70*/  STL.64 [R1+0x8], R70 ;  /* 0x0000084601007387 */ /* 0x0005e80000100a00 */
[----:B------:R-:W-:Y:S04]  /*44c80*/  STL.64 [R1+0x4c70], R248 ;  /* 0x004c70f801007387 */ /* 0x000fe80000100a00 */
[----:B------:R-:W-:Y:S04]  /*44c90*/  STL.64 [R1+0x4c88], R246 ;  /* 0x004c88f601007387 */ /* 0x000fe80000100a00 */
[----:B------:R-:W-:Y:S04]  /*44ca0*/  STL.64 [R1+0x4c80], R244 ;  /* 0x004c80f401007387 */ /* 0x000fe80000100a00 */
[----:B------:R-:W-:Y:S04]  /*44cb0*/  STL.64 [R1+0x4c98], R234 ;  /* 0x004c98ea01007387 */ /* 0x000fe80000100a00 */
[----:B------:R-:W-:Y:S04]  /*44cc0*/  STL.64 [R1+0x4c90], R232 ;  /* 0x004c90e801007387 */ /* 0x000fe80000100a00 */
[----:B------:R-:W-:Y:S04]  /*44cd0*/  STL.64 [R1+0x4ca8], R230 ;  /* 0x004ca8e601007387 */ /* 0x000fe80000100a00 */
[----:B------:R-:W-:Y:S04]  /*44ce0*/  STL.64 [R1+0x4ca0], R228 ;  /* 0x004ca0e401007387 */ /* 0x000fe80000100a00 */
        /* <DEDUP_REMOVED lines=10> */
[----:B------:R-:W4:Y:S04]  /*44d90*/  LDL.LU R98, [R1+0x498] ;  /* 0x0004980001627983 */ /* 0x000f280000300800 */
[----:B------:R-:W4:Y:S04]  /*44da0*/  LDL.LU R99, [R1+0x49c] ;  /* 0x00049c0001637983 */ /* 0x000f280000300800 */
[----:B------:R-:W5:Y:S04]  /*44db0*/  LDL.LU R84, [R1+0x4c0] ;  /* 0x0004c00001547983 */ /* 0x000f680000300800 */
        /* <DEDUP_REMOVED lines=18> */
[----:B------:R-:W5:Y:S01]  /*44ee0*/  LDL.LU R239, [R1+0x4ec] ;  /* 0x0004ec0001ef7983 */ /* 0x000f620000300800 */
[----:B------:R-:W-:Y:S03]  /*44ef0*/  HMMA.1688.F32.TF32 R224, R40, R46, R240 ;  /* 0x0000002e28e0723c */ /* 0x000fe600000810f0 */
[----:B------:R-:W5:Y:S04]  /*44f00*/  LDL.LU R240, [R1+0x4f0] ;  /* 0x0004f00001f07983 */ /* 0x000f680000300800 */
[----:B------:R-:W5:Y:S04]  /*44f10*/  LDL.LU R241, [R1+0x4f4] ;  /* 0x0004f40001f17983 */ /* 0x000f680000300800 */
[----:B------:R-:W5:Y:S04]  /*44f20*/  LDL.LU R242, [R1+0x4f8] ;  /* 0x0004f80001f27983 */ /* 0x000f680000300800 */
[----:B------:R-:W5:Y:S08]  /*44f30*/  LDL.LU R243, [R1+0x4fc] ;  /* 0x0004fc0001f37983 */ /* 0x000f700000300800 */
[----:B------:R-:W-:Y:S04]  /*44f40*/  STL.64 [R1+0x4cb8], R226 ;  /* 0x004cb8e201007387 */ /* 0x000fe80000100a00 */
[----:B------:R-:W-:Y:S01]  /*44f50*/  STL.64 [R1+0x4cb0], R224 ;  /* 0x004cb0e001007387 */ /* 0x000fe20000100a00 */
[C---:B--2---:R-:W-:Y:S03]  /*44f60*/  HMMA.1688.F32.TF32 R68, R100.reuse, R6, R172 ;  /* 0x000000066444723c */ /* 0x044fe600000810ac */
[----:B------:R-:W-:Y:S04]  /*44f70*/  LDS R172, [R161+0x4400] ;  /* 0x00440000a1ac7984 */ /* 0x000fe80000000800 */
[----:B------:R-:W-:Y:S04]  /*44f80*/  LDS R174, [R161+0x6400] ;  /* 0x00640000a1ae7984 */ /* 0x000fe80000000800 */
[----:B------:R-:W-:Y:S04]  /*44f90*/  LDS R173, [R189+0x4400] ;  /* 0x00440000bdad7984 */ /* 0x000fe80000000800 */
[----:B------:R-:W2:Y:S01]  /*44fa0*/  LDS R175, [R189+0x6400] ;  /* 0x00640000bdaf7984 */ /* 0x000ea20000000800 */
[C---:B---3--:R-:W-:Y:S08]  /*44fb0*/  HMMA.1688.F32.TF32 R220, R100.reuse, R26, R204 ;  /* 0x0000001a64dc723c */ /* 0x048ff000000810cc */
[C---:B----4-:R-:W-:Y:S08]  /*44fc0*/  HMMA.1688.F32.TF32 R72, R100.reuse, R218, R96 ;  /* 0x000000da6448723c */ /* 0x050ff00000081060 */
[C---:B-----5:R-:W-:Y:S08]  /*44fd0*/  HMMA.1688.F32.TF32 R84, R100.reuse, R58, R84 ;  /* 0x0000003a6454723c */ /* 0x060ff00000081054 */
[C---:B------:R-:W-:Y:S01]  /*44fe0*/  HMMA.1688.F32.TF32 R76, R100.reuse, R66, R76 ;  /* 0x00000042644c723c */ /* 0x040fe2000008104c */
[----:B------:R-:W-:Y:S07]  /*44ff0*/  STL.64 [R1+0x4cc8], R222 ;  /* 0x004cc8de01007387 */ /* 0x000fee0000100a00 */
[C---:B------:R-:W-:Y:S01]  /*45000*/  HMMA.1688.F32.TF32 R80, R100.reuse, R62, R92 ;  /* 0x0000003e6450723c */ /* 0x040fe2000008105c */
[----:B------:R-:W-:Y:S07]  /*45010*/  STL.64 [R1+0x4cc0], R220 ;  /* 0x004cc0dc01007387 */ /* 0x000fee0000100a00 */
[C---:B------:R-:W-:Y:S01]  /*45020*/  HMMA.1688.F32.TF32 R88, R100.reuse, R54, R88 ;  /* 0x000000366458723c */ /* 0x040fe20000081058 */
[----:B------:R-:W-:Y:S07]  /*45030*/  STL.64 [R1+0x4cd8], R70 ;  /* 0x004cd84601007387 */ /* 0x000fee0000100a00 */
[C---:B------:R-:W-:Y:S01]  /*45040*/  HMMA.1688.F32.TF32 R92, R100.reuse, R50, R236 ;  /* 0x00000032645c723c */ /* 0x040fe200000810ec */
        /* <DEDUP_REMOVED lines=33> */
[----:B------:R-:W2:Y:S04]  /*45260*/  LDL.LU R112, [R1+0x570] ;  /* 0x0005700001707983 */ /* 0x000ea80000300800 */
[----:B------:R-:W2:Y:S04]  /*45270*/  LDL.LU R113, [R1+0x574] ;  /* 0x0005740001717983 */ /* 0x000ea80000300800 */
[----:B------:R-:W2:Y:S04]  /*45280*/  LDL.LU R114, [R1+0x578] ;  /* 0x0005780001727983 */ /* 0x000ea80000300800 */
[----:B------:R-:W2:Y:S04]  /*45290*/  LDL.LU R115, [R1+0x57c] ;  /* 0x00057c0001737983 */ /* 0x000ea80000300800 */
[----:B------:R-:W3:Y:S04]  /*452a0*/  LDL.LU R124, [R1+0x550] ;  /* 0x00055000017c7983 */ /* 0x000ee80000300800 */
[----:B------:R-:W3:Y:S04]  /*452b0*/  LDL.LU R125, [R1+0x554] ;  /* 0x00055400017d7983 */ /* 0x000ee80000300800 */
[----:B------:R-:W4:Y:S04]  /*452c0*/  LDL.LU R126, [R1+0x558] ;  /* 0x00055800017e7983 */ /* 0x000f280000300800 */
[----:B------:R-:W4:Y:S04]  /*452d0*/  LDL.LU R127, [R1+0x55c] ;  /* 0x00055c00017f7983 */ /* 0x000f280000300800 */
[----:B------:R-:W4:Y:S04]  /*452e0*/  LDL.LU R236, [R1+0x500] ;  /* 0x0005000001ec7983 */ /* 0x000f280000300800 */
[----:B------:R-:W4:Y:S04]  /*452f0*/  LDL.LU R237, [R1+0x504] ;  /* 0x0005040001ed7983 */ /* 0x000f280000300800 */
[----:B------:R-:W4:Y:S04]  /*45300*/  LDL.LU R238, [R1+0x508] ;  /* 0x0005080001ee7983 */ /* 0x000f280000300800 */
[----:B------:R-:W4:Y:S01]  /*45310*/  LDL.LU R239, [R1+0x50c] ;  /* 0x00050c0001ef7983 */ /* 0x000f220000300800 */
[C---:B------:R-:W-:Y:S03]  /*45320*/  HMMA.1688.F32.TF32 R96, R100.reuse, R38, R240 ;  /* 0x000000266460723c */ /* 0x040fe600000810f0 */
        /* <DEDUP_REMOVED lines=8> */
[----:B------:R-:W1:Y:S04]  /*453b0*/  LDL.LU R208, [R1+0x670] ;  /* 0x0006700001d07983 */ /* 0x000e680000300800 */
[----:B------:R-:W1:Y:S04]  /*453c0*/  LDL.LU R209, [R1+0x674] ;  /* 0x0006740001d17983 */ /* 0x000e680000300800 */
[----:B------:R-:W1:Y:S04]  /*453d0*/  LDL.LU R210, [R1+0x678] ;  /* 0x0006780001d27983 */ /* 0x000e680000300800 */
[----:B------:R-:W1:Y:S04]  /*453e0*/  LDL.LU R211, [R1+0x67c] ;  /* 0x00067c0001d37983 */ /* 0x000e680000300800 */
[----:B------:R-:W5:Y:S04]  /*453f0*/  LDL.LU R132, [R1+0x660] ;  /* 0x0006600001847983 */ /* 0x000f680000300800 */
[----:B------:R-:W5:Y:S04]  /*45400*/  LDL.LU R133, [R1+0x664] ;  /* 0x0006640001857983 */ /* 0x000f680000300800 */
[----:B------:R-:W5:Y:S04]  /*45410*/  LDL.LU R134, [R1+0x668] ;  /* 0x0006680001867983 */ /* 0x000f680000300800 */
[----:B------:R-:W5:Y:S04]  /*45420*/  LDL.LU R135, [R1+0x66c] ;  /* 0x00066c0001877983 */ /* 0x000f680000300800 */
[----:B------:R-:W-:Y:S04]  /*45430*/  STL [R1+0x4c1c], R96 ;  /* 0x004c1c6001007387 */ /* 0x000fe80000100800 */
[----:B------:R-:W-:Y:S04]  /*45440*/  STL [R1+0x4c18], R97 ;  /* 0x004c186101007387 */ /* 0x000fe80000100800 */
[----:B------:R-:W-:Y:S04]  /*45450*/  STL [R1+0x4c14], R98 ;  /* 0x004c146201007387 */ /* 0x000fe80000100800 */
[----:B------:R-:W-:Y:S01]  /*45460*/  STL [R1+0x4c10], R99 ;  /* 0x004c106301007387 */ /* 0x000fe20000100800 */
[C---:B--2---:R-:W-:Y:S08]  /*45470*/  HMMA.1688.F32.TF32 R40, R100.reuse, R34, R112 ;  /* 0x000000226428723c */ /* 0x044ff00000081070 */
[C---:B---3--:R-:W-:Y:S11]  /*45480*/  HMMA.1688.F32.TF32 R68, R100.reuse, R30, R128 ;  /* 0x0000001e6444723c */ /* 0x048ff60000081080 */
[----:B------:R-:W-:Y:S04]  /*45490*/  @!UPT UIADD3 URZ, URZ, URZ, URZ ;  /* 0x0000003f3f3ff290 */ /* 0x000fe8000fffe03f */
[----:B------:R-:W-:Y:S04]  /*454a0*/  STL.64 [R1+0x12a0], R40 ;  /* 0x0012a02801007387 */ /* 0x000fe80000100a00 */
[----:B------:R4:W-:Y:S02]  /*454b0*/  STL.64 [R1+0x12a8], R42 ;  /* 0x0012a82a01007387 */ /* 0x0009e40000100a00 */
[C---:B----4-:R-:W-:Y:S02]  /*454c0*/  HMMA.1688.F32.TF32 R40, R100.reuse, R10, R124 ;  /* 0x0000000a6428723c */ /* 0x050fe4000008107c */
[----:B------:R-:W-:Y:S04]  /*454d0*/  STL.64 [R1+0x1290], R68 ;  /* 0x0012904401007387 */ /* 0x000fe80000100a00 */
[----:B------:R2:W-:Y:S02]  /*454e0*/  STL.64 [R1+0x1298], R70 ;  /* 0x0012984601007387 */ /* 0x0005e40000100a00 */
[C---:B------:R-:W-:Y:S08]  /*454f0*/  HMMA.1688.F32.TF32 R72, R100.reuse, R14, R200 ;  /* 0x0000000e6448723c */ /* 0x040ff000000810c8 */
[C---:B--2---:R-:W-:Y:S07]  /*45500*/  HMMA.1688.F32.TF32 R68, R100.reuse, R18, R108 ;  /* 0x000000126444723c */ /* 0x044fee000008106c */
[----:B------:R-:W-:Y:S04]  /*45510*/  STL.64 [R1+0x1280], R40 ;  /* 0x0012802801007387 */ /* 0x000fe80000100a00 */
[----:B------:R5:W-:Y:S02]  /*45520*/  STL.64 [R1+0x1288], R42 ;  /* 0x0012882a01007387 */ /* 0x000be40000100a00 */
[C---:B-----5:R-:W-:Y:S02]  /*45530*/  HMMA.1688.F32.TF32 R40, R100.reuse, R22, R204 ;  /* 0x000000166428723c */ /* 0x060fe400000810cc */
[----:B------:R-:W-:Y:S04]  /*45540*/  STL.64 [R1+0x1270], R72 ;  /* 0x0012704801007387 */ /* 0x000fe80000100a00 */
[----:B------:R2:W-:Y:S02]  /*45550*/  STL.64 [R1+0x1278], R74 ;  /* 0x0012784a01007387 */ /* 0x0005e40000100a00 */
[----:B------:R-:W-:Y:S02]  /*45560*/  HMMA.1688.F32.TF32 R100, R100, R46, R236 ;  /* 0x0000002e6464723c */ /* 0x000fe400000810ec */
[----:B------:R-:W-:Y:S04]  /*45570*/  STL.64 [R1+0x1260], R68 ;  /* 0x0012604401007387 */ /* 0x000fe80000100a00 */
[----:B------:R3:W-:Y:S04]  /*45580*/  STL.64 [R1+0x1268], R70 ;  /* 0x0012684601007387 */ /* 0x0007e80000100a00 */
[----:B------:R-:W4:Y:S05]  /*45590*/  LDL.LU R236, [R1+0x610] ;  /* 0x0006100001ec7983 */ /* 0x000f2a0000300800 */
[----:B------:R-:W-:Y:S04]  /*455a0*/  STL.64 [R1+0x1250], R40 ;  /* 0x0012502801007387 */ /* 0x000fe80000100a00 */
[----:B------:R-:W-:Y:S04]  /*455b0*/  STL.64 [R1+0x1258], R42 ;  /* 0x0012582a01007387 */ /* 0x000fe80000100a00 */
[----:B------:R-:W4:Y:S04]  /*455c0*/  LDL.LU R237, [R1+0x614] ;  /* 0x0006140001ed7983 */ /* 0x000f280000300800 */
[----:B------:R-:W4:Y:S04]  /*455d0*/  LDL.LU R238, [R1+0x618] ;  /* 0x0006180001ee7983 */ /* 0x000f280000300800 */
[----:B------:R-:W4:Y:S04]  /*455e0*/  LDL.LU R239, [R1+0x61c] ;  /* 0x00061c0001ef7983 */ /* 0x000f280000300800 */
[----:B------:R-:W5:Y:S04]  /*455f0*/  LDL.LU R204, [R1+0x620] ;  /* 0x0006200001cc7983 */ /* 0x000f680000300800 */
[----:B------:R-:W5:Y:S04]  /*45600*/  LDL.LU R205, [R1+0x624] ;  /* 0x0006240001cd7983 */ /* 0x000f680000300800 */
[----:B------:R-:W5:Y:S04]  /*45610*/  LDL.LU R206, [R1+0x628] ;  /* 0x0006280001ce7983 */ /* 0x000f680000300800 */
[----:B------:R-:W5:Y:S01]  /*45620*/  LDL.LU R207, [R1+0x62c] ;  /* 0x00062c0001cf7983 */ /* 0x000f620000300800 */
[C---:B-1----:R-:W-:Y:S08]  /*45630*/  HMMA.1688.F32.TF32 R76, R104.reuse, R26, R208 ;  /* 0x0000001a684c723c */ /* 0x042ff000000810d0 */
[C---:B--2---:R-:W-:Y:S08]  /*45640*/  HMMA.1688.F32.TF32 R72, R104.reuse, R6, R132 ;  /* 0x000000066848723c */ /* 0x044ff00000081084 */
[C---:B---3--:R-:W-:Y:S01]  /*45650*/  HMMA.1688.F32.TF32 R68, R104.reuse, R218, R240 ;  /* 0x000000da6844723c */ /* 0x048fe200000810f0 */
[----:B------:R-:W-:Y:S04]  /*45660*/  STL.64 [R1+0x4bc8], R102 ;  /* 0x004bc86601007387 */ /* 0x000fe80000100a00 */
[----:B------:R-:W-:Y:S04]  /*45670*/  STL.64 [R1+0x4bc0], R100 ;  /* 0x004bc06401007387 */ /* 0x000fe80000100a00 */
[----:B------:R-:W-:Y:S04]  /*45680*/  STL.64 [R1+0x1240], R76 ;  /* 0x0012404c01007387 */ /* 0x000fe80000100a00 */
[----:B------:R-:W-:Y:S04]  /*45690*/  STL.64 [R1+0x1248], R78 ;  /* 0x0012484e01007387 */ /* 0x000fe80000100a00 */
[----:B------:R-:W2:Y:S04]  /*456a0*/  LDL.LU R240, [R1+0x600] ;  /* 0x0006000001f07983 */ /* 0x000ea80000300800 */
[----:B------:R-:W-:Y:S04]  /*456b0*/  STL.64 [R1+0x1230], R72 ;  /* 0x0012304801007387 */ /* 0x000fe80000100a00 */
[----:B------:R1:W-:Y:S04]  /*456c0*/  STL.64 [R1+0x1238], R74 ;  /* 0x0012384a01007387 */ /* 0x0003e80000100a00 */
[----:B------:R-:W-:Y:S04]  /*456d0*/  STL.64 [R1+0x1220], R68 ;  /* 0x0012204401007387 */ /* 0x000fe80000100a00 */
[----:B------:R3:W-:Y:S04]  /*456e0*/  STL.64 [R1+0x1228], R70 ;  /* 0x0012284601007387 */ /* 0x0007e80000100a00 */
[----:B------:R-:W2:Y:S04]  /*456f0*/  LDL.LU R241, [R1+0x604] ;  /* 0x0006040001f17983 */ /* 0x000ea80000300800 */
[----:B------:R-:W2:Y:S04]  /*45700*/  LDL.LU R242, [R1+0x608] ;  /* 0x0006080001f27983 */ /* 0x000ea80000300800 */
[----:B------:R-:W2:Y:S01]  /*45710*/  LDL.LU R243, [R1+0x60c] ;  /* 0x00060c0001f37983 */ /* 0x000ea20000300800 */
[C---:B-1----:R-:W-:Y:S03]  /*45720*/  HMMA.1688.F32.TF32 R72, R104.reuse, R66, R120 ;  /* 0x000000426848723c */ /* 0x042fe60000081078 */
[----:B------:R-:W-:Y:S04]  /*45730*/  LDS R40, [R161+0x4480] ;  /* 0x00448000a1287984 */ /* 0x000fe80000000800 */
[----:B------:R-:W-:Y:S01]  /*45740*/  LDS R42, [R161+0x6480] ;  /* 0x00648000a12a7984 */ /* 0x000fe20000000800 */
[----:B---3--:R-:W-:Y:S03]  /*45750*/  HMMA.1688.F32.TF32 R68, R104, R62, R184 ;  /* 0x0000003e6844723c */ /* 0x008fe600000810b8 */
[----:B------:R-:W-:Y:S04]  /*45760*/  LDS R41, [R189+0x4480] ;  /* 0x00448000bd297984 */ /* 0x000fe80000000800 */
[----:B------:R-:W1:Y:S08]  /*45770*/  LDS R43, [R189+0x6480] ;  /* 0x00648000bd2b7984 */ /* 0x000e700000000800 */
[----:B------:R-:W-:Y:S04]  /*45780*/  STL.64 [R1+0x1210], R72 ;  /* 0x0012104801007387 */ /* 0x000fe80000100a00 */
[----:B------:R5:W-:Y:S04]  /*45790*/  STL.64 [R1+0x1218], R74 ;  /* 0x0012184a01007387 */ /* 0x000be80000100a00 */
[----:B------:R-:W3:Y:S04]  /*457a0*/  LDL.LU R120, [R1+0x5f0] ;  /* 0x0005f00001787983 */ /* 0x000ee80000300800 */
[----:B------:R-:W3:Y:S04]  /*457b0*/  LDL.LU R121, [R1+0x5f4] ;  /* 0x0005f40001797983 */ /* 0x000ee80000300800 */
[----:B------:R-:W3:Y:S04]  /*457c0*/  LDL.LU R122, [R1+0x5f8] ;  /* 0x0005f800017a7983 */ /* 0x000ee80000300800 */
[----:B------:R-:W3:Y:S01]  /*457d0*/  LDL.LU R123, [R1+0x5fc] ;  /* 0x0005fc00017b7983 */ /* 0x000ee20000300800 */
[----:B------:R-:W-:Y:S01]  /*457e0*/  IMAD.MOV.U32 R103, RZ, RZ, R68 ;  /* 0x000000ffff677224 */ /* 0x000fe200078e0044 */
[----:B------:R-:W-:Y:S01]  /*457f0*/  MOV R101, R70 ;  /* 0x0000004600657202 */ /* 0x000fe20000000f00 */
[----:B------:R-:W-:Y:S01]  /*45800*/  IMAD.MOV.U32 R102, RZ, RZ, R69 ;  /* 0x000000ffff667224 */ /* 0x000fe200078e0045 */
[----:B------:R-:W3:Y:S01]  /*45810*/  LDL.LU R184, [R1+0x5e0] ;  /* 0x0005e00001b87983 */ /* 0x000ee20000300800 */
[----:B------:R-:W-:-:S03]  /*45820*/  IMAD.MOV.U32 R100, RZ, RZ, R71 ;  /* 0x000000ffff647224 */ /* 0x000fc600078e0047 */
[----:B------:R-:W3:Y:S04]  /*45830*/  LDL.LU R185, [R1+0x5e4] ;  /* 0x0005e40001b97983 */ /* 0x000ee80000300800 */
[----:B------:R-:W3:Y:S04]  /*45840*/  LDL.LU R186, [R1+0x5e8] ;  /* 0x0005e80001ba7983 */ /* 0x000ee80000300800 */
[----:B------:R-:W3:Y:S04]  /*45850*/  LDL.LU R187, [R1+0x5ec] ;  /* 0x0005ec0001bb7983 */ /* 0x000ee80000300800 */
[----:B------:R-:W-:Y:S04]  /*45860*/  STL [R1+0x4c2c], R100 ;  /* 0x004c2c6401007387 */ /* 0x000fe80000100800 */
[----:B------:R-:W-:Y:S04]  /*45870*/  STL [R1+0x4c28], R102 ;  /* 0x004c286601007387 */ /* 0x000fe80000100800 */
[----:B------:R-:W-:Y:S04]  /*45880*/  STL [R1+0x4c24], R103 ;  /* 0x004c246701007387 */ /* 0x000fe80000100800 */
[----:B------:R-:W-:Y:S01]  /*45890*/  STL [R1+0x4c20], R101 ;  /* 0x004c206501007387 */ /* 0x000fe20000100800 */
[C---:B----4-:R-:W-:Y:S08]  /*458a0*/  HMMA.1688.F32.TF32 R68, R104.reuse, R54, R236 ;  /* 0x000000366844723c */ /* 0x050ff000000810ec */
[----:B-----5:R-:W-:Y:S11]  /*458b0*/  HMMA.1688.F32.TF32 R72, R104, R58, R204 ;  /* 0x0000003a6848723c */ /* 0x020ff600000810cc */
[----:B------:R-:W-:Y:S04]  /*458c0*/  @!UPT UIADD3 URZ, URZ, URZ, URZ ;  /* 0x0000003f3f3ff290 */ /* 0x000fe8000fffe03f */
[----:B------:R-:W-:Y:S08]  /*458d0*/  STL.64 [R1+0x540], R68 ;  /* 0x0005404401007387 */ /* 0x000ff00000100a00 */
[----:B------:R-:W-:Y:S04]  /*458e0*/  STL.64 [R1+0x560], R72 ;  /* 0x0005604801007387 */ /* 0x000fe80000100a00 */
[----:B------:R-:W-:Y:S04]  /*458f0*/  STL.64 [R1+0x568], R74 ;  /* 0x0005684a01007387 */ /* 0x000fe80000100a00 */
[----:B------:R2:W-:Y:S04]  /*45900*/  STL [R1+0x548], R70 ;  /* 0x0005484601007387 */ /* 0x0005e80000100800 */
[----:B------:R-:W4:Y:S04]  /*45910*/  LDL.LU R204, [R1+0x5d0] ;  /* 0x0005d00001cc7983 */ /* 0x000f280000300800 */
[----:B------:R-:W4:Y:S04]  /*45920*/  LDL.LU R205, [R1+0x5d4] ;  /* 0x0005d40001cd7983 */ /* 0x000f280000300800 */
[----:B------:R-:W4:Y:S04]  /*45930*/  LDL.LU R206, [R1+0x5d8] ;  /* 0x0005d80001ce7983 */ /* 0x000f280000300800 */
[----:B------:R-:W4:Y:S04]  /*45940*/  LDL.LU R207, [R1+0x5dc] ;  /* 0x0005dc0001cf7983 */ /* 0x000f280000300800 */
[----:B------:R-:W5:Y:S04]  /*45950*/  LDL.LU R236, [R1+0x5c0] ;  /* 0x0005c00001ec7983 */ /* 0x000f680000300800 */
[----:B------:R-:W5:Y:S04]  /*45960*/  LDL.LU R237, [R1+0x5c4] ;  /* 0x0005c40001ed7983 */ /* 0x000f680000300800 */
[----:B------:R-:W5:Y:S04]  /*45970*/  LDL.LU R238, [R1+0x5c8] ;  /* 0x0005c80001ee7983 */ /* 0x000f680000300800 */
[----:B------:R-:W5:Y:S01]  /*45980*/  LDL.LU R239, [R1+0x5cc] ;  /* 0x0005cc0001ef7983 */ /* 0x000f620000300800 */
[----:B------:R-:W-:-:S02]  /*45990*/  IMAD.MOV.U32 R96, RZ, RZ, R71 ;  /* 0x000000ffff607224 */ /* 0x000fc400078e0047 */
[----:B--2---:R-:W-:Y:S03]  /*459a0*/  HMMA.1688.F32.TF32 R68, R104, R50, R240 ;  /* 0x000000326844723c */ /* 0x004fe600000810f0 */
[----:B------:R2:W-:Y:S04]  /*459b0*/  STL [R1+0x4c30], R96 ;  /* 0x004c306001007387 */ /* 0x0005e80000100800 */
[----:B------:R-:W5:Y:S04]  /*459c0*/  LDL.LU R240, [R1+0x5b0] ;  /* 0x0005b00001f07983 */ /* 0x000f680000300800 */
[----:B------:R-:W5:Y:S04]  /*459d0*/  LDL.LU R241, [R1+0x5b4] ;  /* 0x0005b40001f17983 */ /* 0x000f680000300800 */
[----:B------:R-:W5:Y:S04]  /*459e0*/  LDL.LU R242, [R1+0x5b8] ;  /* 0x0005b80001f27983 */ /* 0x000f680000300800 */
[----:B------:R-:W5:Y:S05]  /*459f0*/  LDL.LU R243, [R1+0x5bc] ;  /* 0x0005bc0001f37983 */ /* 0x000f6a0000300800 */
[----:B------:R-:W-:Y:S01]  /*45a00*/  MOV R100, R68 ;  /* 0x0000004400647202 */ /* 0x000fe20000000f00 */
[----:B------:R-:W-:Y:S01]  /*45a10*/  IMAD.MOV.U32 R102, RZ, RZ, R69 ;  /* 0x000000ffff667224 */ /* 0x000fe200078e0045 */
[----:B------:R-:W-:Y:S01]  /*45a20*/  MOV R101, R71 ;  /* 0x0000004700657202 */ /* 0x000fe20000000f00 */
[----:B------:R-:W-:-:S02]  /*45a30*/  IMAD.MOV.U32 R103, RZ, RZ, R70 ;  /* 0x000000ffff677224 */ /* 0x000fc400078e0046 */
[----:B---3--:R-:W-:Y:S02]  /*45a40*/  HMMA.1688.F32.TF32 R68, R104, R38, R120 ;  /* 0x000000266844723c */ /* 0x008fe40000081078 */
[----:B------:R-:W-:Y:S04]  /*45a50*/  STL [R1+0x4c40], R101 ;  /* 0x004c406501007387 */ /* 0x000fe80000100800 */
[----:B------:R-:W-:Y:S04]  /*45a60*/  STL [R1+0x4c3c], R103 ;  /* 0x004c3c6701007387 */ /* 0x000fe80000100800 */
[----:B------:R-:W-:Y:S04]  /*45a70*/  STL [R1+0x4c38], R100 ;  /* 0x004c386401007387 */ /* 0x000fe80000100800 */
[----:B------:R-:W-:Y:S09]  /*45a80*/  STL [R1+0x4c34], R102 ;  /* 0x004c346601007387 */ /* 0x000ff20000100800 */
[----:B------:R-:W-:Y:S01]  /*45a90*/  STL.64 [R1+0x520], R68 ;  /* 0x0005204401007387 */ /* 0x000fe20000100a00 */
[----:B--2---:R-:W-:-:S03]  /*45aa0*/  IMAD.MOV.U32 R96, RZ, RZ, R71 ;  /* 0x000000ffff607224 */ /* 0x004fc600078e0047 */
[----:B------:R2:W-:Y:S02]  /*45ab0*/  STL [R1+0x528], R70 ;  /* 0x0005284601007387 */ /* 0x0005e40000100800 */
[C---:B--2---:R-:W-:Y:S02]  /*45ac0*/  HMMA.1688.F32.TF32 R68, R104.reuse, R34, R184 ;  /* 0x000000226844723c */ /* 0x044fe400000810b8 */
[----:B------:R-:W-:Y:S11]  /*45ad0*/  STL [R1+0x4c44], R96 ;  /* 0x004c446001007387 */ /* 0x000ff60000100800 */
[----:B------:R-:W-:Y:S11]  /*45ae0*/  @!UPT UIADD3 URZ, URZ, URZ, URZ ;  /* 0x0000003f3f3ff290 */ /* 0x000ff6000fffe03f */
[----:B------:R-:W-:Y:S01]  /*45af0*/  IMAD.MOV.U32 R101, RZ, RZ, R68 ;  /* 0x000000ffff657224 */ /* 0x000fe200078e0044 */
[----:B------:R-:W-:Y:S01]  /*45b00*/  MOV R103, R69 ;  /* 0x0000004500677202 */ /* 0x000fe20000000f00 */
[----:B------:R-:W-:Y:S02]  /*45b10*/  IMAD.MOV.U32 R100, RZ, RZ, R70 ;  /* 0x000000ffff647224 */ /* 0x000fe400078e0046 */
[----:B------:R-:W-:Y:S01]  /*45b20*/  IMAD.MOV.U32 R102, RZ, RZ, R71 ;  /* 0x000000ffff667224 */ /* 0x000fe200078e0047 */
[----:B------:R-:W-:Y:S04]  /*45b30*/  STL [R1+0x4c54], R101 ;  /* 0x004c546501007387 */ /* 0x000fe80000100800 */
[----:B------:R-:W-:Y:S04]  /*45b40*/  STL [R1+0x4c50], R103 ;  /* 0x004c506701007387 */ /* 0x000fe80000100800 */
[----:B------:R-:W-:Y:S04]  /*45b50*/  STL [R1+0x4c4c], R100 ;  /* 0x004c4c6401007387 */ /* 0x000fe80000100800 */
[----:B------:R-:W-:Y:S01]  /*45b60*/  STL [R1+0x4c48], R102 ;  /* 0x004c486601007387 */ /* 0x000fe20000100800 */
[C---:B----4-:R-:W-:Y:S11]  /*45b70*/  HMMA.1688.F32.TF32 R68, R104.reuse, R30, R204 ;  /* 0x0000001e6844723c */ /* 0x050ff600000810cc */
[----:B------:R-:W-:Y:S11]  /*45b80*/  @!UPT UIADD3 URZ, URZ, URZ, URZ ;  /* 0x0000003f3f3ff290 */ /* 0x000ff6000fffe03f */
[----:B------:R-:W-:Y:S01]  /*45b90*/  @!UPT UIADD3 URZ, URZ, URZ, URZ ;  /* 0x0000003f3f3ff290 */ /* 0x000fe2000fffe03f */
[----:B------:R5:W-:Y:S01]  /*45ba0*/  STL [R1+0x4fc], R71 ;  /* 0x0004fc4701007387 */ /* 0x000be20000100800 */
[----:B------:R-:W-:Y:S01]  /*45bb0*/  MOV R97, R68 ;  /* 0x0000004400617202 */ /* 0x000fe20000000f00 */
[----:B------:R-:W-:Y:S02]  /*45bc0*/  IMAD.MOV.U32 R98, RZ, RZ, R69 ;  /* 0x000000ffff627224 */ /* 0x000fe400078e0045 */
[----:B------:R-:W-:Y:S02]  /*45bd0*/  IMAD.MOV.U32 R99, RZ, RZ, R70 ;  /* 0x000000ffff637224 */ /* 0x000fe400078e0046 */
[C---:B-----5:R-:W-:Y:S03]  /*45be0*/  HMMA.1688.F32.TF32 R68, R104.reuse, R10, R236 ;  /* 0x0000000a6844723c */ /* 0x060fe600000810ec */
[----:B------:R-:W-:Y:S04]  /*45bf0*/  STL [R1+0x4c60], R99 ;  /* 0x004c606301007387 */ /* 0x000fe80000100800 */
[----:B------:R-:W-:Y:S04]  /*45c00*/  STL [R1+0x4c5c], R98 ;  /* 0x004c5c6201007387 */ /* 0x000fe80000100800 */
[----:B------:R-:W-:Y:S11]  /*45c10*/  STL [R1+0x4c58], R97 ;  /* 0x004c586101007387 */ /* 0x000ff60000100800 */
[----:B------:R-:W-:Y:S02]  /*45c20*/  @!UPT UIADD3 URZ, URZ, URZ, URZ ;  /* 0x0000003f3f3ff290 */ /* 0x000fe4000fffe03f */
[----:B------:R-:W-:Y:S01]  /*45c30*/  IMAD.MOV.U32 R96, RZ, RZ, R71 ;  /* 0x000000ffff607224 */ /* 0x000fe200078e0047 */
[----:B------:R-:W-:Y:S01]  /*45c40*/  MOV R100, R68 ;  /* 0x0000004400647202 */ /* 0x000fe20000000f00 */
[----:B------:R-:W-:Y:S01]  /*45c50*/  IMAD.MOV.U32 R102, RZ, RZ, R69 ;  /* 0x000000ffff667224 */ /* 0x000fe200078e0045 */
[----:B------:R2:W-:Y:S04]  /*45c60*/  STL [R1+0x4d8], R70 ;  /* 0x0004d84601007387 */ /* 0x0005e80000100800 */
[----:B------:R3:W-:Y:S04]  /*45c70*/  STL [R1+0x4c6c], R96 ;  /* 0x004c6c6001007387 */ /* 0x0007e80000100800 */
[----:B------:R-:W-:Y:S04]  /*45c80*/  STL [R1+0x4c68], R102 ;  /* 0x004c686601007387 */ /* 0x000fe80000100800 */
[----:B------:R4:W-:Y:S04]  /*45c90*/  STL [R1+0x4c64], R100 ;  /* 0x004c646401007387 */ /* 0x0009e80000100800 */
[----:B------:R-:W5:Y:S04]  /*45ca0*/  LDL.LU R204, [R1+0x6c0] ;  /* 0x0006c00001cc7983 */ /* 0x000f680000300800 */
[----:B------:R-:W5:Y:S04]  /*45cb0*/  LDL.LU R205, [R1+0x6c4] ;  /* 0x0006c40001cd7983 */ /* 0x000f680000300800 */
[----:B------:R-:W5:Y:S04]  /*45cc0*/  LDL.LU R206, [R1+0x6c8] ;  /* 0x0006c80001ce7983 */ /* 0x000f680000300800 */
[----:B------:R-:W5:Y:S04]  /*45cd0*/  LDL.LU R207, [R1+0x6cc] ;  /* 0x0006cc0001cf7983 */ /* 0x000f680000300800 */
        /* <DEDUP_REMOVED lines=31> */
[----:B------:R-:W4:Y:S01]  /*45ed0*/  LDL.LU R239, [R1+0x6dc] ;  /* 0x0006dc0001ef7983 */ /* 0x000f220000300800 */
[----:B--2---:R-:W-:Y:S03]  /*45ee0*/  HMMA.1688.F32.TF32 R68, R104, R14, R240 ;  /* 0x0000000e6844723c */ /* 0x004fe600000810f0 */
[----:B------:R-:W2:Y:S04]  /*45ef0*/  LDL.LU R240, [R1+0x6e0] ;  /* 0x0006e00001f07983 */ /* 0x000ea80000300800 */
[----:B------:R-:W2:Y:S04]  /*45f00*/  LDL.LU R241, [R1+0x6e4] ;  /* 0x0006e40001f17983 */ /* 0x000ea80000300800 */
[----:B------:R-:W2:Y:S04]  /*45f10*/  LDL.LU R242, [R1+0x6e8] ;  /* 0x0006e80001f27983 */ /* 0x000ea80000300800 */
[----:B------:R-:W2:Y:S09]  /*45f20*/  LDL.LU R243, [R1+0x6ec] ;  /* 0x0006ec0001f37983 */ /* 0x000eb20000300800 */
[----:B------:R-:W-:Y:S01]  /*45f30*/  MOV R98, R68 ;  /* 0x0000004400627202 */ /* 0x000fe20000000f00 */
[----:B------:R-:W-:Y:S01]  /*45f40*/  IMAD.MOV.U32 R97, RZ, RZ, R69 ;  /* 0x000000ffff617224 */ /* 0x000fe200078e0045 */
[----:B------:R-:W-:Y:S01]  /*45f50*/  MOV R103, R71 ;  /* 0x0000004700677202 */ /* 0x000fe20000000f00 */
[----:B------:R-:W-:-:S02]  /*45f60*/  IMAD.MOV.U32 R101, RZ, RZ, R70 ;  /* 0x000000ffff657224 */ /* 0x000fc400078e0046 */
[----:B---3--:R-:W-:Y:S08]  /*45f70*/  HMMA.1688.F32.TF32 R68, R104, R18, R124 ;  /* 0x000000126844723c */ /* 0x008ff0000008107c */
[----:B-----5:R-:W-:Y:S11]  /*45f80*/  HMMA.1688.F32.TF32 R124, R172, R62, R204 ;  /* 0x0000003eac7c723c */ /* 0x020ff600000810cc */
[----:B------:R-:W-:Y:S05]  /*45f90*/  @!UPT UIADD3 URZ, URZ, URZ, URZ ;  /* 0x0000003f3f3ff290 */ /* 0x000fea000fffe03f */
[----:B------:R-:W-:Y:S01]  /*45fa0*/  IMAD.MOV.U32 R96, RZ, RZ, R68 ;  /* 0x000000ffff607224 */ /* 0x000fe200078e0044 */
[----:B----4-:R-:W-:Y:S01]  /*45fb0*/  MOV R100, R70 ;  /* 0x0000004600647202 */ /* 0x010fe20000000f00 */
[----:B------:R-:W-:Y:S02]  /*45fc0*/  IMAD.MOV.U32 R102, RZ, RZ, R69 ;  /* 0x000000ffff667224 */ /* 0x000fe400078e0045 */
[----:B------:R-:W-:Y:S02]  /*45fd0*/  IMAD.MOV.U32 R99, RZ, RZ, R71 ;  /* 0x000000ffff637224 */ /* 0x000fe400078e0047 */
[C---:B------:R-:W-:Y:S08]  /*45fe0*/  HMMA.1688.F32.TF32 R68, R104.reuse, R22, R200 ;  /* 0x000000166844723c */ /* 0x040ff000000810c8 */
[----:B------:R-:W-:Y:S08]  /*45ff0*/  HMMA.1688.F32.TF32 R104, R104, R46, R108 ;  /* 0x0000002e6868723c */ /* 0x000ff0000008106c */
[C---:B------:R-:W-:Y:S08]  /*46000*/  HMMA.1688.F32.TF32 R108, R172.reuse, R26, R208 ;  /* 0x0000001aac6c723c */ /* 0x040ff000000810d0 */
        /* <DEDUP_REMOVED lines=48> */
[C---:B--2---:R-:W-:Y:S03]  /*46310*/  HMMA.1688.F32.TF32 R132, R172.reuse, R54, R240 ;  /* 0x00000036ac84723c */ /* 0x044fe600000810f0 */
        /* <DEDUP_REMOVED lines=20> */
[----:B------:R-:W1:Y:S04]  /*46460*/  LDL.LU R204, [R1+0x7d0] ;  /* 0x0007d00001cc7983 */ /* 0x000e680000300800 */
[----:B------:R-:W1:Y:S04]  /*46470*/  LDL.LU R205, [R1+0x7d4] ;  /* 0x0007d40001cd7983 */ /* 0x000e680000300800 */
[----:B------:R-:W1:Y:S04]  /*46480*/  LDL.LU R206, [R1+0x7d8] ;  /* 0x0007d80001ce7983 */ /* 0x000e680000300800 */
[----:B------:R-:W1:Y:S04]  /*46490*/  LDL.LU R207, [R1+0x7dc] ;  /* 0x0007dc0001cf7983 */ /* 0x000e680000300800 */
[----:B------:R-:W-:Y:S04]  /*464a0*/  STL.64 [R1+0x4d98], R134 ;  /* 0x004d988601007387 */ /* 0x000fe80000100a00 */
[----:B------:R-:W-:Y:S01]  /*464b0*/  STL.64 [R1+0x4d90], R132 ;  /* 0x004d908401007387 */ /* 0x000fe20000100a00 */
[C---:B---3--:R-:W-:Y:S08]  /*464c0*/  HMMA.1688.F32.TF32 R140, R172.reuse, R38, R140 ;  /* 0x00000026ac8c723c */ /* 0x048ff0000008108c */
[C---:B----4-:R-:W-:Y:S08]  /*464d0*/  HMMA.1688.F32.TF32 R136, R172.reuse, R50, R136 ;  /* 0x00000032ac88723c */ /* 0x050ff00000081088 */
[C---:B-----5:R-:W-:Y:S11]  /*464e0*/  HMMA.1688.F32.TF32 R144, R172.reuse, R34, R152 ;  /* 0x00000022ac90723c */ /* 0x060ff60000081098 */
[----:B------:R-:W-:Y:S04]  /*464f0*/  @!UPT UIADD3 URZ, URZ, URZ, URZ ;  /* 0x0000003f3f3ff290 */ /* 0x000fe8000fffe03f */
[----:B------:R-:W-:Y:S04]  /*46500*/  STL.64 [R1+0x4da8], R138 ;  /* 0x004da88a01007387 */ /* 0x000fe80000100a00 */
[----:B------:R-:W-:Y:S04]  /*46510*/  STL.64 [R1+0x4da0], R136 ;  /* 0x004da08801007387 */ /* 0x000fe80000100a00 */
[----:B------:R-:W-:Y:S01]  /*46520*/  STL.64 [R1+0x4db8], R142 ;  /* 0x004db88e01007387 */ /* 0x000fe20000100a00 */
[C---:B--2---:R-:W-:Y:S03]  /*46530*/  HMMA.1688.F32.TF32 R148, R172.reuse, R30, R240 ;  /* 0x0000001eac94723c */ /* 0x044fe600000810f0 */
[----:B------:R-:W-:Y:S04]  /*46540*/  STL.64 [R1+0x4db0], R140 ;  /* 0x004db08c01007387 */ /* 0x000fe80000100a00 */
[----:B------:R-:W-:Y:S04]  /*46550*/  STL.64 [R1+0x4dc8], R146 ;  /* 0x004dc89201007387 */ /* 0x000fe80000100a00 */
[----:B------:R-:W-:Y:S04]  /*46560*/  STL.64 [R1+0x4dc0], R144 ;  /* 0x004dc09001007387 */ /* 0x000fe80000100a00 */
[----:B------:R-:W2:Y:S04]  /*46570*/  LDL.LU R240, [R1+0x7f0] ;  /* 0x0007f00001f07983 */ /* 0x000ea80000300800 */
[----:B------:R-:W2:Y:S04]  /*46580*/  LDL.LU R241, [R1+0x7f4] ;  /* 0x0007f40001f17983 */ /* 0x000ea80000300800 */
[----:B------:R-:W2:Y:S04]  /*46590*/  LDL.LU R242, [R1+0x7f8] ;  /* 0x0007f80001f27983 */ /* 0x000ea80000300800 */
[----:B------:R-:W2:Y:S01]  /*465a0*/  LDL.LU R243, [R1+0x7fc] ;  /* 0x0007fc0001f37983 */ /* 0x000ea20000300800 */
[C---:B------:R-:W-:Y:S03]  /*465b0*/  HMMA.1688.F32.TF32 R152, R172.reuse, R10, R180 ;  /* 0x0000000aac98723c */ /* 0x040fe600000810b4 */
[----:B------:R-:W-:Y:S04]  /*465c0*/  STL.64 [R1+0x4de0], R150 ;  /* 0x004de09601007387 */ /* 0x000fe80000100a00 */
[----:B------:R-:W-:Y:S01]  /*465d0*/  STL.64 [R1+0x4dd8], R148 ;  /* 0x004dd89401007387 */ /* 0x000fe20000100a00 */
[C---:B------:R-:W-:Y:S11]  /*465e0*/  HMMA.1688.F32.TF32 R164, R172.reuse, R18, R212 ;  /* 0x00000012aca4723c */ /* 0x040ff600000810d4 */
[----:B------:R-:W-:Y:S04]  /*465f0*/  @!UPT UIADD3 URZ, URZ, URZ, URZ ;  /* 0x0000003f3f3ff290 */ /* 0x000fe8000fffe03f */
[----:B------:R-:W-:Y:S04]  /*46600*/  STL.64 [R1+0x4df0], R154 ;  /* 0x004df09a01007387 */ /* 0x000fe80000100a00 */
[----:B------:R-:W-:Y:S04]  /*46610*/  STL.64 [R1+0x4de8], R152 ;  /* 0x004de89801007387 */ /* 0x000fe80000100a00 */
[----:B------:R-:W3:Y:S01]  /*46620*/  LDL.LU R212, [R1+0x800] ;  /* 0x0008000001d47983 */ /* 0x000ee20000300800 */
[----:B------:R-:W-:Y:S03]  /*46630*/  HMMA.1688.F32.TF32 R168, R172, R22, R200 ;  /* 0x00000016aca8723c */ /* 0x000fe600000810c8 */
[----:B------:R-:W3:Y:S04]  /*46640*/  LDL.LU R213, [R1+0x804] ;  /* 0x0008040001d57983 */ /* 0x000ee80000300800 */
[----:B------:R-:W3:Y:S04]  /*46650*/  LDL.LU R214, [R1+0x808] ;  /* 0x0008080001d67983 */ /* 0x000ee80000300800 */
[----:B------:R-:W3:Y:S04]  /*46660*/  LDL.LU R215, [R1+0x80c] ;  /* 0x00080c0001d77983 */ /* 0x000ee80000300800 */
[----:B------:R-:W4:Y:S01]  /*46670*/  LDL.LU R200, [R1+0x810] ;  /* 0x0008100001c87983 */ /* 0x000f220000300800 */
[----:B-1----:R-:W-:Y:S03]  /*46680*/  HMMA.1688.F32.TF32 R180, R40, R6, R204 ;  /* 0x0000000628b4723c */ /* 0x002fe600000810cc */
[----:B------:R-:W4:Y:S04]  /*46690*/  LDL.LU R201, [R1+0x814] ;  /* 0x0008140001c97983 */ /* 0x000f280000300800 */
[----:B------:R-:W4:Y:S04]  /*466a0*/  LDL.LU R202, [R1+0x818] ;  /* 0x0008180001ca7983 */ /* 0x000f280000300800 */
[----:B------:R-:W4:Y:S04]  /*466b0*/  LDL.LU R203, [R1+0x81c] ;  /* 0x00081c0001cb7983 */ /* 0x000f280000300800 */
[----:B------:R-:W5:Y:S04]  /*466c0*/  LDL.LU R204, [R1+0x830] ;  /* 0x0008300001cc7983 */ /* 0x000f680000300800 */
[----:B------:R-:W5:Y:S04]  /*466d0*/  LDL.LU R205, [R1+0x834] ;  /* 0x0008340001cd7983 */ /* 0x000f680000300800 */
[----:B------:R-:W5:Y:S04]  /*466e0*/  LDL.LU R206, [R1+0x838] ;  /* 0x0008380001ce7983 */ /* 0x000f680000300800 */
[----:B------:R-:W5:Y:S01]  /*466f0*/  LDL.LU R207, [R1+0x83c] ;  /* 0x00083c0001cf7983 */ /* 0x000f620000300800 */
[C---:B------:R-:W-:Y:S08]  /*46700*/  HMMA.1688.F32.TF32 R156, R172.reuse, R14, R176 ;  /* 0x0000000eac9c723c */ /* 0x040ff000000810b0 */
[----:B------:R-:W-:Y:S01]  /*46710*/  HMMA.1688.F32.TF32 R172, R172, R46, R208 ;  /* 0x0000002eacac723c */ /* 0x000fe200000810d0 */
        /* <DEDUP_REMOVED lines=8> */
[----:B------:R-:W2:Y:S08]  /*467a0*/  LDL.LU R243, [R1+0x85c] ;  /* 0x00085c0001f37983 */ /* 0x000eb00000300800 */
[----:B------:R-:W-:Y:S04]  /*467b0*/  STL [R1+0x4b58], R192 ;  /* 0x004b58c001007387 */ /* 0x000fe80000100800 */
[----:B------:R-:W-:Y:S04]  /*467c0*/  STL [R1+0x4b54], R193 ;  /* 0x004b54c101007387 */ /* 0x000fe80000100800 */
[----:B------:R-:W-:Y:S04]  /*467d0*/  STL [R1+0x4b50], R194 ;  /* 0x004b50c201007387 */ /* 0x000fe80000100800 */
[----:B------:R-:W-:Y:S04]  /*467e0*/  STL [R1+0x4b4c], R195 ;  /* 0x004b4cc301007387 */ /* 0x000fe80000100800 */
[----:B------:R-:W2:Y:S04]  /*467f0*/  LDL.LU R244, [R1+0x8d0] ;  /* 0x0008d00001f47983 */ /* 0x000ea80000300800 */
[----:B------:R-:W2:Y:S04]  /*46800*/  LDL.LU R245, [R1+0x8d4] ;  /* 0x0008d40001f57983 */ /* 0x000ea80000300800 */
[----:B------:R-:W2:Y:S04]  /*46810*/  LDL.LU R246, [R1+0x8d8] ;  /* 0x0008d80001f67983 */ /* 0x000ea80000300800 */
[----:B------:R-:W2:Y:S01]  /*46820*/  LDL.LU R247, [R1+0x8dc] ;  /* 0x0008dc0001f77983 */ /* 0x000ea20000300800 */
[C---:B---3--:R-:W-:Y:S08]  /*46830*/  HMMA.1688.F32.TF32 R196, R40.reuse, R62, R212 ;  /* 0x0000003e28c4723c */ /* 0x048ff000000810d4 */
[C---:B----4-:R-:W-:Y:S08]  /*46840*/  HMMA.1688.F32.TF32 R200, R40.reuse, R58, R200 ;  /* 0x0000003a28c8723c */ /* 0x050ff000000810c8 */
[C---:B-----5:R-:W-:Y:S07]  /*46850*/  HMMA.1688.F32.TF32 R204, R40.reuse, R54, R204 ;  /* 0x0000003628cc723c */ /* 0x060fee00000810cc */
        /* <DEDUP_REMOVED lines=12> */
[----:B------:R-:W3:Y:S04]  /*46920*/  LDL.LU R248, [R1+0x8c0] ;  /* 0x0008c00001f87983 */ /* 0x000ee80000300800 */
[----:B------:R-:W3:Y:S04]  /*46930*/  LDL.LU R249, [R1+0x8c4] ;  /* 0x0008c40001f97983 */ /* 0x000ee80000300800 */
[----:B------:R-:W3:Y:S04]  /*46940*/  LDL.LU R250, [R1+0x8c8] ;  /* 0x0008c80001fa7983 */ /* 0x000ee80000300800 */
[----:B------:R-:W3:Y:S01]  /*46950*/  LDL.LU R251, [R1+0x8cc] ;  /* 0x0008cc0001fb7983 */ /* 0x000ee20000300800 */
[C---:B------:R-:W-:Y:S11]  /*46960*/  HMMA.1688.F32.TF32 R208, R40.reuse, R50, R208 ;  /* 0x0000003228d0723c */ /* 0x040ff600000810d0 */
[----:B------:R-:W-:Y:S11]  /*46970*/  @!UPT UIADD3 URZ, URZ, URZ, URZ ;  /* 0x0000003f3f3ff290 */ /* 0x000ff6000fffe03f */
[----:B------:R-:W-:Y:S01]  /*46980*/  @!UPT UIADD3 URZ, URZ, URZ, URZ ;  /* 0x0000003f3f3ff290 */ /* 0x000fe2000fffe03f */
[----:B------:R-:W-:Y:S04]  /*46990*/  STL [R1+0x4b98], R208 ;  /* 0x004b98d001007387 */ /* 0x000fe80000100800 */
[----:B------:R-:W-:Y:S04]  /*469a0*/  STL [R1+0x4b94], R209 ;  /* 0x004b94d101007387 */ /* 0x000fe80000100800 */
[----:B------:R-:W-:Y:S04]  /*469b0*/  STL [R1+0x4b90], R210 ;  /* 0x004b90d201007387 */ /* 0x000fe80000100800 */
[----:B------:R-:W-:Y:S01]  /*469c0*/  STL [R1+0x4b8c], R211 ;  /* 0x004b8cd301007387 */ /* 0x000fe20000100800 */
[C---:B--2---:R-:W-:Y:S03]  /*469d0*/  HMMA.1688.F32.TF32 R212, R40.reuse, R38, R240 ;  /* 0x0000002628d4723c */ /* 0x044fe600000810f0 */
[----:B------:R-:W-:Y:S04]  /*469e0*/  LDS R240, [R161+0x4580] ;  /* 0x00458000a1f07984 */ /* 0x000fe80000000800 */
[----:B------:R-:W-:Y:S01]  /*469f0*/  LDS R242, [R161+0x6580] ;  /* 0x00658000a1f27984 */ /* 0x000fe20000000800 */
[C---:B------:R-:W-:Y:S03]  /*46a00*/  HMMA.1688.F32.TF32 R176, R40.reuse, R26, R184 ;  /* 0x0000001a28b0723c */ /* 0x040fe600000810b8 */
[----:B------:R-:W-:Y:S04]  /*46a10*/  LDS R241, [R189+0x4580] ;  /* 0x00458000bdf17984 */ /* 0x000fe80000000800 */
[----:B------:R-:W-:Y:S01]  /*46a20*/  LDS R243, [R189+0x6580] ;  /* 0x00658000bdf37984 */ /* 0x000fe20000000800 */
[C---:B------:R-:W-:Y:S07]  /*46a30*/  HMMA.1688.F32.TF32 R68, R40.reuse, R34, R244 ;  /* 0x000000222844723c */ /* 0x040fee00000810f4 */
[----:B------:R-:W-:Y:S04]  /*46a40*/  STL [R1+0x4ba8], R212 ;  /* 0x004ba8d401007387 */ /* 0x000fe80000100800 */
[----:B------:R-:W-:Y:S04]  /*46a50*/  STL [R1+0x4ba4], R213 ;  /* 0x004ba4d501007387 */ /* 0x000fe80000100800 */
[----:B------:R-:W-:Y:S04]  /*46a60*/  STL [R1+0x4ba0], R214 ;  /* 0x004ba0d601007387 */ /* 0x000fe80000100800 */
[----:B------:R-:W-:Y:S04]  /*46a70*/  STL [R1+0x4b9c], R215 ;  /* 0x004b9cd701007387 */ /* 0x000fe80000100800 */
[----:B------:R-:W2:Y:S04]  /*46a80*/  LDL.LU R220, [R1+0x8b0] ;  /* 0x0008b00001dc7983 */ /* 0x000ea80000300800 */
[----:B------:R-:W-:Y:S04]  /*46a90*/  STL.64 [R1+0x11f0], R68 ;  /* 0x0011f04401007387 */ /* 0x000fe80000100a00 */
[----:B------:R3:W-:Y:S04]  /*46aa0*/  STL.64 [R1+0x11f8], R70 ;  /* 0x0011f84601007387 */ /* 0x0007e80000100a00 */
[----:B------:R-:W2:Y:S04]  /*46ab0*/  LDL.LU R221, [R1+0x8b4] ;  /* 0x0008b40001dd7983 */ /* 0x000ea80000300800 */
[----:B------:R-:W2:Y:S04]  /*46ac0*/  LDL.LU R222, [R1+0x8b8] ;  /* 0x0008b80001de7983 */ /* 0x000ea80000300800 */
[----:B------:R-:W2:Y:S04]  /*46ad0*/  LDL.LU R223, [R1+0x8bc] ;  /* 0x0008bc0001df7983 */ /* 0x000ea80000300800 */
        /* <DEDUP_REMOVED lines=16> */
[C---:B---3--:R-:W-:Y:S03]  /*46be0*/  HMMA.1688.F32.TF32 R68, R40.reuse, R30, R248 ;  /* 0x0000001e2844723c */ /* 0x048fe600000810f8 */
[----:B------:R-:W3:Y:S11]  /*46bf0*/  LDL.LU R248, [R1+0x9d0] ;  /* 0x0009d00001f87983 */ /* 0x000ef60000300800 */
[----:B------:R-:W-:Y:S10]  /*46c00*/  @!UPT UIADD3 URZ, URZ, URZ, URZ ;  /* 0x0000003f3f3ff290 */ /* 0x000ff4000fffe03f */
[----:B------:R-:W-:Y:S01]  /*46c10*/  IMAD.MOV.U32 R203, RZ, RZ, R68 ;  /* 0x000000ffffcb7224 */ /* 0x000fe200078e0044 */
[----:B------:R-:W-:Y:S01]  /*46c20*/  MOV R196, R69 ;  /* 0x0000004500c47202 */ /* 0x000fe20000000f00 */
[----:B------:R-:W-:Y:S02]  /*46c30*/  IMAD.MOV.U32 R197, RZ, RZ, R70 ;  /* 0x000000ffffc57224 */ /* 0x000fe400078e0046 */
[----:B------:R-:W-:Y:S01]  /*46c40*/  IMAD.MOV.U32 R198, RZ, RZ, R71 ;  /* 0x000000ffffc67224 */ /* 0x000fe200078e0047 */
[----:B------:R-:W-:Y:S01]  /*46c50*/  HMMA.1688.F32.TF32 R184, R40, R218, R236 ;  /* 0x000000da28b8723c */ /* 0x000fe200000810ec */
[----:B------:R-:W-:Y:S04]  /*46c60*/  LDS R236, [R161+0x4500] ;  /* 0x00450000a1ec7984 */ /* 0x000fe80000000800 */
[----:B------:R-:W-:Y:S04]  /*46c70*/  LDS R238, [R161+0x6500] ;  /* 0x00650000a1ee7984 */ /* 0x000fe80000000800 */
[----:B------:R-:W-:Y:S04]  /*46c80*/  LDS R237, [R189+0x4500] ;  /* 0x00450000bded7984 */ /* 0x000fe80000000800 */
[----:B------:R-:W3:Y:S01]  /*46c90*/  LDS R239, [R189+0x6500] ;  /* 0x00650000bdef7984 */ /* 0x000ee20000000800 */
[----:B------:R-:W-:Y:S01]  /*46ca0*/  MOV R249, R252 ;  /* 0x000000fc00f97202 */ /* 0x000fe20000000f00 */
[----:B------:R-:W-:-:S02]  /*46cb0*/  IMAD.MOV.U32 R250, RZ, RZ, R191 ;  /* 0x000000fffffa7224 */ /* 0x000fc400078e00bf */
[----:B------:R-:W-:Y:S01]  /*46cc0*/  IMAD.MOV.U32 R251, RZ, RZ, R190 ;  /* 0x000000fffffb7224 */ /* 0x000fe200078e00be */
[----:B------:R-:W-:Y:S04]  /*46cd0*/  STL [R1+0x4bb8], R198 ;  /* 0x004bb8c601007387 */ /* 0x000fe80000100800 */
[----:B------:R-:W-:Y:S04]  /*46ce0*/  STL [R1+0x4bb4], R197 ;  /* 0x004bb4c501007387 */ /* 0x000fe80000100800 */
        /* <DEDUP_REMOVED lines=8> */
[----:B------:R-:W-:Y:S02]  /*46d70*/  IMAD.MOV.U32 R201, RZ, RZ, R70 ;  /* 0x000000ffffc97224 */ /* 0x000fe400078e0046 */
[C---:B----4-:R-:W-:Y:S11]  /*46d80*/  HMMA.1688.F32.TF32 R68, R40.reuse, R14, R224 ;  /* 0x0000000e2844723c */ /* 0x050ff600000810e0 */
[----:B------:R-:W-:Y:S11]  /*46d90*/  @!UPT UIADD3 URZ, URZ, URZ, URZ ;  /* 0x0000003f3f3ff290 */ /* 0x000ff6000fffe03f */
[----:B------:R-:W-:Y:S02]  /*46da0*/  @!UPT UIADD3 URZ, URZ, URZ, URZ ;  /* 0x0000003f3f3ff290 */ /* 0x000fe4000fffe03f */
[----:B------:R-:W-:Y:S01]  /*46db0*/  IMAD.MOV.U32 R211, RZ, RZ, R68 ;  /* 0x000000ffffd37224 */ /* 0x000fe200078e0044 */
[----:B------:R-:W-:Y:S01]  /*46dc0*/  MOV R205, R70 ;  /* 0x0000004600cd7202 */ /* 0x000fe20000000f00 */
[----:B------:R-:W-:Y:S02]  /*46dd0*/  IMAD.MOV.U32 R204, RZ, RZ, R69 ;  /* 0x000000ffffcc7224 */ /* 0x000fe400078e0045 */
[----:B------:R-:W-:Y:S02]  /*46de0*/  IMAD.MOV.U32 R206, RZ, RZ, R71 ;  /* 0x000000ffffce7224 */ /* 0x000fe400078e0047 */
[C---:B-----5:R-:W-:Y:S11]  /*46df0*/  HMMA.1688.F32.TF32 R68, R40.reuse, R18, R228 ;  /* 0x000000122844723c */ /* 0x060ff600000810e4 */
[----:B------:R-:W-:Y:S11]  /*46e00*/  @!UPT UIADD3 URZ, URZ, URZ, URZ ;  /* 0x0000003f3f3ff290 */ /* 0x000ff6000fffe03f */
[----:B------:R-:W-:Y:S02]  /*46e10*/  @!UPT UIADD3 URZ, URZ, URZ, URZ ;  /* 0x0000003f3f3ff290 */ /* 0x000fe4000fffe03f */
[----:B------:R-:W-:Y:S01]  /*46e20*/  IMAD.MOV.U32 R199, RZ, RZ, R68 ;  /* 0x000000ffffc77224 */ /* 0x000fe200078e0044 */
[----:B------:R-:W-:Y:S01]  /*46e30*/  MOV R192, R69 ;  /* 0x0000004500c07202 */ /* 0x000fe20000000f00 */
[----:B------:R-:W-:Y:S02]  /*46e40*/  IMAD.MOV.U32 R193, RZ, RZ, R70 ;  /* 0x000000ffffc17224 */ /* 0x000fe400078e0046 */
[----:B------:R-:W-:Y:S02]  /*46e50*/  IMAD.MOV.U32 R194, RZ, RZ, R71 ;  /* 0x000000ffffc27224 */ /* 0x000fe400078e0047 */
[C---:B------:R-:W-:Y:S01]  /*46e60*/  HMMA.1688.F32.TF32 R68, R40.reuse, R22, R232 ;  /* 0x000000162844723c */ /* 0x040fe200000810e8 */
[----:B------:R-:W-:Y:S07]  /*46e70*/  STL [R1+0x4bbc], R207 ;  /* 0x004bbccf01007387 */ /* 0x000fee0000100800 */
[----:B------:R-:W-:Y:S11]  /*46e80*/  HMMA.1688.F32.TF32 R40, R40, R46, R244 ;  /* 0x0000002e2828723c */ /* 0x000ff600000810f4 */
[----:B------:R-:W-:Y:S05]  /*46e90*/  @!UPT UIADD3 URZ, URZ, URZ, URZ ;  /* 0x0000003f3f3ff290 */ /* 0x000fea000fffe03f */
[----:B------:R-:W-:Y:S01]  /*46ea0*/  MOV R215, R68 ;  /* 0x0000004400d77202 */ /* 0x000fe20000000f00 */
[----:B------:R-:W-:Y:S01]  /*46eb0*/  IMAD.MOV.U32 R208, RZ, RZ, R69 ;  /* 0x000000ffffd07224 */ /* 0x000fe200078e0045 */
[----:B------:R-:W-:Y:S01]  /*46ec0*/  MOV R210, R71 ;  /* 0x0000004700d27202 */ /* 0x000fe20000000f00 */
[----:B------:R-:W-:Y:S02]  /*46ed0*/  IMAD.MOV.U32 R209, RZ, RZ, R70 ;  /* 0x000000ffffd17224 */ /* 0x000fe400078e0046 */
[----:B---3--:R-:W-:Y:S07]  /*46ee0*/  HMMA.1688.F32.TF32 R68, R236, R26, R248 ;  /* 0x0000001aec44723c */ /* 0x008fee00000810f8 */
[----:B------:R-:W-:Y:S01]  /*46ef0*/  MOV R248, R0 ;  /* 0x0000000000f87202 */ /* 0x000fe20000000f00 */
[----:B------:R-:W-:Y:S01]  /*46f00*/  IMAD.MOV.U32 R249, RZ, RZ, R2 ;  /* 0x000000fffff97224 */ /* 0x000fe200078e0002 */
[----:B------:R-:W2:Y:S01]  /*46f10*/  LDL.LU R0, [R1+0x4e04] ;  /* 0x004e040001007983 */ /* 0x000ea20000300800 */
[----:B------:R-:W-:Y:S01]  /*46f20*/  IMAD.MOV.U32 R250, RZ, RZ, R162 ;  /* 0x000000fffffa7224 */ /* 0x000fe200078e00a2 */
[----:B------:R-:W-:-:S02]  /*46f30*/  MOV R251, R163 ;  /* 0x000000a300fb7202 */ /* 0x000fc40000000f00 */
[----:B------:R-:W3:Y:S04]  /*46f40*/  LDL.LU R2, [R1+0x4e00] ;  /* 0x004e000001027983 */ /* 0x000ee80000300800 */
[----:B------:R-:W4:Y:S04]  /*46f50*/  LDL.LU R162, [R1+0x4dfc] ;  /* 0x004dfc0001a27983 */ /* 0x000f280000300800 */
        /* <DEDUP_REMOVED lines=89> */
[----:B------:R-:W-:Y:S01]  /*474f0*/  IMAD.MOV.U32 R195, RZ, RZ, R68 ;  /* 0x000000ffffc37224 */ /* 0x000fe200078e0044 */
[----:B------:R-:W-:Y:S01]  /*47500*/  MOV R252, R69 ;  /* 0x0000004500fc7202 */ /* 0x000fe20000000f00 */
[----:B------:R-:W-:Y:S01]  /*47510*/  IMAD.MOV.U32 R191, RZ, RZ, R70 ;  /* 0x000000ffffbf7224 */ /* 0x000fe200078e0046 */
[----:B------:R-:W5:Y:S01]  /*47520*/  LDL.LU R68, [R1+0xa00] ;  /* 0x000a000001447983 */ /* 0x000f620000300800 */
[----:B------:R-:W-:-:S03]  /*47530*/  IMAD.MOV.U32 R190, RZ, RZ, R71 ;  /* 0x000000ffffbe7224 */ /* 0x000fc600078e0047 */
[----:B------:R-:W5:Y:S04]  /*47540*/  LDL.LU R69, [R1+0xa04] ;  /* 0x000a040001457983 */ /* 0x000f680000300800 */
[----:B------:R-:W5:Y:S04]  /*47550*/  LDL.LU R70, [R1+0xa08] ;  /* 0x000a080001467983 */ /* 0x000f680000300800 */
[----:B------:R-:W5:Y:S01]  /*47560*/  LDL.LU R71, [R1+0xa0c] ;  /* 0x000a0c0001477983 */ /* 0x000f620000300800 */
[C---:B--2---:R-:W-:Y:S08]  /*47570*/  HMMA.1688.F32.TF32 R72, R240.reuse, R218, R72 ;  /* 0x000000daf048723c */ /* 0x044ff00000081048 */
[C---:B---3--:R-:W-:Y:S08]  /*47580*/  HMMA.1688.F32.TF32 R76, R240.reuse, R6, R76 ;  /* 0x00000006f04c723c */ /* 0x048ff0000008104c */
[----:B----4-:R-:W-:Y:S08]  /*47590*/  HMMA.1688.F32.TF32 R80, R240, R26, R80 ;  /* 0x0000001af050723c */ /* 0x010ff00000081050 */
[C---:B-----5:R-:W-:Y:S08]  /*475a0*/  HMMA.1688.F32.TF32 R88, R236.reuse, R22, R88 ;  /* 0x00000016ec58723c */ /* 0x060ff00000081058 */
[C---:B------:R-:W-:Y:S08]  /*475b0*/  HMMA.1688.F32.TF32 R92, R236.reuse, R18, R92 ;  /* 0x00000012ec5c723c */ /* 0x040ff0000008105c */
        /* <DEDUP_REMOVED lines=8> */
[C---:B------:R-:W-:Y:S11]  /*47640*/  HMMA.1688.F32.TF32 R116, R236.reuse, R50, R116 ;  /* 0x00000032ec74723c */ /* 0x040ff60000081074 */
[----:B------:R-:W-:Y:S04]  /*47650*/  @!UPT UIADD3 URZ, URZ, URZ, URZ ;  /* 0x0000003f3f3ff290 */ /* 0x000fe8000fffe03f */
[----:B------:R-:W-:Y:S01]  /*47660*/  STL.64 [R1+0x1160], R132 ;  /* 0x0011608401007387 */ /* 0x000fe20000100a00 */
[C---:B------:R-:W-:Y:S03]  /*47670*/  HMMA.1688.F32.TF32 R100, R236.reuse, R10, R100 ;  /* 0x0000000aec64723c */ /* 0x040fe60000081064 */
[----:B------:R-:W-:Y:S04]  /*47680*/  STL.64 [R1+0x1168], R134 ;  /* 0x0011688601007387 */ /* 0x000fe80000100a00 */
[----:B------:R-:W-:Y:S04]  /*47690*/  STL.64 [R1+0x1150], R128 ;  /* 0x0011508001007387 */ /* 0x000fe80000100a00 */
[----:B------:R-:W-:Y:S04]  /*476a0*/  STL.64 [R1+0x1158], R130 ;  /* 0x0011588201007387 */ /* 0x000fe80000100a00 */
[----:B------:R-:W-:Y:S01]  /*476b0*/  STL.64 [R1+0x1140], R124 ;  /* 0x0011407c01007387 */ /* 0x000fe20000100a00 */
[----:B------:R-:W-:Y:S03]  /*476c0*/  HMMA.1688.F32.TF32 R84, R236, R46, R84 ;  /* 0x0000002eec54723c */ /* 0x000fe60000081054 */
[----:B------:R-:W-:Y:S04]  /*476d0*/  STL.64 [R1+0x1148], R126 ;  /* 0x0011487e01007387 */ /* 0x000fe80000100a00 */
[----:B------:R-:W-:Y:S04]  /*476e0*/  STL.64 [R1+0x1130], R120 ;  /* 0x0011307801007387 */ /* 0x000fe80000100a00 */
[----:B------:R-:W-:Y:S04]  /*476f0*/  STL.64 [R1+0x1138], R122 ;  /* 0x0011387a01007387 */ /* 0x000fe80000100a00 */
[----:B------:R-:W-:Y:S01]  /*47700*/  STL.64 [R1+0x1120], R116 ;  /* 0x0011207401007387 */ /* 0x000fe20000100a00 */
[C---:B------:R-:W-:Y:S03]  /*47710*/  HMMA.1688.F32.TF32 R68, R240.reuse, R66, R68 ;  /* 0x00000042f044723c */ /* 0x040fe60000081044 */
        /* <DEDUP_REMOVED lines=26> */
[C---:B--2---:R-:W-:Y:S08]  /*478c0*/  HMMA.1688.F32.TF32 R72, R240.reuse, R58, R224 ;  /* 0x0000003af048723c */ /* 0x044ff000000810e0 */
[----:B-1----:R-:W-:Y:S01]  /*478d0*/  HMMA.1688.F32.TF32 R68, R240, R54, R228 ;  /* 0x00000036f044723c */ /* 0x002fe200000810e4 */
[----:B------:R-:W-:Y:S01]  /*478e0*/  IMAD.MOV.U32 R232, RZ, RZ, R163 ;  /* 0x000000ffffe87224 */ /* 0x000fe200078e00a3 */
[----:B------:R-:W-:Y:S01]  /*478f0*/  MOV R234, R2 ;  /* 0x0000000200ea7202 */ /* 0x000fe20000000f00 */
[----:B------:R-:W-:-:S02]  /*47900*/  IMAD.MOV.U32 R233, RZ, RZ, R162 ;  /* 0x000000ffffe97224 */ /* 0x000fc400078e00a2 */
[----:B------:R-:W-:Y:S02]  /*47910*/  IMAD.MOV.U32 R235, RZ, RZ, R0 ;  /* 0x000000ffffeb7224 */ /* 0x000fe400078e0000 */
        /* <DEDUP_REMOVED lines=8> */
[----:B-1----:R-:W-:Y:S07]  /*479a0*/  HMMA.1688.F32.TF32 R68, R240, R34, R248 ;  /* 0x00000022f044723c */ /* 0x002fee00000810f8 */
[----:B------:R1:W-:Y:S04]  /*479b0*/  STL.64 [R1+0x220], R76 ;  /* 0x0002204c01007387 */ /* 0x0003e80000100a00 */
[----:B------:R2:W-:Y:S04]  /*479c0*/  STL.64 [R1+0x228], R78 ;  /* 0x0002284e01007387 */ /* 0x0005e80000100a00 */
[----:B------:R-:W3:Y:S04]  /*479d0*/  LDL.LU R244, [R1+0xba0] ;  /* 0x000ba00001f47983 */ /* 0x000ee80000300800 */
[----:B------:R4:W-:Y:S04]  /*479e0*/  STL.64 [R1+0x230], R72 ;  /* 0x0002304801007387 */ /* 0x0009e80000100a00 */
[----:B------:R5:W-:Y:S04]  /*479f0*/  STL.64 [R1+0x238], R74 ;  /* 0x0002384a01007387 */ /* 0x000be80000100a00 */
[----:B------:R1:W-:Y:S04]  /*47a00*/  STL.64 [R1+0x240], R68 ;  /* 0x0002404401007387 */ /* 0x0003e80000100a00 */
[----:B------:R1:W-:Y:S04]  /*47a10*/  STL.64 [R1+0x248], R70 ;  /* 0x0002484601007387 */ /* 0x0003e80000100a00 */
        /* <DEDUP_REMOVED lines=15> */
[----:B-1----:R-:W3:Y:S04]  /*47b10*/  LDL.LU R76, [R1+0xb60] ;  /* 0x000b6000014c7983 */ /* 0x002ee80000300800 */
[----:B------:R-:W3:Y:S04]  /*47b20*/  LDL.LU R77, [R1+0xb64] ;  /* 0x000b6400014d7983 */ /* 0x000ee80000300800 */
[----:B--2---:R-:W3:Y:S04]  /*47b30*/  LDL.LU R78, [R1+0xb68] ;  /* 0x000b6800014e7983 */ /* 0x004ee80000300800 */
[----:B------:R-:W3:Y:S04]  /*47b40*/  LDL.LU R79, [R1+0xb6c] ;  /* 0x000b6c00014f7983 */ /* 0x000ee80000300800 */
        /* <DEDUP_REMOVED lines=52> */
[----:B----4-:R-:W4:Y:S04]  /*47e90*/  LDL.LU R72, [R1+0xb70] ;  /* 0x000b700001487983 */ /* 0x010f280000300800 */
[----:B------:R-:W4:Y:S04]  /*47ea0*/  LDL.LU R73, [R1+0xb74] ;  /* 0x000b740001497983 */ /* 0x000f280000300800 */
[----:B-----5:R-:W4:Y:S04]  /*47eb0*/  LDL.LU R74, [R1+0xb78] ;  /* 0x000b7800014a7983 */ /* 0x020f280000300800 */
        /* <DEDUP_REMOVED lines=15> */
[----:B------:R-:W-:Y:S01]  /*47fb0*/  LDS R40, [R161+0x4600] ;  /* 0x00460000a1287984 */ /* 0x000fe20000000800 */
[----:B------:R-:W-:-:S03]  /*47fc0*/  IMAD.MOV.U32 R214, RZ, RZ, R43 ;  /* 0x000000ffffd67224 */ /* 0x000fc600078e002b */
[----:B------:R-:W-:Y:S04]  /*47fd0*/  LDS R42, [R161+0x6600] ;  /* 0x00660000a12a7984 */ /* 0x000fe80000000800 */
[----:B------:R-:W-:Y:S04]  /*47fe0*/  LDS R41, [R189+0x4600] ;  /* 0x00460000bd297984 */ /* 0x000fe80000000800 */
[----:B------:R-:W2:Y:S01]  /*47ff0*/  LDS R43, [R189+0x6600] ;  /* 0x00660000bd2b7984 */ /* 0x000ea20000000800 */
[----:B------:R-:W-:Y:S01]  /*48000*/  IMAD.MOV.U32 R251, RZ, RZ, R188 ;  /* 0x000000fffffb7224 */ /* 0x000fe200078e00bc */
[C---:B--2---:R-:W-:Y:S08]  /*48010*/  HMMA.1688.F32.TF32 R80, R40.reuse, R54, R80 ;  /* 0x000000362850723c */ /* 0x044ff00000081050 */
[C---:B---3--:R-:W-:Y:S08]  /*48020*/  HMMA.1688.F32.TF32 R84, R40.reuse, R58, R84 ;  /* 0x0000003a2854723c */ /* 0x048ff00000081054 */
[C---:B------:R-:W-:Y:S08]  /*48030*/  HMMA.1688.F32.TF32 R96, R40.reuse, R218, R96 ;  /* 0x000000da2860723c */ /* 0x040ff00000081060 */
[----:B------:R-:W-:Y:S08]  /*48040*/  HMMA.1688.F32.TF32 R100, R40, R6, R100 ;  /* 0x000000062864723c */ /* 0x000ff00000081064 */
[C---:B------:R-:W-:Y:S08]  /*48050*/  HMMA.1688.F32.TF32 R108, R240.reuse, R46, R108 ;  /* 0x0000002ef06c723c */ /* 0x040ff0000008106c */
[C---:B------:R-:W-:Y:S08]  /*48060*/  HMMA.1688.F32.TF32 R112, R240.reuse, R22, R112 ;  /* 0x00000016f070723c */ /* 0x040ff00000081070 */
[C---:B------:R-:W-:Y:S08]  /*48070*/  HMMA.1688.F32.TF32 R116, R240.reuse, R18, R116 ;  /* 0x00000012f074723c */ /* 0x040ff00000081074 */
[C---:B------:R-:W-:Y:S08]  /*48080*/  HMMA.1688.F32.TF32 R124, R240.reuse, R10, R124 ;  /* 0x0000000af07c723c */ /* 0x040ff0000008107c */
[C---:B------:R-:W-:Y:S08]  /*48090*/  HMMA.1688.F32.TF32 R128, R240.reuse, R30, R128 ;  /* 0x0000001ef080723c */ /* 0x040ff00000081080 */
[----:B------:R-:W-:Y:S01]  /*480a0*/  HMMA.1688.F32.TF32 R120, R240, R14, R120 ;  /* 0x0000000ef078723c */ /* 0x000fe20000081078 */
[----:B------:R-:W-:Y:S04]  /*480b0*/  LDS R240, [R161+0x4700] ;  /* 0x00470000a1f07984 */ /* 0x000fe80000000800 */
[----:B------:R-:W-:Y:S03]  /*480c0*/  LDS R242, [R161+0x6700] ;  /* 0x00670000a1f27984 */ /* 0x000fe60000000800 */
[C---:B------:R-:W-:Y:S07]  /*480d0*/  HMMA.1688.F32.TF32 R104, R40.reuse, R26, R104 ;  /* 0x0000001a2868723c */ /* 0x040fee0000081068 */
[----:B------:R-:W-:Y:S04]  /*480e0*/  STL.64 [R1+0x260], R128 ;  /* 0x0002608001007387 */ /* 0x000fe80000100a00 */
[----:B------:R-:W-:Y:S01]  /*480f0*/  STL.64 [R1+0x268], R130 ;  /* 0x0002688201007387 */ /* 0x000fe20000100a00 */
[C---:B------:R-:W-:Y:S03]  /*48100*/  HMMA.1688.F32.TF32 R76, R40.reuse, R50, R76 ;  /* 0x00000032284c723c */ /* 0x040fe6000008104c */
[----:B------:R-:W-:Y:S05]  /*48110*/  STL.64 [R1+0x270], R124 ;  /* 0x0002707c01007387 */ /* 0x000fea0000100a00 */
[C---:B------:R-:W-:Y:S01]  /*48120*/  HMMA.1688.F32.TF32 R92, R40.reuse, R66, R92 ;  /* 0x00000042285c723c */ /* 0x040fe2000008105c */
[----:B------:R-:W-:Y:S04]  /*48130*/  STL.64 [R1+0x278], R126 ;  /* 0x0002787e01007387 */ /* 0x000fe80000100a00 */
[----:B------:R-:W-:Y:S03]  /*48140*/  STL.64 [R1+0x280], R120 ;  /* 0x0002807801007387 */ /* 0x000fe60000100a00 */
[C---:B------:R-:W-:Y:S01]  /*48150*/  HMMA.1688.F32.TF32 R88, R40.reuse, R62, R88 ;  /* 0x0000003e2858723c */ /* 0x040fe20000081058 */
[----:B------:R-:W-:Y:S04]  /*48160*/  STL.64 [R1+0x288], R122 ;  /* 0x0002887a01007387 */ /* 0x000fe80000100a00 */
[----:B------:R-:W-:Y:S04]  /*48170*/  STL.64 [R1+0x290], R116 ;  /* 0x0002907401007387 */ /* 0x000fe80000100a00 */
[----:B------:R-:W-:Y:S04]  /*48180*/  STL.64 [R1+0x298], R118 ;  /* 0x0002987601007387 */ /* 0x000fe80000100a00 */
[----:B------:R-:W-:Y:S01]  /*48190*/  STL.64 [R1+0x2b0], R112 ;  /* 0x0002b07001007387 */ /* 0x000fe20000100a00 */
[C---:B----4-:R-:W-:Y:S03]  /*481a0*/  HMMA.1688.F32.TF32 R72, R40.reuse, R38, R72 ;  /* 0x000000262848723c */ /* 0x050fe60000081048 */
[----:B------:R-:W-:Y:S04]  /*481b0*/  STL.64 [R1+0x2b8], R114 ;  /* 0x0002b87201007387 */ /* 0x000fe80000100a00 */
[----:B------:R-:W-:Y:S04]  /*481c0*/  STL.64 [R1+0x2a0], R108 ;  /* 0x0002a06c01007387 */ /* 0x000fe80000100a00 */
[----:B------:R-:W-:Y:S01]  /*481d0*/  STL.64 [R1+0x2a8], R110 ;  /* 0x0002a86e01007387 */ /* 0x000fe20000100a00 */
[----:B-----5:R-:W-:Y:S03]  /*481e0*/  HMMA.1688.F32.TF32 R68, R40, R34, R68 ;  /* 0x000000222844723c */ /* 0x020fe60000081044 */
        /* <DEDUP_REMOVED lines=18> */
[----:B------:R1:W-:Y:S04]  /*48310*/  STL.64 [R1+0x3f8], R74 ;  /* 0x0003f84a01007387 */ /* 0x0003e80000100a00 */
[----:B------:R-:W-:Y:S04]  /*48320*/  STL.64 [R1+0x10a0], R68 ;  /* 0x0010a04401007387 */ /* 0x000fe80000100a00 */
[----:B------:R2:W-:Y:S01]  /*48330*/  STL [R1+0x10a8], R70 ;  /* 0x0010a84601007387 */ /* 0x0005e20000100800 */
[C---:B-1----:R-:W-:Y:S03]  /*48340*/  HMMA.1688.F32.TF32 R72, R40.reuse, R30, R220 ;  /* 0x0000001e2848723c */ /* 0x042fe600000810dc */
[----:B------:R-:W-:Y:S04]  /*48350*/  LDS R241, [R189+0x4700] ;  /* 0x00470000bdf17984 */ /* 0x000fe80000000800 */
[----:B------:R-:W1:Y:S01]  /*48360*/  LDS R243, [R189+0x6700] ;  /* 0x00670000bdf37984 */ /* 0x000e620000000800 */
[C---:B--2---:R-:W-:Y:S08]  /*48370*/  HMMA.1688.F32.TF32 R68, R40.reuse, R10, R224 ;  /* 0x0000000a2844723c */ /* 0x044ff000000810e0 */
[C---:B------:R-:W-:Y:S07]  /*48380*/  HMMA.1688.F32.TF32 R76, R40.reuse, R14, R228 ;  /* 0x0000000e284c723c */ /* 0x040fee00000810e4 */
[----:B------:R-:W-:Y:S04]  /*48390*/  STL.64 [R1+0x1090], R72 ;  /* 0x0010904801007387 */ /* 0x000fe80000100a00 */
[----:B------:R2:W-:Y:S04]  /*483a0*/  STL.64 [R1+0x1098], R74 ;  /* 0x0010984a01007387 */ /* 0x0005e80000100a00 */
[----:B------:R-:W-:Y:S04]  /*483b0*/  STL.64 [R1+0x1080], R68 ;  /* 0x0010804401007387 */ /* 0x000fe80000100a00 */
[----:B------:R3:W-:Y:S01]  /*483c0*/  STL.64 [R1+0x1088], R70 ;  /* 0x0010884601007387 */ /* 0x0007e20000100a00 */
[C---:B--2---:R-:W-:Y:S08]  /*483d0*/  HMMA.1688.F32.TF32 R72, R40.reuse, R18, R232 ;  /* 0x000000122848723c */ /* 0x044ff000000810e8 */
[C---:B---3--:R-:W-:Y:S08]  /*483e0*/  HMMA.1688.F32.TF32 R68, R40.reuse, R22, R244 ;  /* 0x000000162844723c */ /* 0x048ff000000810f4 */
[----:B------:R-:W-:Y:S01]  /*483f0*/  HMMA.1688.F32.TF32 R40, R40, R46, R248 ;  /* 0x0000002e2828723c */ /* 0x000fe200000810f8 */
[----:B------:R-:W-:Y:S04]  /*48400*/  STL.64 [R1+0x1070], R76 ;  /* 0x0010704c01007387 */ /* 0x000fe80000100a00 */
[----:B------:R-:W-:Y:S04]  /*48410*/  STL.64 [R1+0x1078], R78 ;  /* 0x0010784e01007387 */ /* 0x000fe80000100a00 */
[----:B------:R-:W-:Y:S04]  /*48420*/  STL.64 [R1+0x1060], R72 ;  /* 0x0010604801007387 */ /* 0x000fe80000100a00 */
[----:B------:R-:W-:Y:S04]  /*48430*/  STL.64 [R1+0x1068], R74 ;  /* 0x0010684a01007387 */ /* 0x000fe80000100a00 */
[----:B------:R-:W2:Y:S04]  /*48440*/  LDL.LU R248, [R1+0xd70] ;  /* 0x000d700001f87983 */ /* 0x000ea80000300800 */
[----:B------:R3:W-:Y:S04]  /*48450*/  STL.64 [R1+0x1050], R68 ;  /* 0x0010504401007387 */ /* 0x0007e80000100a00 */
[----:B------:R4:W-:Y:S04]  /*48460*/  STL.64 [R1+0x1058], R70 ;  /* 0x0010584601007387 */ /* 0x0009e80000100a00 */
[----:B------:R-:W-:Y:S04]  /*48470*/  STL.64 [R1+0x400], R40 ;  /* 0x0004002801007387 */ /* 0x000fe80000100a00 */
[----:B------:R-:W-:Y:S04]  /*48480*/  STL.64 [R1+0x408], R42 ;  /* 0x0004082a01007387 */ /* 0x000fe80000100a00 */
[----:B------:R-:W2:Y:S04]  /*48490*/  LDL.LU R249, [R1+0xd74] ;  /* 0x000d740001f97983 */ /* 0x000ea80000300800 */
[----:B------:R-:W2:Y:S04]  /*484a0*/  LDL.LU R250, [R1+0xd78] ;  /* 0x000d780001fa7983 */ /* 0x000ea80000300800 */
[----:B------:R-:W2:Y:S04]  /*484b0*/  LDL.LU R251, [R1+0xd7c] ;  /* 0x000d7c0001fb7983 */ /* 0x000ea80000300800 */
        /* <DEDUP_REMOVED lines=12> */
[----:B---3--:R-:W3:Y:S04]  /*48580*/  LDL.LU R68, [R1+0xdd0] ;  /* 0x000dd00001447983 */ /* 0x008ee80000300800 */
[----:B------:R-:W3:Y:S04]  /*48590*/  LDL.LU R69, [R1+0xdd4] ;  /* 0x000dd40001457983 */ /* 0x000ee80000300800 */
[----:B----4-:R-:W3:Y:S04]  /*485a0*/  LDL.LU R70, [R1+0xdd8] ;  /* 0x000dd80001467983 */ /* 0x010ee80000300800 */
[----:B------:R-:W3:Y:S04]  /*485b0*/  LDL.LU R71, [R1+0xddc] ;  /* 0x000ddc0001477983 */ /* 0x000ee80000300800 */
[----:B------:R-:W4:Y:S04]  /*485c0*/  LDL.LU R72, [R1+0xd40] ;  /* 0x000d400001487983 */ /* 0x000f280000300800 */
[----:B------:R-:W4:Y:S04]  /*485d0*/  LDL.LU R73, [R1+0xd44] ;  /* 0x000d440001497983 */ /* 0x000f280000300800 */
[----:B------:R-:W4:Y:S04]  /*485e0*/  LDL.LU R74, [R1+0xd48] ;  /* 0x000d4800014a7983 */ /* 0x000f280000300800 */
[----:B------:R-:W4:Y:S04]  /*485f0*/  LDL.LU R75, [R1+0xd4c] ;  /* 0x000d4c00014b7983 */ /* 0x000f280000300800 */
        /* <DEDUP_REMOVED lines=12> */
[----:B------:R-:W2:Y:S04]  /*486c0*/  LDL.LU R92, [R1+0xb90] ;  /* 0x000b9000015c7983 */ /* 0x000ea80000300800 */
[----:B------:R-:W2:Y:S04]  /*486d0*/  LDL.LU R93, [R1+0xb94] ;  /* 0x000b9400015d7983 */ /* 0x000ea80000300800 */
[----:B------:R-:W2:Y:S04]  /*486e0*/  LDL.LU R94, [R1+0xb98] ;  /* 0x000b9800015e7983 */ /* 0x000ea80000300800 */
[----:B------:R-:W2:Y:S01]  /*486f0*/  LDL.LU R95, [R1+0xb9c] ;  /* 0x000b9c00015f7983 */ /* 0x000ea20000300800 */
[C---:B------:R-:W-:Y:S03]  /*48700*/  HMMA.1688.F32.TF32 R136, R236.reuse, R218, R136 ;  /* 0x000000daec88723c */ /* 0x040fe60000081088 */
[----:B------:R-:W2:Y:S04]  /*48710*/  LDL.LU R100, [R1+0xc20] ;  /* 0x000c200001647983 */ /* 0x000ea80000300800 */
[----:B------:R-:W2:Y:S04]  /*48720*/  LDL.LU R101, [R1+0xc24] ;  /* 0x000c240001657983 */ /* 0x000ea80000300800 */
[----:B------:R-:W2:Y:S04]  /*48730*/  LDL.LU R102, [R1+0xc28] ;  /* 0x000c280001667983 */ /* 0x000ea80000300800 */
[----:B------:R-:W3:Y:S01]  /*48740*/  LDL.LU R103, [R1+0xc2c] ;  /* 0x000c2c0001677983 */ /* 0x000ee20000300800 */
[----:B------:R-:W-:Y:S03]  /*48750*/  HMMA.1688.F32.TF32 R140, R236, R6, R140 ;  /* 0x00000006ec8c723c */ /* 0x000fe6000008108c */
        /* <DEDUP_REMOVED lines=20> */
[----:B------:R-:W-:-:S03]  /*488a0*/  MOV R207, R136 ;  /* 0x0000008800cf7202 */ /* 0x000fc60000000f00 */
        /* <DEDUP_REMOVED lines=8> */
[----:B------:R-:W5:Y:S01]  /*48930*/  LDL.LU R136, [R1+0xcc0] ;  /* 0x000cc00001887983 */ /* 0x000f620000300800 */
[----:B------:R-:W-:-:S03]  /*48940*/  MOV R162, R141 ;  /* 0x0000008d00a27202 */ /* 0x000fc60000000f00 */
[----:B------:R-:W5:Y:S01]  /*48950*/  LDL.LU R137, [R1+0xcc4] ;  /* 0x000cc40001897983 */ /* 0x000f620000300800 */
[----:B------:R-:W-:-:S03]  /*48960*/  IMAD.MOV.U32 R2, RZ, RZ, R142 ;  /* 0x000000ffff027224 */ /* 0x000fc600078e008e */
[----:B------:R-:W5:Y:S01]  /*48970*/  LDL.LU R138, [R1+0xcc8] ;  /* 0x000cc800018a7983 */ /* 0x000f620000300800 */
[----:B------:R-:W-:-:S03]  /*48980*/  IMAD.MOV.U32 R0, RZ, RZ, R143 ;  /* 0x000000ffff007224 */ /* 0x000fc600078e008f */
        /* <DEDUP_REMOVED lines=41> */
[----:B------:R-:W-:Y:S04]  /*48c20*/  LDS R236, [R161+0x4680] ;  /* 0x00468000a1ec7984 */ /* 0x000fe80000000800 */
[----:B------:R-:W-:Y:S04]  /*48c30*/  LDS R238, [R161+0x6680] ;  /* 0x00668000a1ee7984 */ /* 0x000fe80000000800 */
[----:B------:R-:W-:Y:S04]  /*48c40*/  LDS R237, [R189+0x4680] ;  /* 0x00468000bded7984 */ /* 0x000fe80000000800 */
[----:B------:R-:W3:Y:S01]  /*48c50*/  LDS R239, [R189+0x6680] ;  /* 0x00668000bdef7984 */ /* 0x000ee20000000800 */
[C---:B-1----:R-:W-:Y:S03]  /*48c60*/  HMMA.1688.F32.TF32 R88, R240.reuse, R26, R88 ;  /* 0x0000001af058723c */ /* 0x042fe60000081058 */
[----:B------:R-:W-:Y:S04]  /*48c70*/  LDS R40, [R161+0x4780] ;  /* 0x00478000a1287984 */ /* 0x000fe80000000800 */
[----:B------:R-:W-:Y:S01]  /*48c80*/  LDS R42, [R161+0x6780] ;  /* 0x00678000a12a7984 */ /* 0x000fe20000000800 */
[C---:B--2---:R-:W-:Y:S03]  /*48c90*/  HMMA.1688.F32.TF32 R84, R240.reuse, R6, R84 ;  /* 0x00000006f054723c */ /* 0x044fe60000081054 */
[----:B------:R-:W-:Y:S04]  /*48ca0*/  LDS R41, [R189+0x4780] ;  /* 0x00478000bd297984 */ /* 0x000fe80000000800 */
[----:B------:R-:W1:Y:S01]  /*48cb0*/  LDS R43, [R189+0x6780] ;  /* 0x00678000bd2b7984 */ /* 0x000e620000000800 */
[----:B------:R-:W-:Y:S08]  /*48cc0*/  HMMA.1688.F32.TF32 R76, R240, R66, R76 ;  /* 0x00000042f04c723c */ /* 0x000ff0000008104c */
[C---:B---3--:R-:W-:Y:S08]  /*48cd0*/  HMMA.1688.F32.TF32 R104, R236.reuse, R14, R104 ;  /* 0x0000000eec68723c */ /* 0x048ff00000081068 */
[C---:B----4-:R-:W-:Y:S08]  /*48ce0*/  HMMA.1688.F32.TF32 R108, R236.reuse, R10, R108 ;  /* 0x0000000aec6c723c */ /* 0x050ff0000008106c */
        /* <DEDUP_REMOVED lines=12> */
[----:B------:R2:W-:Y:S05]  /*48db0*/  STL.64 [R1+0x1048], R154 ;  /* 0x0010489a01007387 */ /* 0x0005ea0000100a00 */
[C---:B------:R-:W-:Y:S01]  /*48dc0*/  HMMA.1688.F32.TF32 R100, R236.reuse, R18, R100 ;  /* 0x00000012ec64723c */ /* 0x040fe20000081064 */
[----:B--2---:R-:W2:Y:S07]  /*48dd0*/  LDL.LU.64 R154, [R1+0x4df0] ;  /* 0x004df000019a7983 */ /* 0x004eae0000300a00 */
[C---:B------:R-:W-:Y:S01]  /*48de0*/  HMMA.1688.F32.TF32 R112, R236.reuse, R30, R112 ;  /* 0x0000001eec70723c */ /* 0x040fe20000081070 */
[----:B------:R-:W2:Y:S04]  /*48df0*/  LDL.LU.64 R152, [R1+0x4de8] ;  /* 0x004de80001987983 */ /* 0x000ea80000300a00 */
[----:B------:R-:W-:Y:S04]  /*48e00*/  STL.64 [R1+0x1030], R148 ;  /* 0x0010309401007387 */ /* 0x000fe80000100a00 */
[----:B------:R3:W-:Y:S01]  /*48e10*/  STL.64 [R1+0x1038], R150 ;  /* 0x0010389601007387 */ /* 0x0007e20000100a00 */
[C---:B------:R-:W-:Y:S08]  /*48e20*/  HMMA.1688.F32.TF32 R92, R236.reuse, R46, R92 ;  /* 0x0000002eec5c723c */ /* 0x040ff0000008105c */
[----:B------:R-:W-:Y:S01]  /*48e30*/  HMMA.1688.F32.TF32 R96, R236, R22, R96 ;  /* 0x00000016ec60723c */ /* 0x000fe20000081060 */
[----:B------:R-:W-:Y:S04]  /*48e40*/  LDS R236, [R161+0x8100] ;  /* 0x00810000a1ec7984 */ /* 0x000fe80000000800 */
[----:B---3--:R-:W3:Y:S04]  /*48e50*/  LDL.LU.64 R150, [R1+0x4de0] ;  /* 0x004de00001967983 */ /* 0x008ee80000300a00 */
[----:B------:R-:W3:Y:S04]  /*48e60*/  LDL.LU.64 R148, [R1+0x4dd8] ;  /* 0x004dd80001947983 */ /* 0x000ee80000300a00 */
[----:B------:R-:W-:Y:S04]  /*48e70*/  STL.64 [R1+0x1020], R144 ;  /* 0x0010209001007387 */ /* 0x000fe80000100a00 */
[----:B------:R-:W-:Y:S04]  /*48e80*/  STL.64 [R1+0x1028], R146 ;  /* 0x0010289201007387 */ /* 0x000fe80000100a00 */
        /* <DEDUP_REMOVED lines=9> */
[----:B------:R-:W-:Y:S01]  /*48f20*/  STL.64 [R1+0xfd0], R124 ;  /* 0x000fd07c01007387 */ /* 0x000fe20000100a00 */
[C---:B------:R-:W-:Y:S03]  /*48f30*/  HMMA.1688.F32.TF32 R72, R240.reuse, R62, R72 ;  /* 0x0000003ef048723c */ /* 0x040fe60000081048 */
        /* <DEDUP_REMOVED lines=28> */
[C---:B----4-:R-:W-:Y:S03]  /*49100*/  HMMA.1688.F32.TF32 R76, R240.reuse, R54, R220 ;  /* 0x00000036f04c723c */ /* 0x050fe600000810dc */
[----:B------:R-:W-:Y:S04]  /*49110*/  STL.64 [R1+0x5a0], R68 ;  /* 0x0005a04401007387 */ /* 0x000fe80000100a00 */
[----:B------:R4:W-:Y:S01]  /*49120*/  STL.64 [R1+0x5a8], R70 ;  /* 0x0005a84601007387 */ /* 0x0009e20000100a00 */
[C---:B-----5:R-:W-:Y:S03]  /*49130*/  HMMA.1688.F32.TF32 R72, R240.reuse, R50, R224 ;  /* 0x00000032f048723c */ /* 0x060fe600000810e0 */
[----:B------:R-:W-:Y:S04]  /*49140*/  LDS R238, [R161+0xa100] ;  /* 0x00a10000a1ee7984 */ /* 0x000fe80000000800 */
[----:B------:R-:W-:Y:S01]  /*49150*/  LDS R237, [R189+0x8100] ;  /* 0x00810000bded7984 */ /* 0x000fe20000000800 */
[C---:B----4-:R-:W-:Y:S03]  /*49160*/  HMMA.1688.F32.TF32 R68, R240.reuse, R38, R228 ;  /* 0x00000026f044723c */ /* 0x050fe600000810e4 */
[----:B------:R-:W-:Y:S04]  /*49170*/  LDS R239, [R189+0xa100] ;  /* 0x00a10000bdef7984 */ /* 0x000fe80000000800 */
[----:B------:R-:W-:Y:S04]  /*49180*/  STL.64 [R1+0x5d0], R76 ;  /* 0x0005d04c01007387 */ /* 0x000fe80000100a00 */
[----:B------:R4:W-:Y:S04]  /*49190*/  STL.64 [R1+0x5d8], R78 ;  /* 0x0005d84e01007387 */ /* 0x0009e80000100a00 */
[----:B------:R-:W-:Y:S04]  /*491a0*/  STL.64 [R1+0x600], R72 ;  /* 0x0006004801007387 */ /* 0x000fe80000100a00 */
[----:B------:R5:W-:Y:S01]  /*491b0*/  STL.64 [R1+0x608], R74 ;  /* 0x0006084a01007387 */ /* 0x000be20000100a00 */
[C---:B----4-:R-:W-:Y:S03]  /*491c0*/  HMMA.1688.F32.TF32 R76, R240.reuse, R34, R232 ;  /* 0x00000022f04c723c */ /* 0x050fe600000810e8 */
[----:B------:R-:W-:Y:S04]  /*491d0*/  STL.64 [R1+0x630], R68 ;  /* 0x0006304401007387 */ /* 0x000fe80000100a00 */
[----:B------:R4:W-:Y:S01]  /*491e0*/  STL.64 [R1+0x638], R70 ;  /* 0x0006384601007387 */ /* 0x0009e20000100a00 */
[C---:B-----5:R-:W-:Y:S08]  /*491f0*/  HMMA.1688.F32.TF32 R72, R240.reuse, R30, R244 ;  /* 0x0000001ef048723c */ /* 0x060ff000000810f4 */
[C---:B----4-:R-:W-:Y:S07]  /*49200*/  HMMA.1688.F32.TF32 R68, R240.reuse, R10, R248 ;  /* 0x0000000af044723c */ /* 0x050fee00000810f8 */
[----:B------:R4:W-:Y:S04]  /*49210*/  STL.64 [R1+0x670], R76 ;  /* 0x0006704c01007387 */ /* 0x0009e80000100a00 */
[----:B------:R5:W-:Y:S04]  /*49220*/  STL.64 [R1+0x678], R78 ;  /* 0x0006784e01007387 */ /* 0x000be80000100a00 */
[----:B------:R-:W2:Y:S04]  /*49230*/  LDL.LU R228, [R1+0x2f0] ;  /* 0x0002f00001e47983 */ /* 0x000ea80000300800 */
[----:B------:R-:W-:Y:S04]  /*49240*/  STL.64 [R1+0x6a0], R72 ;  /* 0x0006a04801007387 */ /* 0x000fe80000100a00 */
[----:B------:R-:W-:Y:S04]  /*49250*/  STL.64 [R1+0x6a8], R74 ;  /* 0x0006a84a01007387 */ /* 0x000fe80000100a00 */
        /* <DEDUP_REMOVED lines=41> */
[----:B-1----:R-:W4:Y:S04]  /*494f0*/  LDL.LU R68, [R1+0x360] ;  /* 0x0003600001447983 */ /* 0x002f280000300800 */
        /* <DEDUP_REMOVED lines=11> */
[C---:B--2---:R-:W-:Y:S08]  /*495b0*/  HMMA.1688.F32.TF32 R96, R240.reuse, R18, R224 ;  /* 0x00000012f060723c */ /* 0x044ff000000810e0 */
[C---:B---3--:R-:W-:Y:S01]  /*495c0*/  HMMA.1688.F32.TF32 R100, R240.reuse, R14, R220 ;  /* 0x0000000ef064723c */ /* 0x048fe200000810dc */
[----:B------:R-:W2:Y:S11]  /*495d0*/  LDL.LU R220, [R1+0x170] ;  /* 0x0001700001dc7983 */ /* 0x000eb60000300800 */
[----:B------:R-:W-:Y:S11]  /*495e0*/  @!UPT UIADD3 URZ, URZ, URZ, URZ ;  /* 0x0000003f3f3ff290 */ /* 0x000ff6000fffe03f */
[----:B------:R-:W-:Y:S04]  /*495f0*/  STL.64 [R1+0x700], R100 ;  /* 0x0007006401007387 */ /* 0x000fe80000100a00 */
[----:B------:R-:W-:Y:S04]  /*49600*/  STL.64 [R1+0x708], R102 ;  /* 0x0007086601007387 */ /* 0x000fe80000100a00 */
[----:B------:R-:W-:Y:S04]  /*49610*/  STL.64 [R1+0x730], R96 ;  /* 0x0007306001007387 */ /* 0x000fe80000100a00 */
[----:B------:R1:W-:Y:S04]  /*49620*/  STL.64 [R1+0x738], R98 ;  /* 0x0007386201007387 */ /* 0x0003e80000100a00 */
[----:B------:R-:W2:Y:S04]  /*49630*/  LDL.LU R221, [R1+0x174] ;  /* 0x0001740001dd7983 */ /* 0x000ea80000300800 */
[----:B------:R-:W2:Y:S04]  /*49640*/  LDL.LU R222, [R1+0x178] ;  /* 0x0001780001de7983 */ /* 0x000ea80000300800 */
[----:B------:R-:W2:Y:S01]  /*49650*/  LDL.LU R223, [R1+0x17c] ;  /* 0x00017c0001df7983 */ /* 0x000ea20000300800 */
[C---:B-1----:R-:W-:Y:S03]  /*49660*/  HMMA.1688.F32.TF32 R96, R240.reuse, R22, R92 ;  /* 0x00000016f060723c */ /* 0x042fe6000008105c */
[----:B------:R-:W3:Y:S04]  /*49670*/  LDL.LU R224, [R1+0xf0] ;  /* 0x0000f00001e07983 */ /* 0x000ee80000300800 */
[----:B------:R-:W3:Y:S01]  /*49680*/  LDL.LU R225, [R1+0xf4] ;  /* 0x0000f40001e17983 */ /* 0x000ee20000300800 */
[----:B------:R-:W-:Y:S03]  /*49690*/  HMMA.1688.F32.TF32 R92, R240, R46, R88 ;  /* 0x0000002ef05c723c */ /* 0x000fe60000081058 */
[----:B------:R-:W3:Y:S04]  /*496a0*/  LDL.LU R226, [R1+0xf8] ;  /* 0x0000f80001e27983 */ /* 0x000ee80000300800 */
[----:B------:R-:W3:Y:S01]  /*496b0*/  LDL.LU R227, [R1+0xfc] ;  /* 0x0000fc0001e37983 */ /* 0x000ee20000300800 */
[C---:B------:R-:W-:Y:S03]  /*496c0*/  HMMA.1688.F32.TF32 R88, R40.reuse, R26, R84 ;  /* 0x0000001a2858723c */ /* 0x040fe60000081054 */
[----:B------:R-:W-:Y:S04]  /*496d0*/  LDS R240, [R161+0x8080] ;  /* 0x00808000a1f07984 */ /* 0x000fe80000000800 */
[----:B------:R-:W-:Y:S01]  /*496e0*/  LDS R242, [R161+0xa080] ;  /* 0x00a08000a1f27984 */ /* 0x000fe20000000800 */
[----:B------:R-:W-:Y:S03]  /*496f0*/  HMMA.1688.F32.TF32 R84, R40, R6, R248 ;  /* 0x000000062854723c */ /* 0x000fe600000810f8 */
[----:B------:R-:W-:Y:S04]  /*49700*/  STL.64 [R1+0x770], R96 ;  /* 0x0007706001007387 */ /* 0x000fe80000100a00 */
[----:B------:R-:W-:Y:S04]  /*49710*/  STL.64 [R1+0x778], R98 ;  /* 0x0007786201007387 */ /* 0x000fe80000100a00 */
[----:B------:R-:W-:Y:S04]  /*49720*/  STL.64 [R1+0x760], R92 ;  /* 0x0007605c01007387 */ /* 0x000fe80000100a00 */
[----:B------:R-:W-:Y:S04]  /*49730*/  STL.64 [R1+0x768], R94 ;  /* 0x0007685e01007387 */ /* 0x000fe80000100a00 */
[----:B------:R-:W3:Y:S04]  /*49740*/  LDL.LU R248, [R1+0xde0] ;  /* 0x000de00001f87983 */ /* 0x000ee80000300800 */
[----:B------:R-:W-:Y:S04]  /*49750*/  STL.64 [R1+0x750], R88 ;  /* 0x0007505801007387 */ /* 0x000fe80000100a00 */
[----:B------:R-:W-:Y:S04]  /*49760*/  STL.64 [R1+0x758], R90 ;  /* 0x0007585a01007387 */ /* 0x000fe80000100a00 */
[----:B------:R-:W-:Y:S04]  /*49770*/  STL.64 [R1+0x720], R84 ;  /* 0x0007205401007387 */ /* 0x000fe80000100a00 */
[----:B------:R5:W-:Y:S01]  /*49780*/  STL.64 [R1+0x728], R86 ;  /* 0x0007285601007387 */ /* 0x000be20000100a00 */
[----:B------:R-:W-:-:S03]  /*49790*/  IMAD.MOV.U32 R251, RZ, RZ, R4 ;  /* 0x000000fffffb7224 */ /* 0x000fc600078e0004 */
[----:B------:R-:W3:Y:S04]  /*497a0*/  LDL.LU R249, [R1+0xde4] ;  /* 0x000de40001f97983 */ /* 0x000ee80000300800 */
[----:B------:R-:W3:Y:S01]  /*497b0*/  LDL R4, [R1+0x2fa4] ;  /* 0x002fa40001047983 */ /* 0x000ee20000100800 */
[C---:B-----5:R-:W-:Y:S01]  /*497c0*/  HMMA.1688.F32.TF32 R84, R40.reuse, R218, R80 ;  /* 0x000000da2854723c */ /* 0x060fe20000081050 */
[----:B------:R-:W-:Y:S02]  /*497d0*/  MOV R250, R160 ;  /* 0x000000a000fa7202 */ /* 0x000fe40000000f00 */
[----:B------:R-:W-:Y:S04]  /*497e0*/  LDS R218, [R161+0xa000] ;  /* 0x00a00000a1da7984 */ /* 0x000fe80000000800 */
[----:B------:R-:W-:Y:S01]  /*497f0*/  LDS R219, [R189+0xa000] ;  /* 0x00a00000bddb7984 */ /* 0x000fe20000000800 */
[C---:B----4-:R-:W-:Y:S03]  /*49800*/  HMMA.1688.F32.TF32 R80, R40.reuse, R66, R76 ;  /* 0x000000422850723c */ /* 0x050fe6000008104c */
[----:B------:R-:W-:Y:S04]  /*49810*/  LDS R241, [R189+0x8080] ;  /* 0x00808000bdf17984 */ /* 0x000fe80000000800 */
[----:B------:R-:W-:Y:S01]  /*49820*/  LDS R243, [R189+0xa080] ;  /* 0x00a08000bdf37984 */ /* 0x000fe20000000800 */
[----:B------:R-:W-:Y:S07]  /*49830*/  HMMA.1688.F32.TF32 R76, R40, R62, R244 ;  /* 0x0000003e284c723c */ /* 0x000fee00000810f4 */
[----:B------:R-:W-:Y:S04]  /*49840*/  STL.64 [R1+0x6f0], R84 ;  /* 0x0006f05401007387 */ /* 0x000fe80000100a00 */
[----:B------:R-:W-:Y:S01]  /*49850*/  STL.64 [R1+0x6f8], R86 ;  /* 0x0006f85601007387 */ /* 0x000fe20000100a00 */
[----:B------:R-:W-:-:S03]  /*49860*/  MOV R244, R3 ;  /* 0x0000000300f47202 */ /* 0x000fc60000000f00 */
[----:B------:R-:W-:Y:S04]  /*49870*/  STL.64 [R1+0x6c0], R80 ;  /* 0x0006c05001007387 */ /* 0x000fe80000100a00 */
[----:B------:R1:W-:Y:S04]  /*49880*/  STL.64 [R1+0x6c8], R82 ;  /* 0x0006c85201007387 */ /* 0x0003e80000100a00 */
[----:B------:R-:W-:Y:S04]  /*49890*/  STL.64 [R1+0x690], R76 ;  /* 0x0006904c01007387 */ /* 0x000fe80000100a00 */
[----:B------:R4:W-:Y:S04]  /*498a0*/  STL [R1+0x698], R78 ;  /* 0x0006984e01007387 */ /* 0x0009e80000100800 */
[----:B------:R-:W5:Y:S01]  /*498b0*/  LDL.LU R3, [R1+0x4dd0] ;  /* 0x004dd00001037983 */ /* 0x000f620000300800 */
[----:B-1----:R-:W-:Y:S01]  /*498c0*/  HMMA.1688.F32.TF32 R80, R40, R58, R72 ;  /* 0x0000003a2850723c */ /* 0x002fe20000081048 */
[----:B------:R-:W-:-:S07]  /*498d0*/  IMAD.MOV.U32 R160, RZ, RZ, R79 ;  /* 0x000000ffffa07224 */ /* 0x000fce00078e004f */
[C---:B----4-:R-:W-:Y:S08]  /*498e0*/  HMMA.1688.F32.TF32 R76, R40.reuse, R54, R68 ;  /* 0x00000036284c723c */ /* 0x050ff00000081044 */
[C---:B------:R-:W-:Y:S07]  /*498f0*/  HMMA.1688.F32.TF32 R72, R40.reuse, R50, R228 ;  /* 0x000000322848723c */ /* 0x040fee00000810e4 */
[----:B------:R-:W-:Y:S01]  /*49900*/  IMAD.MOV.U32 R229, RZ, RZ, R33 ;  /* 0x000000ffffe57224 */ /* 0x000fe200078e0021 */
[----:B------:R-:W-:Y:S01]  /*49910*/  HMMA.1688.F32.TF32 R68, R40, R38, R232 ;  /* 0x000000262844723c */ /* 0x000fe200000810e8 */
[----:B------:R-:W-:-:S06]  /*49920*/  MOV R230, R32 ;  /* 0x0000002000e67202 */ /* 0x000fcc0000000f00 */
[----:B------:R-:W-:Y:S01]  /*49930*/  MOV R233, R25 ;  /* 0x0000001900e97202 */ /* 0x000fe20000000f00 */
[----:B------:R-:W-:Y:S02]  /*49940*/  IMAD.MOV.U32 R234, RZ, RZ, R24 ;  /* 0x000000ffffea7224 */ /* 0x000fe400078e0018 */
        /* <DEDUP_REMOVED lines=9> */
[----:B------:R-:W-:Y:S01]  /*499e0*/  IMAD.MOV.U32 R245, RZ, RZ, R217 ;  /* 0x000000fffff57224 */ /* 0x000fe200078e00d9 */
[----:B------:R-:W-:Y:S01]  /*499f0*/  MOV R247, R37 ;  /* 0x0000002500f77202 */ /* 0x000fe20000000f00 */
[----:B------:R-:W-:Y:S01]  /*49a00*/  IMAD.MOV.U32 R246, RZ, RZ, R216 ;  /* 0x000000fffff67224 */ /* 0x000fe200078e00d8 */
[----:B------:R-:W-:Y:S01]  /*49a10*/  LDS R217, [R189+0x8000] ;  /* 0x00800000bdd97984 */ /* 0x000fe20000000800 */
[----:B------:R-:W-:-:S02]  /*49a20*/  IMAD.MOV.U32 R228, RZ, RZ, R36 ;  /* 0x000000ffffe47224 */ /* 0x000fc400078e0024 */
[----:B------:R-:W-:Y:S01]  /*49a30*/  IMAD.MOV.U32 R231, RZ, RZ, R29 ;  /* 0x000000ffffe77224 */ /* 0x000fe200078e001d */
[----:B------:R-:W-:Y:S01]  /*49a40*/  LDS R216, [R161+0x8000] ;  /* 0x00800000a1d87984 */ /* 0x000fe20000000800 */
[C---:B--2---:R-:W-:Y:S08]  /*49a50*/  HMMA.1688.F32.TF32 R32, R40.reuse, R34, R220 ;  /* 0x000000222820723c */ /* 0x044ff000000810dc */
[C---:B---3--:R-:W-:Y:S11]  /*49a60*/  HMMA.1688.F32.TF32 R24, R40.reuse, R30, R224 ;  /* 0x0000001e2818723c */ /* 0x048ff600000810e0 */
[----:B------:R-:W-:Y:S04]  /*49a70*/  @!UPT UIADD3 URZ, URZ, URZ, URZ ;  /* 0x0000003f3f3ff290 */ /* 0x000fe8000fffe03f */
[----:B------:R-:W-:Y:S04]  /*49a80*/  STL.64 [R1+0x5c0], R32 ;  /* 0x0005c02001007387 */ /* 0x000fe80000100a00 */
[----:B------:R-:W-:Y:S04]  /*49a90*/  STL.64 [R1+0x5c8], R34 ;  /* 0x0005c82201007387 */ /* 0x000fe80000100a00 */
[----:B------:R-:W-:Y:S04]  /*49aa0*/  STL.64 [R1+0x590], R24 ;  /* 0x0005901801007387 */ /* 0x000fe80000100a00 */
[----:B------:R1:W-:Y:S02]  /*49ab0*/  STL.64 [R1+0x598], R26 ;  /* 0x0005981a01007387 */ /* 0x0003e40000100a00 */
[----:B-1----:R-:W-:Y:S07]  /*49ac0*/  HMMA.1688.F32.TF32 R24, R40, R10, R248 ;  /* 0x0000000a2818723c */ /* 0x002fee00000810f8 */
[----:B------:R-:W-:Y:S01]  /*49ad0*/  MOV R250, R9 ;  /* 0x0000000900fa7202 */ /* 0x000fe20000000f00 */
[----:B------:R-:W-:Y:S01]  /*49ae0*/  IMAD.MOV.U32 R251, RZ, RZ, R8 ;  /* 0x000000fffffb7224 */ /* 0x000fe200078e0008 */
[----:B-----5:R-:W-:-:S05]  /*49af0*/  LEA R3, R3, R4, 0x11 ;  /* 0x0000000403037211 */ /* 0x020fca00078e88ff */
[----:B------:R-:W1:Y:S04]  /*49b00*/  LDSM.16.M88.4 R4, [R3+0x80000] ;  /* 0x080000000304783b */ /* 0x000e680000000200 */
[----:B------:R-:W2:Y:S01]  /*49b10*/  LDSM.16.M88.4 R8, [R3+0x82000] ;  /* 0x082000000308783b */ /* 0x000ea20000000200 */
[----:B------:R-:W-:Y:S02]  /*49b20*/  IMAD.MOV.U32 R232, RZ, RZ, R28 ;  /* 0x000000ffffe87224 */ /* 0x000fe400078e001c */
[----:B------:R-:W-:Y:S01]  /*49b30*/  IMAD.MOV.U32 R248, RZ, RZ, R21 ;  /* 0x000000fffff87224 */ /* 0x000fe200078e0015 */
[----:B------:R-:W-:Y:S01]  /*49b40*/  LDSM.16.M88.4 R28, [R3+0x8c000] ;  /* 0x08c00000031c783b */ /* 0x000fe20000000200 */
[----:B------:R-:W-:-:S03]  /*49b50*/  IMAD.MOV.U32 R249, RZ, RZ, R20 ;  /* 0x000000fffff97224 */ /* 0x000fc600078e0014 */
[----:B------:R-:W-:Y:S04]  /*49b60*/  LDSM.16.M88.4 R32, [R3+0x8e000] ;  /* 0x08e000000320783b */ /* 0x000fe80000000200 */
[----:B------:R-:W-:Y:S04]  /*49b70*/  LDSM.16.M88.4 R36, [R3+0x90000] ;  /* 0x090000000324783b */ /* 0x000fe80000000200 */
[----:B-1----:R-:W-:Y:S04]  /*49b80*/  STL [R1+0x4ab4], R6 ;  /* 0x004ab40601007387 */ /* 0x002fe80000100800 */
[----:B------:R-:W-:Y:S04]  /*49b90*/  STL [R1+0x4ab0], R7 ;  /* 0x004ab00701007387 */ /* 0x000fe80000100800 */
[----:B------:R-:W-:Y:S04]  /*49ba0*/  STL.64 [R1+0x570], R24 ;  /* 0x0005701801007387 */ /* 0x000fe80000100a00 */
[----:B------:R1:W-:Y:S02]  /*49bb0*/  STL.64 [R1+0x578], R26 ;  /* 0x0005781a01007387 */ /* 0x0003e40000100a00 */
[----:B-1----:R-:W-:Y:S02]  /*49bc0*/  HMMA.1688.F32.TF32 R24, R40, R14, R244 ;  /* 0x0000000e2818723c */ /* 0x002fe400000810f4 */
[----:B--2---:R-:W-:Y:S04]  /*49bd0*/  STL [R1+0x4abc], R10 ;  /* 0x004abc0a01007387 */ /* 0x004fe80000100800 */
[----:B------:R-:W-:Y:S01]  /*49be0*/  STL [R1+0x4ab8], R11 ;  /* 0x004ab80b01007387 */ /* 0x000fe20000100800 */
[----:B------:R-:W-:-:S02]  /*49bf0*/  IMAD.MOV.U32 R246, RZ, RZ, R13 ;  /* 0x000000fffff67224 */ /* 0x000fc400078e000d */
[----:B------:R-:W-:Y:S01]  /*49c00*/  IMAD.MOV.U32 R247, RZ, RZ, R12 ;  /* 0x000000fffff77224 */ /* 0x000fe200078e000c */
[----:B------:R-:W-:Y:S01]  /*49c10*/  MOV R245, R16 ;  /* 0x0000001000f57202 */ /* 0x000fe20000000f00 */
[----:B------:R-:W1:Y:S01]  /*49c20*/  LDSM.16.M88.4 R12, [R3+0x84000] ;  /* 0x08400000030c783b */ /* 0x000e620000000200 */
[----:B------:R-:W-:-:S11]  /*49c30*/  IMAD.MOV.U32 R244, RZ, RZ, R17 ;  /* 0x000000fffff47224 */ /* 0x000fd600078e0011 */
[----:B------:R-:W-:Y:S04]  /*49c40*/  STL.64 [R1+0x4e0], R24 ;  /* 0x0004e01801007387 */ /* 0x000fe80000100a00 */
[----:B------:R2:W-:Y:S02]  /*49c50*/  STL.64 [R1+0x4e8], R26 ;  /* 0x0004e81a01007387 */ /* 0x0005e40000100a00 */
[C---:B--2---:R-:W-:Y:S02]  /*49c60*/  HMMA.1688.F32.TF32 R24, R40.reuse, R18, R228 ;  /* 0x000000122818723c */ /* 0x044fe400000810e4 */
[----:B------:R-:W2:Y:S04]  /*49c70*/  LDSM.16.M88.4 R16, [R3+0x86000] ;  /* 0x086000000310783b */ /* 0x000ea80000000200 */
[----:B-1----:R-:W-:Y:S04]  /*49c80*/  STL [R1+0x4ac4], R14 ;  /* 0x004ac40e01007387 */ /* 0x002fe80000100800 */
[----:B------:R-:W-:Y:S04]  /*49c90*/  STL [R1+0x4ac0], R15 ;  /* 0x004ac00f01007387 */ /* 0x000fe80000100800 */
[----:B--2---:R-:W-:Y:S09]  /*49ca0*/  STL [R1+0x4acc], R18 ;  /* 0x004acc1201007387 */ /* 0x004ff20000100800 */
[----:B------:R-:W-:Y:S04]  /*49cb0*/  STL.64 [R1+0x490], R24 ;  /* 0x0004901801007387 */ /* 0x000fe80000100a00 */
[----:B------:R1:W-:Y:S02]  /*49cc0*/  STL.64 [R1+0x498], R26 ;  /* 0x0004981a01007387 */ /* 0x0003e40000100a00 */
[C---:B-1----:R-:W-:Y:S02]  /*49cd0*/  HMMA.1688.F32.TF32 R24, R40.reuse, R22, R232 ;  /* 0x000000162818723c */ /* 0x042fe400000810e8 */
[----:B------:R-:W1:Y:S04]  /*49ce0*/  LDSM.16.M88.4 R20, [R3+0x88000] ;  /* 0x088000000314783b */ /* 0x000e680000000200 */
[----:B------:R-:W-:Y:S02]  /*49cf0*/  STL [R1+0x4ac8], R19 ;  /* 0x004ac81301007387 */ /* 0x000fe40000100800 */
[----:B------:R-:W-:Y:S02]  /*49d00*/  HMMA.1688.F32.TF32 R40, R40, R46, R248 ;  /* 0x0000002e2828723c */ /* 0x000fe400000810f8 */
[----:B-1----:R-:W-:Y:S11]  /*49d10*/  STL [R1+0x4ad4], R22 ;  /* 0x004ad41601007387 */ /* 0x002ff60000100800 */
[----:B------:R-:W-:Y:S02]  /*49d20*/  @!UPT UIADD3 URZ, URZ, URZ, URZ ;  /* 0x0000003f3f3ff290 */ /* 0x000fe4000fffe03f */
[----:B------:R-:W-:Y:S04]  /*49d30*/  STL.64 [R1+0x460], R24 ;  /* 0x0004601801007387 */ /* 0x000fe80000100a00 */
[----:B------:R-:W-:Y:S04]  /*49d40*/  STL.64 [R1+0x468], R26 ;  /* 0x0004681a01007387 */ /* 0x000fe80000100a00 */
[----:B------:R-:W1:Y:S04]  /*49d50*/  LDSM.16.M88.4 R24, [R3+0x8a000] ;  /* 0x08a000000318783b */ /* 0x000e680000000200 */
[----:B------:R-:W-:Y:S04]  /*49d60*/  STL [R1+0x4ad0], R23 ;  /* 0x004ad01701007387 */ /* 0x000fe80000100800 */
[----:B-1----:R-:W-:Y:S04]  /*49d70*/  STL [R1+0x4adc], R26 ;  /* 0x004adc1a01007387 */ /* 0x002fe80000100800 */
[----:B------:R1:W-:Y:S04]  /*49d80*/  STL [R1+0x4ad8], R27 ;  /* 0x004ad81b01007387 */ /* 0x0003e80000100800 */
[----:B------:R-:W-:Y:S04]  /*49d90*/  STL [R1+0x4ae4], R30 ;  /* 0x004ae41e01007387 */ /* 0x000fe80000100800 */
[----:B------:R-:W-:Y:S04]  /*49da0*/  STL [R1+0x4ae0], R31 ;  /* 0x004ae01f01007387 */ /* 0x000fe80000100800 */
[----:B------:R-:W-:Y:S04]  /*49db0*/  STL [R1+0x4aec], R34 ;  /* 0x004aec2201007387 */ /* 0x000fe80000100800 */
[----:B------:R-:W-:Y:S04]  /*49dc0*/  STL [R1+0x4ae8], R35 ;  /* 0x004ae82301007387 */ /* 0x000fe80000100800 */
[----:B------:R-:W-:Y:S04]  /*49dd0*/  STL [R1+0x4af4], R38 ;  /* 0x004af42601007387 */ /* 0x000fe80000100800 */
[----:B------:R-:W-:Y:S04]  /*49de0*/  STL [R1+0x4af0], R39 ;  /* 0x004af02701007387 */ /* 0x000fe80000100800 */
[----:B------:R-:W2:Y:S04]  /*49df0*/  LDL.LU R248, [R1+0xe40] ;  /* 0x000e400001f87983 */ /* 0x000ea80000300800 */
[----:B------:R-:W-:Y:S04]  /*49e00*/  STL.64 [R1+0x420], R40 ;  /* 0x0004202801007387 */ /* 0x000fe80000100a00 */
[----:B------:R-:W-:Y:S04]  /*49e10*/  STL.64 [R1+0x428], R42 ;  /* 0x0004282a01007387 */ /* 0x000fe80000100a00 */
[----:B------:R-:W2:Y:S01]  /*49e20*/  LDL.LU R249, [R1+0xe44] ;  /* 0x000e440001f97983 */ /* 0x000ea20000300800 */
[----:B------:R-:W-:Y:S01]  /*49e30*/  MOV R250, R61 ;  /* 0x0000003d00fa7202 */ /* 0x000fe20000000f00 */
[----:B------:R-:W-:-:S02]  /*49e40*/  IMAD.MOV.U32 R251, RZ, RZ, R60 ;  /* 0x000000fffffb7224 */ /* 0x000fc400078e003c */
[----:B------:R-:W-:Y:S01]  /*49e50*/  HMMA.1688.F32.TF32 R60, R216, R4, R244 ;  /* 0x00000004d83c723c */ /* 0x000fe200000810f4 */
[----:B------:R-:W3:Y:S01]  /*49e60*/  LDSM.16.M88.4 R40, [R3+0x92000] ;  /* 0x092000000328783b */ /* 0x000ee20000000200 */
[----:B------:R-:W-:Y:S01]  /*49e70*/  MOV R234, R45 ;  /* 0x0000002d00ea7202 */ /* 0x000fe20000000f00 */
[----:B------:R-:W-:Y:S02]  /*49e80*/  IMAD.MOV.U32 R235, RZ, RZ, R44 ;  /* 0x000000ffffeb7224 */ /* 0x000fe400078e002c */
[----:B------:R-:W4:Y:S01]  /*49e90*/  LDSM.16.M88.4 R44, [R3+0x94000] ;  /* 0x09400000032c783b */ /* 0x000f220000000200 */
[----:B------:R-:W-:Y:S02]  /*49ea0*/  IMAD.MOV.U32 R232, RZ, RZ, R49 ;  /* 0x000000ffffe87224 */ /* 0x000fe400078e0031 */
[----:B------:R-:W-:Y:S01]  /*49eb0*/  IMAD.MOV.U32 R233, RZ, RZ, R48 ;  /* 0x000000ffffe97224 */ /* 0x000fe200078e0030 */
[----:B------:R-:W-:Y:S01]  /*49ec0*/  MOV R247, R52 ;  /* 0x0000003400f77202 */ /* 0x000fe20000000f00 */
[----:B------:R-:W5:Y:S01]  /*49ed0*/  LDSM.16.M88.4 R48, [R3+0x96000] ;  /* 0x096000000330783b */ /* 0x000f620000000200 */
[----:B------:R-:W-:Y:S01]  /*49ee0*/  IMAD.MOV.U32 R246, RZ, RZ, R53 ;  /* 0x000000fffff67224 */ /* 0x000fe200078e0035 */
[----:B------:R-:W-:Y:S01]  /*49ef0*/  MOV R244, R57 ;  /* 0x0000003900f47202 */ /* 0x000fe20000000f00 */
[----:B------:R-:W-:Y:S01]  /*49f00*/  IMAD.MOV.U32 R245, RZ, RZ, R56 ;  /* 0x000000fffff57224 */ /* 0x000fe200078e0038 */
[----:B------:R-:W4:Y:S04]  /*49f10*/  LDSM.16.M88.4 R52, [R3+0x98000] ;  /* 0x098000000334783b */ /* 0x000f280000000200 */
[----:B------:R-:W4:Y:S06]  /*49f20*/  LDSM.16.M88.4 R56, [R3+0x9a000] ;  /* 0x09a000000338783b */ /* 0x000f2c0000000200 */
[----:B-1----:R-:W-:Y:S01]  /*49f30*/  IMAD.MOV.U32 R27, RZ, RZ, R60 ;  /* 0x000000ffff1b7224 */ /* 0x002fe200078e003c */
[----:B------:R-:W-:Y:S01]  /*49f40*/  MOV R22, R61 ;  /* 0x0000003d00167202 */ /* 0x000fe20000000f00 */
[----:B------:R-:W-:-:S02]  /*49f50*/  IMAD.MOV.U32 R23, RZ, RZ, R62 ;  /* 0x000000ffff177224 */ /* 0x000fc400078e003e */
[----:B------:R-:W-:Y:S02]  /*49f60*/  IMAD.MOV.U32 R18, RZ, RZ, R63 ;  /* 0x000000ffff127224 */ /* 0x000fe400078e003f */
[----:B------:R-:W1:Y:S04]  /*49f70*/  LDSM.16.M88.4 R60, [R3+0x9c000] ;  /* 0x09c00000033c783b */ /* 0x000e680000000200 */
[----:B---3--:R-:W-:Y:S04]  /*49f80*/  STL [R1+0x4afc], R42 ;  /* 0x004afc2a01007387 */ /* 0x008fe80000100800 */
[----:B------:R3:W-:Y:S04]  /*49f90*/  STL [R1+0x4af8], R43 ;  /* 0x004af82b01007387 */ /* 0x0007e80000100800 */
[----:B------:R-:W-:Y:S04]  /*49fa0*/  STL [R1+0x4b0c], R18 ;  /* 0x004b0c1201007387 */ /* 0x000fe80000100800 */
[----:B------:R-:W-:Y:S04]  /*49fb0*/  STL [R1+0x4b08], R23 ;  /* 0x004b081701007387 */ /* 0x000fe80000100800 */
[----:B------:R-:W-:Y:S04]  /*49fc0*/  STL [R1+0x4b04], R22 ;  /* 0x004b041601007387 */ /* 0x000fe80000100800 */
[----:B------:R-:W-:Y:S04]  /*49fd0*/  STL [R1+0x4b00], R27 ;  /* 0x004b001b01007387 */ /* 0x000fe80000100800 */
[----:B----4-:R-:W-:Y:S04]  /*49fe0*/  STL [R1+0x4a58], R46 ;  /* 0x004a582e01007387 */ /* 0x010fe80000100800 */
[----:B------:R-:W-:Y:S04]  /*49ff0*/  STL [R1+0x4a54], R47 ;  /* 0x004a542f01007387 */ /* 0x000fe80000100800 */
[----:B-----5:R-:W-:Y:S04]  /*4a000*/  STL [R1+0x4a60], R50 ;  /* 0x004a603201007387 */ /* 0x020fe80000100800 */
[----:B------:R-:W-:Y:S04]  /*4a010*/  STL [R1+0x4a5c], R51 ;  /* 0x004a5c3301007387 */ /* 0x000fe80000100800 */
[----:B------:R-:W-:Y:S04]  /*4a020*/  STL [R1+0x4a64], R54 ;  /* 0x004a643601007387 */ /* 0x000fe80000100800 */
[----:B------:R-:W-:Y:S04]  /*4a030*/  STL [R1+0x4a50], R55 ;  /* 0x004a503701007387 */ /* 0x000fe80000100800 */
[----:B------:R-:W-:Y:S04]  /*4a040*/  STL [R1+0x4a68], R58 ;  /* 0x004a683a01007387 */ /* 0x000fe80000100800 */
[----:B------:R-:W-:Y:S04]  /*4a050*/  STL [R1+0x4a4c], R59 ;  /* 0x004a4c3b01007387 */ /* 0x000fe80000100800 */
[----:B-1----:R-:W-:Y:S04]  /*4a060*/  STL [R1+0x4a48], R62 ;  /* 0x004a483e01007387 */ /* 0x002fe80000100800 */
[----:B------:R-:W-:Y:S01]  /*4a070*/  STL [R1+0x4a44], R63 ;  /* 0x004a443f01007387 */ /* 0x000fe20000100800 */
[----:B--2---:R-:W-:Y:S03]  /*4a080*/  HMMA.1688.F32.TF32 R68, R216, R8, R248 ;  /* 0x00000008d844723c */ /* 0x004fe600000810f8 */
[----:B------:R-:W2:Y:S04]  /*4a090*/  LDL.LU R248, [R1+0xf40] ;  /* 0x000f400001f87983 */ /* 0x000ea80000300800 */
[----:B------:R-:W2:Y:S01]  /*4a0a0*/  LDL.LU R249, [R1+0xf44] ;  /* 0x000f440001f97983 */ /* 0x000ea20000300800 */
[----:B------:R-:W-:Y:S01]  /*4a0b0*/  MOV R250, R65 ;  /* 0x0000004100fa7202 */ /* 0x000fe20000000f00 */
[----:B------:R-:W-:-:S02]  /*4a0c0*/  IMAD.MOV.U32 R251, RZ, RZ, R64 ;  /* 0x000000fffffb7224 */ /* 0x000fc400078e0040 */
[----:B------:R-:W1:Y:S11]  /*4a0d0*/  LDSM.16.M88.4 R64, [R3+0x9e000] ;  /* 0x09e000000340783b */ /* 0x000e760000000200 */
[----:B------:R-:W-:Y:S02]  /*4a0e0*/  @!UPT UIADD3 URZ, URZ, URZ, URZ ;  /* 0x0000003f3f3ff290 */ /* 0x000fe4000fffe03f */
[----:B------:R-:W-:Y:S01]  /*4a0f0*/  IMAD.MOV.U32 R35, RZ, RZ, R68 ;  /* 0x000000ffff237224 */ /* 0x000fe200078e0044 */
[----:B------:R-:W-:Y:S01]  /*4a100*/  MOV R30, R69 ;  /* 0x00000045001e7202 */ /* 0x000fe20000000f00 */
[----:B------:R-:W-:Y:S02]  /*4a110*/  IMAD.MOV.U32 R31, RZ, RZ, R70 ;  /* 0x000000ffff1f7224 */ /* 0x000fe400078e0046 */
[----:B------:R-:W-:Y:S02]  /*4a120*/  IMAD.MOV.U32 R26, RZ, RZ, R71 ;  /* 0x000000ffff1a7224 */ /* 0x000fe400078e0047 */
[C---:B------:R-:W-:Y:S03]  /*4a130*/  HMMA.1688.F32.TF32 R68, R216.reuse, R12, R232 ;  /* 0x0000000cd844723c */ /* 0x040fe600000810e8 */
[----:B------:R-:W-:Y:S11]  /*4a140*/  STL [R1+0x4b1c], R26 ;  /* 0x004b1c1a01007387 */ /* 0x000ff60000100800 */
[----:B------:R-:W-:Y:S10]  /*4a150*/  @!UPT UIADD3 URZ, URZ, URZ, URZ ;  /* 0x0000003f3f3ff290 */ /* 0x000ff4000fffe03f */
[----:B---3--:R-:W-:Y:S01]  /*4a160*/  IMAD.MOV.U32 R43, RZ, RZ, R68 ;  /* 0x000000ffff2b7224 */ /* 0x008fe200078e0044 */
[----:B------:R-:W-:Y:S01]  /*4a170*/  MOV R38, R69 ;  /* 0x0000004500267202 */ /* 0x000fe20000000f00 */
[----:B------:R-:W-:Y:S02]  /*4a180*/  IMAD.MOV.U32 R39, RZ, RZ, R70 ;  /* 0x000000ffff277224 */ /* 0x000fe400078e0046 */
[----:B------:R-:W-:Y:S02]  /*4a190*/  IMAD.MOV.U32 R34, RZ, RZ, R71 ;  /* 0x000000ffff227224 */ /* 0x000fe400078e0047 */
[C---:B------:R-:W-:Y:S01]  /*4a1a0*/  HMMA.1688.F32.TF32 R68, R216.reuse, R16, R244 ;  /* 0x00000010d844723c */ /* 0x040fe200000810f4 */
[----:B------:R-:W-:Y:S04]  /*4a1b0*/  STL [R1+0x4b18], R31 ;  /* 0x004b181f01007387 */ /* 0x000fe80000100800 */
[----:B------:R-:W-:Y:S04]  /*4a1c0*/  STL [R1+0x4b14], R30 ;  /* 0x004b141e01007387 */ /* 0x000fe80000100800 */
[----:B------:R-:W-:Y:S04]  /*4a1d0*/  STL [R1+0x4b10], R35 ;  /* 0x004b102301007387 */ /* 0x000fe80000100800 */
[----:B-1----:R-:W-:Y:S04]  /*4a1e0*/  STL [R1+0x4a6c], R66 ;  /* 0x004a6c4201007387 */ /* 0x002fe80000100800 */
[----:B------:R-:W-:Y:S04]  /*4a1f0*/  STL [R1+0x4a40], R67 ;  /* 0x004a404301007387 */ /* 0x000fe80000100800 */
[----:B------:R1:W-:Y:S03]  /*4a200*/  STL [R1+0x44a8], R3 ;  /* 0x0044a80301007387 */ /* 0x0003e60000100800 */
[----:B------:R-:W-:Y:S01]  /*4a210*/  MOV R42, R71 ;  /* 0x00000047002a7202 */ /* 0x000fe20000000f00 */
[----:B------:R-:W-:Y:S01]  /*4a220*/  STL [R1+0x4b2c], R34 ;  /* 0x004b2c2201007387 */ /* 0x000fe20000100800 */
[----:B------:R-:W-:Y:S01]  /*4a230*/  IMAD.MOV.U32 R27, RZ, RZ, R70 ;  /* 0x000000ffff1b7224 */ /* 0x000fe200078e0046 */
[----:B------:R-:W-:Y:S01]  /*4a240*/  MOV R23, R68 ;  /* 0x0000004400177202 */ /* 0x000fe20000000f00 */
[----:B------:R-:W-:Y:S01]  /*4a250*/  IMAD.MOV.U32 R22, RZ, RZ, R69 ;  /* 0x000000ffff167224 */ /* 0x000fe200078e0045 */
[----:B------:R-:W-:Y:S04]  /*4a260*/  STL [R1+0x4b28], R39 ;  /* 0x004b282701007387 */ /* 0x000fe80000100800 */
[----:B------:R-:W-:Y:S04]  /*4a270*/  STL [R1+0x4b24], R38 ;  /* 0x004b242601007387 */ /* 0x000fe80000100800 */
[----:B------:R-:W-:Y:S04]  /*4a280*/  STL [R1+0x4b20], R43 ;  /* 0x004b202b01007387 */ /* 0x000fe80000100800 */
[----:B------:R-:W-:Y:S04]  /*4a290*/  STL [R1+0x4b3c], R42 ;  /* 0x004b3c2a01007387 */ /* 0x000fe80000100800 */
[----:B------:R3:W-:Y:S04]  /*4a2a0*/  STL [R1+0x4b38], R27 ;  /* 0x004b381b01007387 */ /* 0x0007e80000100800 */
[----:B------:R4:W-:Y:S04]  /*4a2b0*/  STL [R1+0x4b34], R22 ;  /* 0x004b341601007387 */ /* 0x0009e80000100800 */
[----:B------:R5:W-:Y:S01]  /*4a2c0*/  STL [R1+0x4b30], R23 ;  /* 0x004b301701007387 */ /* 0x000be20000100800 */
[----:B--2---:R-:W-:Y:S03]  /*4a2d0*/  HMMA.1688.F32.TF32 R68, R216, R20, R248 ;  /* 0x00000014d844723c */ /* 0x004fe600000810f8 */
        /* <DEDUP_REMOVED lines=31> */
[----:B------:R-:W3:Y:S01]  /*4a4d0*/  LDL.LU R75, [R1+0xf0c] ;  /* 0x000f0c00014b7983 */ /* 0x000ee20000300800 */
[----:B------:R-:W-:-:S03]  /*4a4e0*/  IMAD.MOV.U32 R19, RZ, RZ, R68 ;  /* 0x000000ffff137224 */ /* 0x000fc600078e0044 */
[----:B------:R-:W4:Y:S01]  /*4a4f0*/  LDL.LU R224, [R1+0x1520] ;  /* 0x0015200001e07983 */ /* 0x000f220000300800 */
[----:B------:R-:W-:-:S03]  /*4a500*/  IMAD.MOV.U32 R14, RZ, RZ, R69 ;  /* 0x000000ffff0e7224 */ /* 0x000fc600078e0045 */
[----:B------:R-:W4:Y:S01]  /*4a510*/  LDL.LU R225, [R1+0x1524] ;  /* 0x0015240001e17983 */ /* 0x000f220000300800 */
[----:B------:R-:W-:-:S03]  /*4a520*/  MOV R15, R70 ;  /* 0x00000046000f7202 */ /* 0x000fc60000000f00 */
[----:B------:R-:W4:Y:S01]  /*4a530*/  LDL.LU R226, [R1+0x1528] ;  /* 0x0015280001e27983 */ /* 0x000f220000300800 */
[----:B------:R-:W-:-:S03]  /*4a540*/  IMAD.MOV.U32 R10, RZ, RZ, R71 ;  /* 0x000000ffff0a7224 */ /* 0x000fc600078e0047 */
[----:B------:R-:W4:Y:S04]  /*4a550*/  LDL.LU R227, [R1+0x152c] ;  /* 0x00152c0001e37983 */ /* 0x000f280000300800 */
        /* <DEDUP_REMOVED lines=8> */
[----:B------:R1:W-:Y:S04]  /*4a5e0*/  STL [R1+0x4b48], R15 ;  /* 0x004b480f01007387 */ /* 0x0003e80000100800 */
[----:B------:R1:W-:Y:S04]  /*4a5f0*/  STL [R1+0x4b44], R14 ;  /* 0x004b440e01007387 */ /* 0x0003e80000100800 */
[----:B------:R1:W-:Y:S01]  /*4a600*/  STL [R1+0x4b40], R19 ;  /* 0x004b401301007387 */ /* 0x0003e20000100800 */
[C---:B--2---:R-:W-:Y:S08]  /*4a610*/  HMMA.1688.F32.TF32 R76, R216.reuse, R32, R76 ;  /* 0x00000020d84c723c */ /* 0x044ff0000008104c */
[C---:B---3--:R-:W-:Y:S11]  /*4a620*/  HMMA.1688.F32.TF32 R72, R216.reuse, R36, R72 ;  /* 0x00000024d848723c */ /* 0x048ff60000081048 */
[----:B------:R-:W-:Y:S05]  /*4a630*/  @!UPT UIADD3 URZ, URZ, URZ, URZ ;  /* 0x0000003f3f3ff290 */ /* 0x000fea000fffe03f */
[----:B------:R-:W-:Y:S01]  /*4a640*/  IMAD.MOV.U32 R11, RZ, RZ, R76 ;  /* 0x000000ffff0b7224 */ /* 0x000fe200078e004c */
[----:B------:R-:W-:Y:S01]  /*4a650*/  MOV R7, R78 ;  /* 0x0000004e00077202 */ /* 0x000fe20000000f00 */
[----:B------:R-:W-:Y:S02]  /*4a660*/  IMAD.MOV.U32 R6, RZ, RZ, R77 ;  /* 0x000000ffff067224 */ /* 0x000fe400078e004d */
[----:B-1----:R-:W-:Y:S01]  /*4a670*/  IMAD.MOV.U32 R3, RZ, RZ, R79 ;  /* 0x000000ffff037224 */ /* 0x002fe200078e004f */
[----:B----4-:R-:W-:Y:S03]  /*4a680*/  HMMA.1688.F32.TF32 R68, R216, R40, R68 ;  /* 0x00000028d844723c */ /* 0x010fe60000081044 */
[----:B------:R-:W-:Y:S01]  /*4a690*/  IMAD.MOV.U32 R27, RZ, RZ, R72 ;  /* 0x000000ffff1b7224 */ /* 0x000fe200078e0048 */
[----:B------:R-:W-:Y:S01]  /*4a6a0*/  MOV R22, R73 ;  /* 0x0000004900167202 */ /* 0x000fe20000000f00 */
[----:B-----5:R-:W-:-:S02]  /*4a6b0*/  IMAD.MOV.U32 R23, RZ, RZ, R74 ;  /* 0x000000ffff177224 */ /* 0x020fc400078e004a */
[----:B------:R-:W-:Y:S02]  /*4a6c0*/  IMAD.MOV.U32 R34, RZ, RZ, R75 ;  /* 0x000000ffff227224 */ /* 0x000fe400078e004b */
[C---:B------:R-:W-:Y:S08]  /*4a6d0*/  HMMA.1688.F32.TF32 R72, R216.reuse, R48, R224 ;  /* 0x00000030d848723c */ /* 0x040ff000000810e0 */
[----:B------:R-:W-:Y:S07]  /*4a6e0*/  HMMA.1688.F32.TF32 R76, R216, R44, R220 ;  /* 0x0000002cd84c723c */ /* 0x000fee00000810dc */
[----:B------:R-:W-:Y:S01]  /*4a6f0*/  MOV R15, R68 ;  /* 0x00000044000f7202 */ /* 0x000fe20000000f00 */
[----:B------:R-:W-:Y:S01]  /*4a700*/  IMAD.MOV.U32 R14, RZ, RZ, R69 ;  /* 0x000000ffff0e7224 */ /* 0x000fe200078e0045 */
[----:B------:R-:W-:Y:S01]  /*4a710*/  MOV R42, R71 ;  /* 0x00000047002a7202 */ /* 0x000fe20000000f00 */
[----:B------:R-:W-:-:S02]  /*4a720*/  IMAD.MOV.U32 R19, RZ, RZ, R70 ;  /* 0x000000ffff137224 */ /* 0x000fc400078e0046 */
[C---:B------:R-:W-:Y:S11]  /*4a730*/  HMMA.1688.F32.TF32 R68, R216.reuse, R52, R228 ;  /* 0x00000034d844723c */ /* 0x040ff600000810e4 */
        /* <DEDUP_REMOVED lines=8> */
[C---:B-1----:R-:W-:Y:S08]  /*4a7c0*/  HMMA.1688.F32.TF32 R68, R216.reuse, R64, R248 ;  /* 0x00000040d844723c */ /* 0x042ff000000810f8 */
[C---:B------:R-:W-:Y:S01]  /*4a7d0*/  HMMA.1688.F32.TF32 R80, R216.reuse, R28, R80 ;  /* 0x0000001cd850723c */ /* 0x040fe20000081050 */
[----:B------:R-:W-:Y:S07]  /*4a7e0*/  STL.64 [R1+0x780], R76 ;  /* 0x0007804c01007387 */ /* 0x000fee0000100a00 */
[----:B------:R-:W-:Y:S01]  /*4a7f0*/  HMMA.1688.F32.TF32 R84, R216, R24, R84 ;  /* 0x00000018d854723c */ /* 0x000fe20000081054 */
[----:B------:R-:W-:Y:S04]  /*4a800*/  STL.64 [R1+0x788], R78 ;  /* 0x0007884e01007387 */ /* 0x000fe80000100a00 */
        /* <DEDUP_REMOVED lines=8> */
[----:B-1----:R-:W4:Y:S04]  /*4a890*/  LDL.LU R68, [R1+0x1460] ;  /* 0x0014600001447983 */ /* 0x002f280000300800 */
[----:B------:R-:W4:Y:S04]  /*4a8a0*/  LDL.LU R69, [R1+0x1464] ;  /* 0x0014640001457983 */ /* 0x000f280000300800 */
[----:B---3--:R-:W4:Y:S04]  /*4a8b0*/  LDL.LU R70, [R1+0x1468] ;  /* 0x0014680001467983 */ /* 0x008f280000300800 */
[----:B------:R-:W4:Y:S01]  /*4a8c0*/  LDL.LU R71, [R1+0x146c] ;  /* 0x00146c0001477983 */ /* 0x000f220000300800 */
[----:B------:R-:W-:-:S03]  /*4a8d0*/  MOV R39, R80 ;  /* 0x0000005000277202 */ /* 0x000fc60000000f00 */
[----:B------:R-:W3:Y:S01]  /*4a8e0*/  LDL.LU R72, [R1+0x1470] ;  /* 0x0014700001487983 */ /* 0x000ee20000300800 */
[----:B------:R-:W-:-:S03]  /*4a8f0*/  IMAD.MOV.U32 R38, RZ, RZ, R81 ;  /* 0x000000ffff267224 */ /* 0x000fc600078e0051 */
[----:B------:R-:W3:Y:S01]  /*4a900*/  LDL.LU R73, [R1+0x1474] ;  /* 0x0014740001497983 */ /* 0x000ee20000300800 */
[----:B------:R-:W-:-:S03]  /*4a910*/  IMAD.MOV.U32 R43, RZ, RZ, R82 ;  /* 0x000000ffff2b7224 */ /* 0x000fc600078e0052 */
[----:B------:R-:W3:Y:S01]  /*4a920*/  LDL.LU R74, [R1+0x1478] ;  /* 0x00147800014a7983 */ /* 0x000ee20000300800 */
[----:B------:R-:W-:-:S03]  /*4a930*/  MOV R26, R83 ;  /* 0x00000053001a7202 */ /* 0x000fc60000000f00 */
[----:B------:R-:W3:Y:S01]  /*4a940*/  LDL.LU R75, [R1+0x147c] ;  /* 0x00147c00014b7983 */ /* 0x000ee20000300800 */
        /* <DEDUP_REMOVED lines=52> */
[----:B------:R-:W-:Y:S04]  /*4ac90*/  LDS R216, [R161+0x8180] ;  /* 0x00818000a1d87984 */ /* 0x000fe80000000800 */
[----:B------:R-:W-:Y:S04]  /*4aca0*/  LDS R218, [R161+0xa180] ;  /* 0x00a18000a1da7984 */ /* 0x000fe80000000800 */
[----:B------:R-:W-:Y:S04]  /*4acb0*/  LDS R217, [R189+0x8180] ;  /* 0x00818000bdd97984 */ /* 0x000fe80000000800 */
[----:B------:R-:W1:Y:S01]  /*4acc0*/  LDS R219, [R189+0xa180] ;  /* 0x00a18000bddb7984 */ /* 0x000e620000000800 */
[C---:B--2---:R-:W-:Y:S08]  /*4acd0*/  HMMA.1688.F32.TF32 R104, R240.reuse, R8, R96 ;  /* 0x00000008f068723c */ /* 0x044ff00000081060 */
[C---:B------:R-:W-:Y:S08]  /*4ace0*/  HMMA.1688.F32.TF32 R96, R240.reuse, R16, R88 ;  /* 0x00000010f060723c */ /* 0x040ff00000081058 */
[C---:B---3--:R-:W-:Y:S08]  /*4acf0*/  HMMA.1688.F32.TF32 R108, R240.reuse, R4, R100 ;  /* 0x00000004f06c723c */ /* 0x048ff00000081064 */
[C---:B-----5:R-:W-:Y:S08]  /*4ad00*/  HMMA.1688.F32.TF32 R88, R240.reuse, R24, R80 ;  /* 0x00000018f058723c */ /* 0x060ff00000081050 */
[C---:B----4-:R-:W-:Y:S08]  /*4ad10*/  HMMA.1688.F32.TF32 R100, R240.reuse, R12, R92 ;  /* 0x0000000cf064723c */ /* 0x050ff0000008105c */
[C---:B------:R-:W-:Y:S08]  /*4ad20*/  HMMA.1688.F32.TF32 R92, R240.reuse, R20, R84 ;  /* 0x00000014f05c723c */ /* 0x040ff00000081054 */
[C---:B------:R-:W-:Y:S08]  /*4ad30*/  HMMA.1688.F32.TF32 R84, R240.reuse, R28, R76 ;  /* 0x0000001cf054723c */ /* 0x040ff0000008104c */
[C---:B------:R-:W-:Y:S01]  /*4ad40*/  HMMA.1688.F32.TF32 R80, R240.reuse, R32, R72 ;  /* 0x00000020f050723c */ /* 0x040fe20000081048 */
[----:B------:R-:W-:Y:S07]  /*4ad50*/  STL.64 [R1+0x7b0], R108 ;  /* 0x0007b06c01007387 */ /* 0x000fee0000100a00 */
[C---:B------:R-:W-:Y:S01]  /*4ad60*/  HMMA.1688.F32.TF32 R76, R240.reuse, R36, R68 ;  /* 0x00000024f04c723c */ /* 0x040fe20000081044 */
[----:B------:R-:W-:Y:S07]  /*4ad70*/  STL.64 [R1+0x7b8], R110 ;  /* 0x0007b86e01007387 */ /* 0x000fee0000100a00 */
[C---:B------:R-:W-:Y:S01]  /*4ad80*/  HMMA.1688.F32.TF32 R72, R240.reuse, R40, R220 ;  /* 0x00000028f048723c */ /* 0x040fe200000810dc */
        /* <DEDUP_REMOVED lines=18> */
[----:B------:R2:W-:Y:S02]  /*4aeb0*/  STL.64 [R1+0xa38], R74 ;  /* 0x000a384a01007387 */ /* 0x0005e40000100a00 */
[----:B--2---:R-:W-:Y:S01]  /*4aec0*/  HMMA.1688.F32.TF32 R72, R240, R48, R228 ;  /* 0x00000030f048723c */ /* 0x004fe200000810e4 */
[----:B------:R-:W-:Y:S01]  /*4aed0*/  IMAD.MOV.U32 R66, RZ, RZ, R68 ;  /* 0x000000ffff427224 */ /* 0x000fe200078e0044 */
[----:B------:R-:W-:Y:S01]  /*4aee0*/  MOV R54, R70 ;  /* 0x0000004600367202 */ /* 0x000fe20000000f00 */
[----:B------:R-:W-:-:S02]  /*4aef0*/  IMAD.MOV.U32 R58, RZ, RZ, R69 ;  /* 0x000000ffff3a7224 */ /* 0x000fc400078e0045 */
[----:B------:R-:W-:-:S03]  /*4af00*/  IMAD.MOV.U32 R50, RZ, RZ, R71 ;  /* 0x000000ffff327224 */ /* 0x000fc600078e0047 */
[C---:B------:R-:W-:Y:S02]  /*4af10*/  HMMA.1688.F32.TF32 R68, R240.reuse, R52, R232 ;  /* 0x00000034f044723c */ /* 0x040fe400000810e8 */
[----:B------:R-:W-:Y:S04]  /*4af20*/  STL [R1+0x4a7c], R50 ;  /* 0x004a7c3201007387 */ /* 0x000fe80000100800 */
[----:B------:R-:W-:Y:S04]  /*4af30*/  STL [R1+0x4a78], R54 ;  /* 0x004a783601007387 */ /* 0x000fe80000100800 */
[----:B------:R-:W-:Y:S04]  /*4af40*/  STL [R1+0x4a74], R58 ;  /* 0x004a743a01007387 */ /* 0x000fe80000100800 */
[----:B------:R-:W-:Y:S04]  /*4af50*/  STL [R1+0x4a70], R66 ;  /* 0x004a704201007387 */ /* 0x000fe80000100800 */
[----:B------:R-:W-:Y:S04]  /*4af60*/  STL.64 [R1+0xa10], R72 ;  /* 0x000a104801007387 */ /* 0x000fe80000100a00 */
[----:B------:R2:W-:Y:S02]  /*4af70*/  STL.64 [R1+0xa18], R74 ;  /* 0x000a184a01007387 */ /* 0x0005e40000100a00 */
[----:B--2---:R-:W-:Y:S01]  /*4af80*/  HMMA.1688.F32.TF32 R72, R240, R56, R244 ;  /* 0x00000038f048723c */ /* 0x004fe200000810f4 */
[----:B------:R-:W-:-:S02]  /*4af90*/  IMAD.MOV.U32 R66, RZ, RZ, R71 ;  /* 0x000000ffff427224 */ /* 0x000fc400078e0047 */
[----:B------:R-:W-:Y:S01]  /*4afa0*/  IMAD.MOV.U32 R58, RZ, RZ, R70 ;  /* 0x000000ffff3a7224 */ /* 0x000fe200078e0046 */
[----:B------:R-:W-:Y:S01]  /*4afb0*/  MOV R54, R69 ;  /* 0x0000004500367202 */ /* 0x000fe20000000f00 */
[----:B------:R-:W-:Y:S01]  /*4afc0*/  IMAD.MOV.U32 R50, RZ, RZ, R68 ;  /* 0x000000ffff327224 */ /* 0x000fe200078e0044 */
[----:B------:R-:W-:Y:S04]  /*4afd0*/  STL [R1+0x4a8c], R66 ;  /* 0x004a8c4201007387 */ /* 0x000fe80000100800 */
[----:B------:R-:W-:Y:S01]  /*4afe0*/  STL [R1+0x4a88], R58 ;  /* 0x004a883a01007387 */ /* 0x000fe20000100800 */
[----:B------:R-:W-:Y:S03]  /*4aff0*/  HMMA.1688.F32.TF32 R68, R240, R60, R248 ;  /* 0x0000003cf044723c */ /* 0x000fe600000810f8 */
[----:B------:R-:W-:Y:S04]  /*4b000*/  STL [R1+0x4a84], R50 ;  /* 0x004a843201007387 */ /* 0x000fe80000100800 */
[----:B------:R-:W-:Y:S05]  /*4b010*/  STL [R1+0x4a80], R54 ;  /* 0x004a803601007387 */ /* 0x000fea0000100800 */
[----:B------:R2:W-:Y:S04]  /*4b020*/  STL.64 [R1+0x9f0], R72 ;  /* 0x0009f04801007387 */ /* 0x0005e80000100a00 */
[----:B------:R3:W-:Y:S04]  /*4b030*/  STL.64 [R1+0x9f8], R74 ;  /* 0x0009f84a01007387 */ /* 0x0007e80000100a00 */
        /* <DEDUP_REMOVED lines=25> */
[----:B--2---:R-:W2:Y:S01]  /*4b1d0*/  LDL.LU R72, [R1+0xec0] ;  /* 0x000ec00001487983 */ /* 0x004ea20000300800 */
[----:B------:R-:W-:-:S03]  /*4b1e0*/  IMAD.MOV.U32 R46, RZ, RZ, R69 ;  /* 0x000000ffff2e7224 */ /* 0x000fc600078e0045 */
[----:B------:R-:W2:Y:S01]  /*4b1f0*/  LDL.LU R73, [R1+0xec4] ;  /* 0x000ec40001497983 */ /* 0x000ea20000300800 */
[----:B------:R-:W-:-:S03]  /*4b200*/  IMAD.MOV.U32 R47, RZ, RZ, R70 ;  /* 0x000000ffff2f7224 */ /* 0x000fc600078e0046 */
[----:B---3--:R-:W2:Y:S01]  /*4b210*/  LDL.LU R74, [R1+0xec8] ;  /* 0x000ec800014a7983 */ /* 0x008ea20000300800 */
[----:B------:R-:W-:-:S03]  /*4b220*/  MOV R55, R71 ;  /* 0x0000004700377202 */ /* 0x000fc60000000f00 */
        /* <DEDUP_REMOVED lines=13> */
[----:B------:R1:W-:Y:S04]  /*4b300*/  STL [R1+0x4a9c], R55 ;  /* 0x004a9c3701007387 */ /* 0x0003e80000100800 */
[----:B------:R1:W-:Y:S04]  /*4b310*/  STL [R1+0x4a98], R47 ;  /* 0x004a982f01007387 */ /* 0x0003e80000100800 */
[----:B------:R1:W-:Y:S04]  /*4b320*/  STL [R1+0x4a94], R46 ;  /* 0x004a942e01007387 */ /* 0x0003e80000100800 */
[----:B------:R1:W-:Y:S01]  /*4b330*/  STL [R1+0x4a90], R51 ;  /* 0x004a903301007387 */ /* 0x0003e20000100800 */
[----:B----4-:R-:W-:Y:S03]  /*4b340*/  HMMA.1688.F32.TF32 R80, R240, R64, R80 ;  /* 0x00000040f050723c */ /* 0x010fe60000081050 */
[----:B------:R-:W-:Y:S04]  /*4b350*/  LDS R240, [R161+0x8200] ;  /* 0x00820000a1f07984 */ /* 0x000fe80000000800 */
[----:B------:R-:W-:Y:S04]  /*4b360*/  LDS R242, [R161+0xa200] ;  /* 0x00a20000a1f27984 */ /* 0x000fe80000000800 */
[----:B------:R-:W-:Y:S04]  /*4b370*/  LDS R241, [R189+0x8200] ;  /* 0x00820000bdf17984 */ /* 0x000fe80000000800 */
[----:B------:R-:W4:Y:S01]  /*4b380*/  LDS R243, [R189+0xa200] ;  /* 0x00a20000bdf37984 */ /* 0x000f220000000800 */
[----:B-----5:R-:W-:Y:S08]  /*4b390*/  HMMA.1688.F32.TF32 R76, R236, R4, R76 ;  /* 0x00000004ec4c723c */ /* 0x020ff0000008104c */
[----:B------:R-:W-:Y:S01]  /*4b3a0*/  IMAD.MOV.U32 R54, RZ, RZ, R83 ;  /* 0x000000ffff367224 */ /* 0x000fe200078e0053 */
[----:B------:R-:W-:Y:S01]  /*4b3b0*/  MOV R50, R82 ;  /* 0x0000005200327202 */ /* 0x000fe20000000f00 */
[----:B------:R-:W-:-:S02]  /*4b3c0*/  IMAD.MOV.U32 R66, RZ, RZ, R80 ;  /* 0x000000ffff427224 */ /* 0x000fc400078e0050 */
[----:B------:R-:W-:Y:S01]  /*4b3d0*/  IMAD.MOV.U32 R58, RZ, RZ, R81 ;  /* 0x000000ffff3a7224 */ /* 0x000fe200078e0051 */
[----:B------:R5:W-:Y:S04]  /*4b3e0*/  STL [R1+0x4aac], R54 ;  /* 0x004aac3601007387 */ /* 0x000be80000100800 */
[----:B------:R1:W-:Y:S01]  /*4b3f0*/  STL [R1+0x4aa8], R50 ;  /* 0x004aa83201007387 */ /* 0x0003e20000100800 */
[C---:B--2---:R-:W-:Y:S08]  /*4b400*/  HMMA.1688.F32.TF32 R72, R236.reuse, R8, R72 ;  /* 0x00000008ec48723c */ /* 0x044ff00000081048 */
[----:B---3--:R-:W-:Y:S01]  /*4b410*/  HMMA.1688.F32.TF32 R68, R236, R12, R68 ;  /* 0x0000000cec44723c */ /* 0x008fe20000081044 */
[----:B-1----:R-:W-:Y:S01]  /*4b420*/  IMAD.MOV.U32 R55, RZ, RZ, R76 ;  /* 0x000000ffff377224 */ /* 0x002fe200078e004c */
[----:B------:R-:W-:Y:S01]  /*4b430*/  MOV R47, R77 ;  /* 0x0000004d002f7202 */ /* 0x000fe20000000f00 */
[----:B------:R-:W-:Y:S01]  /*4b440*/  IMAD.MOV.U32 R46, RZ, RZ, R78 ;  /* 0x000000ffff2e7224 */ /* 0x000fe200078e004e */
[----:B------:R1:W-:Y:S01]  /*4b450*/  STL [R1+0x4aa4], R66 ;  /* 0x004aa44201007387 */ /* 0x0003e20000100800 */
[----:B------:R-:W-:-:S03]  /*4b460*/  IMAD.MOV.U32 R51, RZ, RZ, R79 ;  /* 0x000000ffff337224 */ /* 0x000fc600078e004f */
[----:B------:R2:W-:Y:S08]  /*4b470*/  STL [R1+0x4aa0], R58 ;  /* 0x004aa03a01007387 */ /* 0x0005f00000100800 */
[----:B-----5:R-:W-:Y:S01]  /*4b480*/  MOV R54, R72 ;  /* 0x0000004800367202 */ /* 0x020fe20000000f00 */
[----:B------:R-:W-:Y:S02]  /*4b490*/  IMAD.MOV.U32 R50, RZ, RZ, R73 ;  /* 0x000000ffff327224 */ /* 0x000fe400078e0049 */
[----:B-1----:R-:W-:Y:S01]  /*4b4a0*/  IMAD.MOV.U32 R66, RZ, RZ, R74 ;  /* 0x000000ffff427224 */ /* 0x002fe200078e004a */
[----:B------:R-:W-:Y:S01]  /*4b4b0*/  HMMA.1688.F32.TF32 R76, R236, R16, R220 ;  /* 0x00000010ec4c723c */ /* 0x000fe200000810dc */
[----:B--2---:R-:W-:-:S07]  /*4b4c0*/  MOV R58, R75 ;  /* 0x0000004b003a7202 */ /* 0x004fce0000000f00 */
[----:B------:R-:W-:Y:S01]  /*4b4d0*/  HMMA.1688.F32.TF32 R72, R236, R20, R224 ;  /* 0x00000014ec48723c */ /* 0x000fe200000810e0 */
[----:B------:R-:W-:Y:S01]  /*4b4e0*/  IMAD.MOV.U32 R59, RZ, RZ, R68 ;  /* 0x000000ffff3b7224 */ /* 0x000fe200078e0044 */
[----:B------:R-:W-:Y:S01]  /*4b4f0*/  MOV R63, R70 ;  /* 0x00000046003f7202 */ /* 0x000fe20000000f00 */
[----:B------:R-:W-:Y:S02]  /*4b500*/  IMAD.MOV.U32 R62, RZ, RZ, R69 ;  /* 0x000000ffff3e7224 */ /* 0x000fe400078e0045 */
[----:B------:R-:W-:-:S03]  /*4b510*/  IMAD.MOV.U32 R67, RZ, RZ, R71 ;  /* 0x000000ffff437224 */ /* 0x000fc600078e0047 */
[C---:B------:R-:W-:Y:S07]  /*4b520*/  HMMA.1688.F32.TF32 R68, R236.reuse, R24, R228 ;  /* 0x00000018ec44723c */ /* 0x040fee00000810e4 */
        /* <DEDUP_REMOVED lines=8> */
[-C--:B-1----:R-:W-:Y:S07]  /*4b5b0*/  HMMA.1688.F32.TF32 R68, R236, R36.reuse, R248 ;  /* 0x00000024ec44723c */ /* 0x082fee00000810f8 */
[----:B------:R-:W-:Y:S04]  /*4b5c0*/  STL.64 [R1+0xa70], R76 ;  /* 0x000a704c01007387 */ /* 0x000fe80000100a00 */
[----:B------:R-:W-:Y:S04]  /*4b5d0*/  STL.64 [R1+0xa78], R78 ;  /* 0x000a784e01007387 */ /* 0x000fe80000100a00 */
[----:B------:R-:W2:Y:S04]  /*4b5e0*/  LDL.LU R244, [R1+0x13a0] ;  /* 0x0013a00001f47983 */ /* 0x000ea80000300800 */
[----:B------:R1:W-:Y:S04]  /*4b5f0*/  STL.64 [R1+0xa60], R72 ;  /* 0x000a604801007387 */ /* 0x0003e80000100a00 */
[----:B------:R3:W-:Y:S04]  /*4b600*/  STL.64 [R1+0xa68], R74 ;  /* 0x000a684a01007387 */ /* 0x0007e80000100a00 */
        /* <DEDUP_REMOVED lines=17> */
[----:B-1----:R-:W2:Y:S04]  /*4b720*/  LDL.LU R72, [R1+0x130] ;  /* 0x0001300001487983 */ /* 0x002ea80000300800 */
[----:B------:R-:W2:Y:S04]  /*4b730*/  LDL.LU R73, [R1+0x134] ;  /* 0x0001340001497983 */ /* 0x000ea80000300800 */
[----:B---3--:R-:W2:Y:S04]  /*4b740*/  LDL.LU R74, [R1+0x138] ;  /* 0x00013800014a7983 */ /* 0x008ea80000300800 */
        /* <DEDUP_REMOVED lines=61> */
[----:B-----5:R-:W5:Y:S04]  /*4bb20*/  LDL.LU R68, [R1+0x13f0] ;  /* 0x0013f00001447983 */ /* 0x020f680000300800 */
        /* <DEDUP_REMOVED lines=11> */
[C---:B--2---:R-:W-:Y:S08]  /*4bbe0*/  HMMA.1688.F32.TF32 R72, R216.reuse, R36, R72 ;  /* 0x00000024d848723c */ /* 0x044ff00000081048 */
[C---:B---3--:R-:W-:Y:S08]  /*4bbf0*/  HMMA.1688.F32.TF32 R80, R216.reuse, R28, R80 ;  /* 0x0000001cd850723c */ /* 0x048ff00000081050 */
[C---:B----4-:R-:W-:Y:S08]  /*4bc00*/  HMMA.1688.F32.TF32 R84, R216.reuse, R24, R84 ;  /* 0x00000018d854723c */ /* 0x050ff00000081054 */
[C---:B------:R-:W-:Y:S08]  /*4bc10*/  HMMA.1688.F32.TF32 R96, R216.reuse, R12, R96 ;  /* 0x0000000cd860723c */ /* 0x040ff00000081060 */
[C---:B------:R-:W-:Y:S08]  /*4bc20*/  HMMA.1688.F32.TF32 R100, R216.reuse, R8, R100 ;  /* 0x00000008d864723c */ /* 0x040ff00000081064 */
[----:B------:R-:W-:Y:S08]  /*4bc30*/  HMMA.1688.F32.TF32 R104, R216, R4, R104 ;  /* 0x00000004d868723c */ /* 0x000ff00000081068 */
[C---:B------:R-:W-:Y:S08]  /*4bc40*/  HMMA.1688.F32.TF32 R112, R236.reuse, R60, R112 ;  /* 0x0000003cec70723c */ /* 0x040ff00000081070 */
[C---:B------:R-:W-:Y:S08]  /*4bc50*/  HMMA.1688.F32.TF32 R116, R236.reuse, R56, R116 ;  /* 0x00000038ec74723c */ /* 0x040ff00000081074 */
[C---:B------:R-:W-:Y:S08]  /*4bc60*/  HMMA.1688.F32.TF32 R120, R236.reuse, R52, R120 ;  /* 0x00000034ec78723c */ /* 0x040ff00000081078 */
[C---:B------:R-:W-:Y:S08]  /*4bc70*/  HMMA.1688.F32.TF32 R128, R236.reuse, R44, R128 ;  /* 0x0000002cec80723c */ /* 0x040ff00000081080 */
[C---:B------:R-:W-:Y:S08]  /*4bc80*/  HMMA.1688.F32.TF32 R132, R236.reuse, R40, R132 ;  /* 0x00000028ec84723c */ /* 0x040ff00000081084 */
[C---:B------:R-:W-:Y:S08]  /*4bc90*/  HMMA.1688.F32.TF32 R124, R236.reuse, R48, R124 ;  /* 0x00000030ec7c723c */ /* 0x040ff0000008107c */
[----:B------:R-:W-:Y:S07]  /*4bca0*/  HMMA.1688.F32.TF32 R108, R236, R64, R108 ;  /* 0x00000040ec6c723c */ /* 0x000fee000008106c */
[----:B------:R-:W-:Y:S04]  /*4bcb0*/  STL.64 [R1+0xb70], R132 ;  /* 0x000b708401007387 */ /* 0x000fe80000100a00 */
[----:B------:R-:W-:Y:S04]  /*4bcc0*/  STL.64 [R1+0xb78], R134 ;  /* 0x000b788601007387 */ /* 0x000fe80000100a00 */
[----:B------:R-:W-:Y:S01]  /*4bcd0*/  STL.64 [R1+0xb60], R128 ;  /* 0x000b608001007387 */ /* 0x000fe20000100a00 */
[C---:B------:R-:W-:Y:S03]  /*4bce0*/  HMMA.1688.F32.TF32 R92, R216.reuse, R16, R92 ;  /* 0x00000010d85c723c */ /* 0x040fe6000008105c */
        /* <DEDUP_REMOVED lines=49> */
[----:B--2---:R-:W-:Y:S01]  /*4c000*/  HMMA.1688.F32.TF32 R68, R216, R64, R248 ;  /* 0x00000040d844723c */ /* 0x004fe200000810f8 */
[----:B------:R-:W-:Y:S04]  /*4c010*/  LDS R216, [R161+0x8300] ;  /* 0x00830000a1d87984 */ /* 0x000fe80000000800 */
[----:B------:R-:W-:Y:S04]  /*4c020*/  LDS R218, [R161+0xa300] ;  /* 0x00a30000a1da7984 */ /* 0x000fe80000000800 */
[----:B------:R-:W-:Y:S04]  /*4c030*/  STL.64 [R1+0xd30], R76 ;  /* 0x000d304c01007387 */ /* 0x000fe80000100a00 */
        /* <DEDUP_REMOVED lines=105> */
[----:B------:R-:W5:Y:S04]  /*4c6d0*/  LDL.LU R104, [R1] ;  /* 0x0000000001687983 */ /* 0x000f680000300800 */
[----:B------:R-:W5:Y:S04]  /*4c6e0*/  LDL.LU R105, [R1+0x4] ;  /* 0x0000040001697983 */ /* 0x000f680000300800 */
[----:B------:R-:W5:Y:S04]  /*4c6f0*/  LDL.LU R106, [R1+0x8] ;  /* 0x00000800016a7983 */ /* 0x000f680000300800 */
[----:B------:R-:W5:Y:S04]  /*4c700*/  LDL.LU R107, [R1+0xc] ;  /* 0x00000c00016b7983 */ /* 0x000f680000300800 */
[----:B------:R-:W-:Y:S04]  /*4c710*/  LDS R217, [R189+0x8300] ;  /* 0x00830000bdd97984 */ /* 0x000fe80000000800 */
[----:B------:R-:W1:Y:S01]  /*4c720*/  LDS R219, [R189+0xa300] ;  /* 0x00a30000bddb7984 */ /* 0x000e620000000800 */
[C---:B----4-:R-:W-:Y:S08]  /*4c730*/  HMMA.1688.F32.TF32 R76, R240.reuse, R56, R76 ;  /* 0x00000038f04c723c */ /* 0x050ff0000008104c */
[C---:B--2---:R-:W-:Y:S08]  /*4c740*/  HMMA.1688.F32.TF32 R80, R240.reuse, R52, R80 ;  /* 0x00000034f050723c */ /* 0x044ff00000081050 */
[C---:B---3--:R-:W-:Y:S08]  /*4c750*/  HMMA.1688.F32.TF32 R84, R240.reuse, R48, R84 ;  /* 0x00000030f054723c */ /* 0x048ff00000081054 */
        /* <DEDUP_REMOVED lines=16> */
[----:B------:R3:W-:Y:S01]  /*4c860*/  STL.64 [R1+0xdb8], R142 ;  /* 0x000db88e01007387 */ /* 0x0007e20000100a00 */
[C---:B------:R-:W-:Y:S03]  /*4c870*/  HMMA.1688.F32.TF32 R88, R240.reuse, R44, R88 ;  /* 0x0000002cf058723c */ /* 0x040fe60000081058 */
[----:B---3--:R-:W3:Y:S04]  /*4c880*/  LDL.LU.64 R142, [R1+0x4db8] ;  /* 0x004db800018e7983 */ /* 0x008ee80000300a00 */
[----:B------:R-:W3:Y:S04]  /*4c890*/  LDL.LU.64 R140, [R1+0x4db0] ;  /* 0x004db000018c7983 */ /* 0x000ee80000300a00 */
[----:B------:R-:W-:Y:S04]  /*4c8a0*/  STL.64 [R1+0xdd0], R136 ;  /* 0x000dd08801007387 */ /* 0x000fe80000100a00 */
[----:B------:R4:W-:Y:S04]  /*4c8b0*/  STL.64 [R1+0xdd8], R138 ;  /* 0x000dd88a01007387 */ /* 0x0009e80000100a00 */
[----:B----4-:R-:W4:Y:S04]  /*4c8c0*/  LDL.LU.64 R138, [R1+0x4da8] ;  /* 0x004da800018a7983 */ /* 0x010f280000300a00 */
[----:B------:R-:W4:Y:S04]  /*4c8d0*/  LDL.LU.64 R136, [R1+0x4da0] ;  /* 0x004da00001887983 */ /* 0x000f280000300a00 */
        /* <DEDUP_REMOVED lines=9> */
[----:B------:R1:W-:Y:S01]  /*4c970*/  STL.64 [R1+0xe48], R126 ;  /* 0x000e487e01007387 */ /* 0x0003e20000100a00 */
[C---:B------:R-:W-:Y:S03]  /*4c980*/  HMMA.1688.F32.TF32 R72, R240.reuse, R60, R72 ;  /* 0x0000003cf048723c */ /* 0x040fe60000081048 */
[----:B-1----:R-:W2:Y:S04]  /*4c990*/  LDL.LU.64 R126, [R1+0x4d78] ;  /* 0x004d7800017e7983 */ /* 0x002ea80000300a00 */
[----:B------:R-:W2:Y:S04]  /*4c9a0*/  LDL.LU.64 R124, [R1+0x4d70] ;  /* 0x004d7000017c7983 */ /* 0x000ea80000300a00 */
[----:B------:R-:W-:Y:S04]  /*4c9b0*/  STL.64 [R1+0xe60], R120 ;  /* 0x000e607801007387 */ /* 0x000fe80000100a00 */
[----:B------:R1:W-:Y:S04]  /*4c9c0*/  STL.64 [R1+0xe68], R122 ;  /* 0x000e687a01007387 */ /* 0x0003e80000100a00 */
[----:B-1----:R-:W2:Y:S04]  /*4c9d0*/  LDL.LU.64 R122, [R1+0x4d68] ;  /* 0x004d6800017a7983 */ /* 0x002ea80000300a00 */
[----:B------:R-:W2:Y:S04]  /*4c9e0*/  LDL.LU.64 R120, [R1+0x4d60] ;  /* 0x004d600001787983 */ /* 0x000ea80000300a00 */
[----:B------:R-:W-:Y:S04]  /*4c9f0*/  STL.64 [R1+0xe80], R96 ;  /* 0x000e806001007387 */ /* 0x000fe80000100a00 */
[----:B------:R1:W-:Y:S01]  /*4ca00*/  STL.64 [R1+0xe88], R98 ;  /* 0x000e886201007387 */ /* 0x0003e20000100a00 */
[----:B------:R-:W-:Y:S03]  /*4ca10*/  HMMA.1688.F32.TF32 R240, R240, R64, R68 ;  /* 0x00000040f0f0723c */ /* 0x000fe60000081044 */
        /* <DEDUP_REMOVED lines=34> */
[----:B------:R-:W2:Y:S04]  /*4cc40*/  LDL.LU.64 R70, [R1+0x4cd8] ;  /* 0x004cd80001467983 */ /* 0x000ea80000300a00 */
[----:B------:R-:W2:Y:S04]  /*4cc50*/  LDL.LU.64 R68, [R1+0x4cd0] ;  /* 0x004cd00001447983 */ /* 0x000ea80000300a00 */
[----:B------:R1:W-:Y:S04]  /*4cc60*/  STL.64 [R1+0xe70], R240 ;  /* 0x000e70f001007387 */ /* 0x0003e80000100a00 */
[----:B------:R3:W-:Y:S01]  /*4cc70*/  STL.64 [R1+0xe78], R242 ;  /* 0x000e78f201007387 */ /* 0x0007e20000100a00 */
[C---:B------:R-:W-:Y:S03]  /*4cc80*/  HMMA.1688.F32.TF32 R244, R236.reuse, R20, R244 ;  /* 0x00000014ecf4723c */ /* 0x040fe600000810f4 */
[----:B-1----:R-:W2:Y:S04]  /*4cc90*/  LDL.LU R240, [R1+0x40] ;  /* 0x0000400001f07983 */ /* 0x002ea80000300800 */
[----:B------:R-:W2:Y:S04]  /*4cca0*/  LDL.LU R241, [R1+0x44] ;  /* 0x0000440001f17983 */ /* 0x000ea80000300800 */
[----:B---3--:R-:W2:Y:S04]  /*4ccb0*/  LDL.LU R242, [R1+0x48] ;  /* 0x0000480001f27983 */ /* 0x008ea80000300800 */
[----:B------:R-:W2:Y:S01]  /*4ccc0*/  LDL.LU R243, [R1+0x4c] ;  /* 0x00004c0001f37983 */ /* 0x000ea20000300800 */
[C---:B------:R-:W-:Y:S03]  /*4ccd0*/  HMMA.1688.F32.TF32 R248, R236.reuse, R24, R248 ;  /* 0x00000018ecf8723c */ /* 0x040fe600000810f8 */
[----:B------:R-:W-:Y:S04]  /*4cce0*/  STL.64 [R1+0xe50], R220 ;  /* 0x000e50dc01007387 */ /* 0x000fe80000100a00 */
[----:B------:R1:W-:Y:S04]  /*4ccf0*/  STL.64 [R1+0xe58], R222 ;  /* 0x000e58de01007387 */ /* 0x0003e80000100a00 */
[----:B-1----:R-:W3:Y:S04]  /*4cd00*/  LDL.LU.64 R222, [R1+0x4cc8] ;  /* 0x004cc80001de7983 */ /* 0x002ee80000300a00 */
[----:B------:R-:W3:Y:S04]  /*4cd10*/  LDL.LU.64 R220, [R1+0x4cc0] ;  /* 0x004cc00001dc7983 */ /* 0x000ee80000300a00 */
        /* <DEDUP_REMOVED lines=14> */
[----:B-1----:R-:W4:Y:S04]  /*4ce00*/  LDL.LU.64 R246, [R1+0x4c88] ;  /* 0x004c880001f67983 */ /* 0x002f280000300a00 */
[----:B------:R-:W4:Y:S04]  /*4ce10*/  LDL.LU.64 R244, [R1+0x4c80] ;  /* 0x004c800001f47983 */ /* 0x000f280000300a00 */
[----:B------:R-:W-:Y:S04]  /*4ce20*/  STL.64 [R1+0xdc0], R248 ;  /* 0x000dc0f801007387 */ /* 0x000fe80000100a00 */
[----:B------:R1:W-:Y:S04]  /*4ce30*/  STL.64 [R1+0xdc8], R250 ;  /* 0x000dc8fa01007387 */ /* 0x0003e80000100a00 */
[----:B-1----:R-:W5:Y:S04]  /*4ce40*/  LDL.LU.64 R250, [R1+0x4c78] ;  /* 0x004c780001fa7983 */ /* 0x002f680000300a00 */
[----:B------:R-:W5:Y:S01]  /*4ce50*/  LDL.LU.64 R248, [R1+0x4c70] ;  /* 0x004c700001f87983 */ /* 0x000f620000300a00 */
[C---:B--2---:R-:W-:Y:S11]  /*4ce60*/  HMMA.1688.F32.TF32 R240, R236.reuse, R28, R240 ;  /* 0x0000001cecf0723c */ /* 0x044ff600000810f0 */
[----:B------:R-:W-:Y:S11]  /*4ce70*/  @!UPT UIADD3 URZ, URZ, URZ, URZ ;  /* 0x0000003f3f3ff290 */ /* 0x000ff6000fffe03f */
[----:B------:R-:W-:Y:S01]  /*4ce80*/  @!UPT UIADD3 URZ, URZ, URZ, URZ ;  /* 0x0000003f3f3ff290 */ /* 0x000fe2000fffe03f */
[----:B------:R-:W-:Y:S04]  /*4ce90*/  STL.64 [R1+0xda0], R240 ;  /* 0x000da0f001007387 */ /* 0x000fe80000100a00 */
[----:B------:R1:W-:Y:S02]  /*4cea0*/  STL.64 [R1+0xda8], R242 ;  /* 0x000da8f201007387 */ /* 0x0003e40000100a00 */
[C---:B-1----:R-:W-:Y:S08]  /*4ceb0*/  HMMA.1688.F32.TF32 R240, R236.reuse, R32, R116 ;  /* 0x00000020ecf0723c */ /* 0x042ff00000081074 */
        /* <DEDUP_REMOVED lines=11> */
[C---:B---3--:R-:W-:Y:S08]  /*4cf70*/  HMMA.1688.F32.TF32 R108, R236.reuse, R56, R232 ;  /* 0x00000038ec6c723c */ /* 0x048ff000000810e8 */
[C---:B----4-:R-:W-:Y:S08]  /*4cf80*/  HMMA.1688.F32.TF32 R112, R236.reuse, R52, R244 ;  /* 0x00000034ec70723c */ /* 0x050ff000000810f4 */
[C---:B-----5:R-:W-:Y:S11]  /*4cf90*/  HMMA.1688.F32.TF32 R104, R236.reuse, R48, R248 ;  /* 0x00000030ec68723c */ /* 0x060ff600000810f8 */
[----:B------:R-:W-:Y:S11]  /*4cfa0*/  @!UPT UIADD3 URZ, URZ, URZ, URZ ;  /* 0x0000003f3f3ff290 */ /* 0x000ff6000fffe03f */
[----:B------:R-:W-:Y:S01]  /*4cfb0*/  @!UPT UIADD3 URZ, URZ, URZ, URZ ;  /* 0x0000003f3f3ff290 */ /* 0x000fe2000fffe03f */
[----:B------:R-:W-:Y:S04]  /*4cfc0*/  STL.64 [R1+0xd00], R104 ;  /* 0x000d006801007387 */ /* 0x000fe80000100a00 */
[----:B------:R1:W-:Y:S02]  /*4cfd0*/  STL.64 [R1+0xd08], R106 ;  /* 0x000d086a01007387 */ /* 0x0003e40000100a00 */
[C---:B-1----:R-:W-:Y:S02]  /*4cfe0*/  HMMA.1688.F32.TF32 R104, R236.reuse, R60, R228 ;  /* 0x0000003cec68723c */ /* 0x042fe400000810e4 */
[----:B------:R-:W-:Y:S04]  /*4cff0*/  STL.64 [R1+0xce0], R112 ;  /* 0x000ce07001007387 */ /* 0x000fe80000100a00 */
[----:B------:R1:W-:Y:S04]  /*4d000*/  STL.64 [R1+0xce8], R114 ;  /* 0x000ce87201007387 */ /* 0x0003e80000100a00 */
[----:B------:R-:W-:Y:S04]  /*4d010*/  STL.64 [R1+0xcc0], R108 ;  /* 0x000cc06c01007387 */ /* 0x000fe80000100a00 */
[----:B------:R2:W-:Y:S01]  /*4d020*/  STL.64 [R1+0xcc8], R110 ;  /* 0x000cc86e01007387 */ /* 0x0005e20000100a00 */
[----:B-1----:R-:W-:Y:S08]  /*4d030*/  HMMA.1688.F32.TF32 R112, R236, R64, R224 ;  /* 0x00000040ec70723c */ /* 0x002ff000000810e0 */
[----:B------:R-:W-:Y:S01]  /*4d040*/  STL.64 [R1+0xca0], R104 ;  /* 0x000ca06801007387 */ /* 0x000fe20000100a00 */
[C---:B--2---:R-:W-:Y:S03]  /*4d050*/  HMMA.1688.F32.TF32 R108, R216.reuse, R4, R220 ;  /* 0x00000004d86c723c */ /* 0x044fe600000810dc */
[----:B------:R1:W-:Y:S05]  /*4d060*/  STL.64 [R1+0xca8], R106 ;  /* 0x000ca86a01007387 */ /* 0x0003ea0000100a00 */
[C---:B------:R-:W-:Y:S08]  /*4d070*/  HMMA.1688.F32.TF32 R72, R216.reuse, R12, R72 ;  /* 0x0000000cd848723c */ /* 0x040ff00000081048 */
[C---:B-1----:R-:W-:Y:S01]  /*4d080*/  HMMA.1688.F32.TF32 R104, R216.reuse, R8, R68 ;  /* 0x00000008d868723c */ /* 0x042fe20000081044 */
[----:B------:R-:W-:Y:S04]  /*4d090*/  STL.64 [R1+0xc70], R112 ;  /* 0x000c707001007387 */ /* 0x000fe80000100a00 */
[----:B------:R-:W-:Y:S04]  /*4d0a0*/  STL.64 [R1+0xc78], R114 ;  /* 0x000c787201007387 */ /* 0x000fe80000100a00 */
[----:B------:R-:W-:Y:S01]  /*4d0b0*/  STL.64 [R1+0xc60], R108 ;  /* 0x000c606c01007387 */ /* 0x000fe20000100a00 */
[----:B------:R-:W-:Y:S03]  /*4d0c0*/  HMMA.1688.F32.TF32 R76, R216, R16, R76 ;  /* 0x00000010d84c723c */ /* 0x000fe6000008104c */
[----:B------:R-:W-:Y:S01]  /*4d0d0*/  STL.64 [R1+0xc68], R110 ;  /* 0x000c686e01007387 */ /* 0x000fe20000100a00 */
        /* <DEDUP_REMOVED lines=8> */
[----:B------:R-:W-:Y:S04]  /*4d160*/  STL.64 [R1+0xc40], R104 ;  /* 0x000c406801007387 */ /* 0x000fe80000100a00 */
[----:B------:R-:W-:Y:S04]  /*4d170*/  STL.64 [R1+0xc48], R106 ;  /* 0x000c486a01007387 */ /* 0x000fe80000100a00 */
[----:B------:R-:W-:Y:S04]  /*4d180*/  STL.64 [R1+0xc20], R72 ;  /* 0x000c204801007387 */ /* 0x000fe80000100a00 */
[----:B------:R1:W-:Y:S04]  /*4d190*/  STL.64 [R1+0xc28], R74 ;  /* 0x000c284a01007387 */ /* 0x0003e80000100a00 */
[----:B------:R-:W-:Y:S04]  /*4d1a0*/  LDS R68, [R161+0x8380] ;  /* 0x00838000a1447984 */ /* 0x000fe80000000800 */
[----:B------:R-:W-:Y:S01]  /*4d1b0*/  LDS R70, [R161+0xa380] ;  /* 0x00a38000a1467984 */ /* 0x000fe20000000800 */
[C---:B-1----:R-:W-:Y:S03]  /*4d1c0*/  HMMA.1688.F32.TF32 R72, R216.reuse, R20, R80 ;  /* 0x00000014d848723c */ /* 0x042fe60000081050 */
[----:B------:R-:W-:Y:S04]  /*4d1d0*/  STL.64 [R1+0xc00], R76 ;  /* 0x000c004c01007387 */ /* 0x000fe80000100a00 */
[----:B------:R1:W-:Y:S01]  /*4d1e0*/  STL.64 [R1+0xc08], R78 ;  /* 0x000c084e01007387 */ /* 0x0003e20000100a00 */
[C---:B------:R-:W-:Y:S03]  /*4d1f0*/  HMMA.1688.F32.TF32 R80, R216.reuse, R24, R84 ;  /* 0x00000018d850723c */ /* 0x040fe60000081054 */
[----:B------:R-:W-:Y:S04]  /*4d200*/  LDS R69, [R189+0x8380] ;  /* 0x00838000bd457984 */ /* 0x000fe80000000800 */
[----:B------:R-:W2:Y:S01]  /*4d210*/  LDS R71, [R189+0xa380] ;  /* 0x00a38000bd477984 */ /* 0x000ea20000000800 */
[C---:B-1----:R-:W-:Y:S07]  /*4d220*/  HMMA.1688.F32.TF32 R76, R216.reuse, R28, R88 ;  /* 0x0000001cd84c723c */ /* 0x042fee0000081058 */
[----:B------:R-:W-:Y:S04]  /*4d230*/  STL.64 [R1+0xbe0], R72 ;  /* 0x000be04801007387 */ /* 0x000fe80000100a00 */
[----:B------:R1:W-:Y:S02]  /*4d240*/  STL.64 [R1+0xbe8], R74 ;  /* 0x000be84a01007387 */ /* 0x0003e40000100a00 */
[----:B-1----:R-:W-:Y:S02]  /*4d250*/  HMMA.1688.F32.TF32 R72, R216, R32, R92 ;  /* 0x00000020d848723c */ /* 0x002fe4000008105c */
[----:B------:R-:W-:Y:S04]  /*4d260*/  STL.64 [R1+0xbc0], R80 ;  /* 0x000bc05001007387 */ /* 0x000fe80000100a00 */
[----:B------:R1:W-:Y:S04]  /*4d270*/  STL.64 [R1+0xbc8], R82 ;  /* 0x000bc85201007387 */ /* 0x0003e80000100a00 */
[----:B------:R-:W-:Y:S04]  /*4d280*/  STL.64 [R1+0xba0], R76 ;  /* 0x000ba04c01007387 */ /* 0x000fe80000100a00 */
[----:B------:R-:W-:Y:S04]  /*4d290*/  STL.64 [R1+0xba8], R78 ;  /* 0x000ba84e01007387 */ /* 0x000fe80000100a00 */
[----:B------:R-:W3:Y:S05]  /*4d2a0*/  LDL.LU R96, [R1+0x4c6c] ;  /* 0x004c6c0001607983 */ /* 0x000eea0000300800 */
[----:B------:R4:W-:Y:S04]  /*4d2b0*/  STL.64 [R1+0xb80], R72 ;  /* 0x000b804801007387 */ /* 0x0009e80000100a00 */
[----:B------:R5:W-:Y:S04]  /*4d2c0*/  STL.64 [R1+0xb88], R74 ;  /* 0x000b884a01007387 */ /* 0x000be80000100a00 */
[----:B------:R-:W2:Y:S04]  /*4d2d0*/  LDL.LU R102, [R1+0x4c68] ;  /* 0x004c680001667983 */ /* 0x000ea80000300800 */
[----:B------:R-:W3:Y:S04]  /*4d2e0*/  LDL.LU R100, [R1+0x4c64] ;  /* 0x004c640001647983 */ /* 0x000ee80000300800 */
[----:B------:R-:W4:Y:S04]  /*4d2f0*/  LDL.LU R99, [R1+0x4c60] ;  /* 0x004c600001637983 */ /* 0x000f280000300800 */
[----:B------:R-:W4:Y:S04]  /*4d300*/  LDL.LU R98, [R1+0x4c5c] ;  /* 0x004c5c0001627983 */ /* 0x000f280000300800 */
[----:B------:R-:W4:Y:S04]  /*4d310*/  LDL.LU R97, [R1+0x4c58] ;  /* 0x004c580001617983 */ /* 0x000f280000300800 */
[----:B------:R-:W4:Y:S04]  /*4d320*/  LDL.LU R101, [R1+0x4c54] ;  /* 0x004c540001657983 */ /* 0x000f280000300800 */
[----:B------:R-:W5:Y:S01]  /*4d330*/  LDL.LU R103, [R1+0x4c50] ;  /* 0x004c500001677983 */ /* 0x000f620000300800 */
[----:B--2---:R-:W-:-:S02]  /*4d340*/  IMAD.MOV.U32 R233, RZ, RZ, R102 ;  /* 0x000000ffffe97224 */ /* 0x004fc400078e0066 */
[----:B---3--:R-:W-:Y:S02]  /*4d350*/  IMAD.MOV.U32 R232, RZ, RZ, R100 ;  /* 0x000000ffffe87224 */ /* 0x008fe400078e0064 */
[----:B------:R-:W2:Y:S04]  /*4d360*/  LDL.LU R100, [R1+0x4c4c] ;  /* 0x004c4c0001647983 */ /* 0x000ea80000300800 */
[----:B------:R-:W3:Y:S01]  /*4d370*/  LDL.LU R102, [R1+0x4c48] ;  /* 0x004c480001667983 */ /* 0x000ee20000300800 */
[----:B------:R-:W-:-:S03]  /*4d380*/  MOV R235, R96 ;  /* 0x0000006000eb7202 */ /* 0x000fc60000000f00 */
[----:B------:R-:W3:Y:S04]  /*4d390*/  LDL.LU R234, [R1+0x4d8] ;  /* 0x0004d80001ea7983 */ /* 0x000ee80000300800 */
[----:B------:R-:W3:Y:S01]  /*4d3a0*/  LDL.LU R96, [R1+0x4c44] ;  /* 0x004c440001607983 */ /* 0x000ee20000300800 */
[----:B----4-:R-:W-:-:S03]  /*4d3b0*/  IMAD.MOV.U32 R224, RZ, RZ, R101 ;  /* 0x000000ffffe07224 */ /* 0x010fc600078e0065 */
[----:B------:R-:W4:Y:S01]  /*4d3c0*/  LDL.LU R101, [R1+0x4c40] ;  /* 0x004c400001657983 */ /* 0x000f220000300800 */
[----:B-----5:R-:W-:-:S03]  /*4d3d0*/  IMAD.MOV.U32 R225, RZ, RZ, R103 ;  /* 0x000000ffffe17224 */ /* 0x020fc600078e0067 */
[----:B------:R-:W5:Y:S01]  /*4d3e0*/  LDL.LU R103, [R1+0x4c3c] ;  /* 0x004c3c0001677983 */ /* 0x000f620000300800 */
[----:B--2---:R-:W-:-:S03]  /*4d3f0*/  MOV R226, R100 ;  /* 0x0000006400e27202 */ /* 0x004fc60000000f00 */
[----:B------:R-:W2:Y:S01]  /*4d400*/  LDL.LU R100, [R1+0x4c38] ;  /* 0x004c380001647983 */ /* 0x000ea20000300800 */
[----:B---3--:R-:W-:-:S03]  /*4d410*/  IMAD.MOV.U32 R227, RZ, RZ, R102 ;  /* 0x000000ffffe37224 */ /* 0x008fc600078e0066 */
[----:B------:R-:W3:Y:S04]  /*4d420*/  LDL.LU R102, [R1+0x4c34] ;  /* 0x004c340001667983 */ /* 0x000ee80000300800 */
[----:B------:R-:W3:Y:S01]  /*4d430*/  LDL.LU R236, [R1+0x520] ;  /* 0x0005200001ec7983 */ /* 0x000ee20000300800 */
[----:B------:R-:W-:-:S03]  /*4d440*/  IMAD.MOV.U32 R239, RZ, RZ, R96 ;  /* 0x000000ffffef7224 */ /* 0x000fc600078e0060 */
[----:B------:R-:W3:Y:S04]  /*4d450*/  LDL.LU R237, [R1+0x524] ;  /* 0x0005240001ed7983 */ /* 0x000ee80000300800 */
[----:B------:R-:W3:Y:S01]  /*4d460*/  LDL.LU R238, [R1+0x528] ;  /* 0x0005280001ee7983 */ /* 0x000ee20000300800 */
[----:B----4-:R-:W-:Y:S01]  /*4d470*/  MOV R223, R101 ;  /* 0x0000006500df7202 */ /* 0x010fe20000000f00 */
[----:B-----5:R-:W-:Y:S02]  /*4d480*/  IMAD.MOV.U32 R222, RZ, RZ, R103 ;  /* 0x000000ffffde7224 */ /* 0x020fe400078e0067 */
[----:B------:R-:W1:Y:S01]  /*4d490*/  LDL.LU R96, [R1+0x4c30] ;  /* 0x004c300001607983 */ /* 0x000e620000300800 */
[----:B--2---:R-:W-:-:S03]  /*4d4a0*/  MOV R220, R100 ;  /* 0x0000006400dc7202 */ /* 0x004fc60000000f00 */
[----:B------:R-:W2:Y:S01]  /*4d4b0*/  LDL.LU R100, [R1+0x4c2c] ;  /* 0x004c2c0001647983 */ /* 0x000ea20000300800 */
[----:B---3--:R-:W-:-:S03]  /*4d4c0*/  IMAD.MOV.U32 R221, RZ, RZ, R102 ;  /* 0x000000ffffdd7224 */ /* 0x008fc600078e0066 */
[----:B------:R-:W3:Y:S04]  /*4d4d0*/  LDL.LU R102, [R1+0x4c28] ;  /* 0x004c280001667983 */ /* 0x000ee80000300800 */
[----:B------:R-:W4:Y:S04]  /*4d4e0*/  LDL.LU R103, [R1+0x4c24] ;  /* 0x004c240001677983 */ /* 0x000f280000300800 */
[----:B------:R-:W5:Y:S04]  /*4d4f0*/  LDL.LU R101, [R1+0x4c20] ;  /* 0x004c200001657983 */ /* 0x000f680000300800 */
[----:B------:R-:W5:Y:S04]  /*4d500*/  LDL.LU R84, [R1+0x560] ;  /* 0x0005600001547983 */ /* 0x000f680000300800 */
[----:B------:R-:W5:Y:S04]  /*4d510*/  LDL.LU R85, [R1+0x564] ;  /* 0x0005640001557983 */ /* 0x000f680000300800 */
[----:B------:R-:W5:Y:S04]  /*4d520*/  LDL.LU R86, [R1+0x568] ;  /* 0x0005680001567983 */ /* 0x000f680000300800 */
[----:B------:R-:W5:Y:S01]  /*4d530*/  LDL.LU R87, [R1+0x56c] ;  /* 0x00056c0001577983 */ /* 0x000f620000300800 */
[----:B-1----:R-:W-:Y:S01]  /*4d540*/  IMAD.MOV.U32 R83, RZ, RZ, R96 ;  /* 0x000000ffff537224 */ /* 0x002fe200078e0060 */
[----:B------:R-:W-:Y:S01]  /*4d550*/  MOV R228, R97 ;  /* 0x0000006100e47202 */ /* 0x000fe20000000f00 */
[----:B------:R-:W-:-:S02]  /*4d560*/  IMAD.MOV.U32 R229, RZ, RZ, R98 ;  /* 0x000000ffffe57224 */ /* 0x000fc400078e0062 */
[----:B------:R-:W-:Y:S02]  /*4d570*/  IMAD.MOV.U32 R230, RZ, RZ, R99 ;  /* 0x000000ffffe67224 */ /* 0x000fe400078e0063 */
[----:B--2---:R-:W-:Y:S02]  /*4d580*/  IMAD.MOV.U32 R91, RZ, RZ, R100 ;  /* 0x000000ffff5b7224 */ /* 0x004fe400078e0064 */
[----:B------:R-:W2:Y:S01]  /*4d590*/  LDL.LU R100, [R1+0x1260] ;  /* 0x0012600001647983 */ /* 0x000ea20000300800 */
[----:B---3--:R-:W-:Y:S02]  /*4d5a0*/  IMAD.MOV.U32 R89, RZ, RZ, R102 ;  /* 0x000000ffff597224 */ /* 0x008fe400078e0066 */
[----:B----4-:R-:W-:Y:S01]  /*4d5b0*/  IMAD.MOV.U32 R88, RZ, RZ, R103 ;  /* 0x000000ffff587224 */ /* 0x010fe200078e0067 */
[----:B-----5:R-:W-:Y:S02]  /*4d5c0*/  MOV R90, R101 ;  /* 0x00000065005a7202 */ /* 0x020fe40000000f00 */
        /* <DEDUP_REMOVED lines=42> */
[C---:B-----5:R-:W-:Y:S08]  /*4d870*/  HMMA.1688.F32.TF32 R116, R216.reuse, R40, R116 ;  /* 0x00000028d874723c */ /* 0x060ff00000081074 */
[C---:B------:R-:W-:Y:S08]  /*4d880*/  HMMA.1688.F32.TF32 R112, R216.reuse, R44, R112 ;  /* 0x0000002cd870723c */ /* 0x040ff00000081070 */
[C---:B------:R-:W-:Y:S01]  /*4d890*/  HMMA.1688.F32.TF32 R76, R216.reuse, R36, R96 ;  /* 0x00000024d84c723c */ /* 0x040fe20000081060 */
[----:B------:R-:W2:Y:S11]  /*4d8a0*/  LDL.LU R96, [R1+0x1220] ;  /* 0x0012200001607983 */ /* 0x000eb60000300800 */
[----:B------:R-:W-:Y:S11]  /*4d8b0*/  @!UPT UIADD3 URZ, URZ, URZ, URZ ;  /* 0x0000003f3f3ff290 */ /* 0x000ff6000fffe03f */
[----:B------:R-:W-:Y:S04]  /*4d8c0*/  STL.64 [R1+0xb10], R76 ;  /* 0x000b104c01007387 */ /* 0x000fe80000100a00 */
[----:B------:R-:W-:Y:S04]  /*4d8d0*/  STL.64 [R1+0xb18], R78 ;  /* 0x000b184e01007387 */ /* 0x000fe80000100a00 */
[----:B------:R-:W2:Y:S04]  /*4d8e0*/  LDL.LU R97, [R1+0x1224] ;  /* 0x0012240001617983 */ /* 0x000ea80000300800 */
[----:B------:R-:W2:Y:S04]  /*4d8f0*/  LDL.LU R98, [R1+0x1228] ;  /* 0x0012280001627983 */ /* 0x000ea80000300800 */
[----:B------:R-:W2:Y:S04]  /*4d900*/  LDL.LU R99, [R1+0x122c] ;  /* 0x00122c0001637983 */ /* 0x000ea80000300800 */
[----:B------:R-:W-:Y:S04]  /*4d910*/  STL.64 [R1+0xb00], R116 ;  /* 0x000b007401007387 */ /* 0x000fe80000100a00 */
[----:B------:R1:W-:Y:S01]  /*4d920*/  STL.64 [R1+0xb08], R118 ;  /* 0x000b087601007387 */ /* 0x0003e20000100a00 */
[----:B------:R-:W-:Y:S03]  /*4d930*/  HMMA.1688.F32.TF32 R72, R216, R60, R72 ;  /* 0x0000003cd848723c */ /* 0x000fe60000081048 */
[----:B------:R-:W-:Y:S04]  /*4d940*/  LDS R76, [R161+0x8400] ;  /* 0x00840000a14c7984 */ /* 0x000fe80000000800 */
[----:B------:R-:W-:Y:S04]  /*4d950*/  LDS R78, [R161+0xa400] ;  /* 0x00a40000a14e7984 */ /* 0x000fe80000000800 */
[----:B-1----:R-:W3:Y:S04]  /*4d960*/  LDL.LU.64 R118, [R1+0x4c08] ;  /* 0x004c080001767983 */ /* 0x002ee80000300a00 */
[----:B------:R-:W3:Y:S04]  /*4d970*/  LDL.LU.64 R116, [R1+0x4c00] ;  /* 0x004c000001747983 */ /* 0x000ee80000300a00 */
[----:B------:R-:W-:Y:S04]  /*4d980*/  STL.64 [R1+0xaf0], R112 ;  /* 0x000af07001007387 */ /* 0x000fe80000100a00 */
[----:B------:R1:W-:Y:S01]  /*4d990*/  STL.64 [R1+0xaf8], R114 ;  /* 0x000af87201007387 */ /* 0x0003e20000100a00 */
[----:B------:R-:W-:Y:S03]  /*4d9a0*/  HMMA.1688.F32.TF32 R88, R68, R20, R88 ;  /* 0x000000144458723c */ /* 0x000fe60000081058 */
[----:B------:R-:W-:Y:S04]  /*4d9b0*/  LDS R77, [R189+0x8400] ;  /* 0x00840000bd4d7984 */ /* 0x000fe80000000800 */
[----:B------:R-:W4:Y:S04]  /*4d9c0*/  LDS R79, [R189+0xa400] ;  /* 0x00a40000bd4f7984 */ /* 0x000f280000000800 */
[----:B-1----:R-:W5:Y:S04]  /*4d9d0*/  LDL.LU.64 R114, [R1+0x4bf8] ;  /* 0x004bf80001727983 */ /* 0x002f680000300a00 */
[----:B------:R-:W5:Y:S04]  /*4d9e0*/  LDL.LU.64 R112, [R1+0x4bf0] ;  /* 0x004bf00001707983 */ /* 0x000f680000300a00 */
[----:B------:R-:W-:Y:S04]  /*4d9f0*/  STL.64 [R1+0xae0], R108 ;  /* 0x000ae06c01007387 */ /* 0x000fe80000100a00 */
[----:B------:R1:W-:Y:S04]  /*4da00*/  STL.64 [R1+0xae8], R110 ;  /* 0x000ae86e01007387 */ /* 0x0003e80000100a00 */
[----:B-1----:R-:W4:Y:S04]  /*4da10*/  LDL.LU.64 R110, [R1+0x4be8] ;  /* 0x004be800016e7983 */ /* 0x002f280000300a00 */
[----:B------:R-:W4:Y:S04]  /*4da20*/  LDL.LU.64 R108, [R1+0x4be0] ;  /* 0x004be000016c7983 */ /* 0x000f280000300a00 */
        /* <DEDUP_REMOVED lines=9> */
[----:B------:R2:W-:Y:S02]  /*4dac0*/  STL.64 [R1+0xab8], R74 ;  /* 0x000ab84a01007387 */ /* 0x0005e40000100a00 */
[----:B--2---:R-:W-:Y:S02]  /*4dad0*/  HMMA.1688.F32.TF32 R72, R216, R64, R100 ;  /* 0x00000040d848723c */ /* 0x004fe40000081064 */
[----:B------:R-:W2:Y:S11]  /*4dae0*/  LDL.LU R216, [R1+0x1240] ;  /* 0x0012400001d87983 */ /* 0x000eb60000300800 */
[----:B------:R-:W-:Y:S10]  /*4daf0*/  @!UPT UIADD3 URZ, URZ, URZ, URZ ;  /* 0x0000003f3f3ff290 */ /* 0x000ff4000fffe03f */
[----:B------:R-:W-:Y:S04]  /*4db00*/  STL.64 [R1+0x9a0], R72 ;  /* 0x0009a04801007387 */ /* 0x000fe80000100a00 */
[----:B------:R-:W-:Y:S04]  /*4db10*/  STL.64 [R1+0x9a8], R74 ;  /* 0x0009a84a01007387 */ /* 0x000fe80000100a00 */
[----:B------:R-:W2:Y:S04]  /*4db20*/  LDL.LU R217, [R1+0x1244] ;  /* 0x0012440001d97983 */ /* 0x000ea80000300800 */
[----:B------:R-:W2:Y:S04]  /*4db30*/  LDL.LU R218, [R1+0x1248] ;  /* 0x0012480001da7983 */ /* 0x000ea80000300800 */
[----:B------:R-:W2:Y:S04]  /*4db40*/  LDL.LU R219, [R1+0x124c] ;  /* 0x00124c0001db7983 */ /* 0x000ea80000300800 */
[----:B------:R-:W3:Y:S04]  /*4db50*/  LDL.LU R100, [R1+0x1230] ;  /* 0x0012300001647983 */ /* 0x000ee80000300800 */
[----:B------:R-:W3:Y:S04]  /*4db60*/  LDL.LU R101, [R1+0x1234] ;  /* 0x0012340001657983 */ /* 0x000ee80000300800 */
[----:B------:R-:W3:Y:S04]  /*4db70*/  LDL.LU R102, [R1+0x1238] ;  /* 0x0012380001667983 */ /* 0x000ee80000300800 */
[----:B------:R-:W3:Y:S04]  /*4db80*/  LDL.LU R103, [R1+0x123c] ;  /* 0x00123c0001677983 */ /* 0x000ee80000300800 */
[----:B------:R-:W-:Y:S04]  /*4db90*/  LDS R72, [R161+0x8480] ;  /* 0x00848000a1487984 */ /* 0x000fe80000000800 */
[----:B------:R-:W-:Y:S04]  /*4dba0*/  LDS R74, [R161+0xa480] ;  /* 0x00a48000a14a7984 */ /* 0x000fe80000000800 */
[----:B------:R-:W-:Y:S04]  /*4dbb0*/  LDS R73, [R189+0x8480] ;  /* 0x00848000bd497984 */ /* 0x000fe80000000800 */
[----:B------:R-:W1:Y:S01]  /*4dbc0*/  LDS R75, [R189+0xa480] ;  /* 0x00a48000bd4b7984 */ /* 0x000e620000000800 */
[C---:B--2---:R-:W-:Y:S11]  /*4dbd0*/  HMMA.1688.F32.TF32 R216, R68.reuse, R4, R216 ;  /* 0x0000000444d8723c */ /* 0x044ff600000810d8 */
[----:B------:R-:W-:Y:S11]  /*4dbe0*/  @!UPT UIADD3 URZ, URZ, URZ, URZ ;  /* 0x0000003f3f3ff290 */ /* 0x000ff6000fffe03f */
[----:B------:R-:W-:Y:S01]  /*4dbf0*/  @!UPT UIADD3 URZ, URZ, URZ, URZ ;  /* 0x0000003f3f3ff290 */ /* 0x000fe2000fffe03f */
[----:B------:R-:W-:Y:S04]  /*4dc00*/  STL.64 [R1+0x990], R216 ;  /* 0x000990d801007387 */ /* 0x000fe80000100a00 */
[----:B------:R3:W-:Y:S02]  /*4dc10*/  STL.64 [R1+0x998], R218 ;  /* 0x000998da01007387 */ /* 0x0007e40000100a00 */
[C---:B---3--:R-:W-:Y:S08]  /*4dc20*/  HMMA.1688.F32.TF32 R216, R68.reuse, R8, R100 ;  /* 0x0000000844d8723c */ /* 0x048ff00000081064 */
        /* <DEDUP_REMOVED lines=11> */
[C---:B------:R-:W-:Y:S03]  /*4dce0*/  HMMA.1688.F32.TF32 R80, R68.reuse, R36, R236 ;  /* 0x000000244450723c */ /* 0x040fe600000810ec */
[----:B------:R2:W-:Y:S04]  /*4dcf0*/  STL.64 [R1+0x958], R90 ;  /* 0x0009585a01007387 */ /* 0x0005e80000100a00 */
[----:B------:R-:W-:Y:S04]  /*4dd00*/  STL.64 [R1+0x940], R92 ;  /* 0x0009405c01007387 */ /* 0x000fe80000100a00 */
[----:B------:R-:W-:Y:S01]  /*4dd10*/  STL.64 [R1+0x948], R94 ;  /* 0x0009485e01007387 */ /* 0x000fe20000100a00 */
[C---:B--2---:R-:W-:Y:S03]  /*4dd20*/  HMMA.1688.F32.TF32 R88, R68.reuse, R32, R220 ;  /* 0x000000204458723c */ /* 0x044fe600000810dc */
[----:B------:R-:W-:Y:S04]  /*4dd30*/  STL.64 [R1+0x930], R84 ;  /* 0x0009305401007387 */ /* 0x000fe80000100a00 */
[----:B------:R2:W-:Y:S04]  /*4dd40*/  STL.64 [R1+0x938], R86 ;  /* 0x0009385601007387 */ /* 0x0005e80000100a00 */
[----:B------:R-:W-:Y:S04]  /*4dd50*/  LDS R100, [R161+0x8600] ;  /* 0x00860000a1647984 */ /* 0x000fe80000000800 */
[----:B------:R-:W-:Y:S01]  /*4dd60*/  LDS R102, [R161+0xa600] ;  /* 0x00a60000a1667984 */ /* 0x000fe20000000800 */
[C---:B--2---:R-:W-:Y:S03]  /*4dd70*/  HMMA.1688.F32.TF32 R84, R68.reuse, R40, R224 ;  /* 0x000000284454723c */ /* 0x044fe600000810e0 */
[----:B------:R-:W-:Y:S04]  /*4dd80*/  LDS R101, [R189+0x8600] ;  /* 0x00860000bd657984 */ /* 0x000fe80000000800 */
[----:B------:R-:W-:Y:S04]  /*4dd90*/  LDS R103, [R189+0xa600] ;  /* 0x00a60000bd677984 */ /* 0x000fe80000000800 */
        /* <DEDUP_REMOVED lines=17> */
[----:B--2---:R-:W-:Y:S08]  /*4deb0*/  HMMA.1688.F32.TF32 R84, R68, R64, R104 ;  /* 0x000000404454723c */ /* 0x004ff00000081068 */
[C---:B----4-:R-:W-:Y:S01]  /*4dec0*/  HMMA.1688.F32.TF32 R68, R76.reuse, R4, R108 ;  /* 0x000000044c44723c */ /* 0x050fe2000008106c */
[----:B------:R-:W-:Y:S04]  /*4ded0*/  STL.64 [R1+0x8c0], R88 ;  /* 0x0008c05801007387 */ /* 0x000fe80000100a00 */
[----:B------:R-:W-:Y:S04]  /*4dee0*/  STL.64 [R1+0x8c8], R90 ;  /* 0x0008c85a01007387 */ /* 0x000fe80000100a00 */
[----:B------:R-:W-:Y:S04]  /*4def0*/  STL.64 [R1+0x8b0], R80 ;  /* 0x0008b05001007387 */ /* 0x000fe80000100a00 */
[----:B------:R5:W-:Y:S04]  /*4df00*/  STL.64 [R1+0x8b8], R82 ;  /* 0x0008b85201007387 */ /* 0x000be80000100a00 */
[----:B------:R-:W-:Y:S04]  /*4df10*/  STL.64 [R1+0x870], R84 ;  /* 0x0008705401007387 */ /* 0x000fe80000100a00 */
[----:B------:R2:W-:Y:S01]  /*4df20*/  STL.64 [R1+0x878], R86 ;  /* 0x0008785601007387 */ /* 0x0005e20000100a00 */
[C---:B-----5:R-:W-:Y:S03]  /*4df30*/  HMMA.1688.F32.TF32 R80, R76.reuse, R8, R112 ;  /* 0x000000084c50723c */ /* 0x060fe60000081070 */
[----:B------:R-:W-:Y:S04]  /*4df40*/  STL.64 [R1+0x850], R68 ;  /* 0x0008504401007387 */ /* 0x000fe80000100a00 */
[----:B------:R3:W-:Y:S01]  /*4df50*/  STL.64 [R1+0x858], R70 ;  /* 0x0008584601007387 */ /* 0x0007e20000100a00 */
[C---:B--2---:R-:W-:Y:S08]  /*4df60*/  HMMA.1688.F32.TF32 R84, R76.reuse, R12, R116 ;  /* 0x0000000c4c54723c */ /* 0x044ff00000081074 */
[C---:B---3--:R-:W-:Y:S07]  /*4df70*/  HMMA.1688.F32.TF32 R68, R76.reuse, R16, R120 ;  /* 0x000000104c44723c */ /* 0x048fee0000081078 */
        /* <DEDUP_REMOVED lines=35> */
[----:B--2---:R-:W-:Y:S07]  /*4e1b0*/  HMMA.1688.F32.TF32 R68, R76, R64, R172 ;  /* 0x000000404c44723c */ /* 0x004fee00000810ac */
[----:B------:R-:W-:Y:S04]  /*4e1c0*/  STL.64 [R1+0x4b0], R80 ;  /* 0x0004b05001007387 */ /* 0x000fe80000100a00 */
[----:B------:R2:W-:Y:S01]  /*4e1d0*/  STL.64 [R1+0x4b8], R82 ;  /* 0x0004b85201007387 */ /* 0x0005e20000100a00 */
[C---:B-1----:R-:W-:Y:S03]  /*4e1e0*/  HMMA.1688.F32.TF32 R76, R72.reuse, R8, R180 ;  /* 0x00000008484c723c */ /* 0x042fe600000810b4 */
[----:B------:R-:W-:Y:S04]  /*4e1f0*/  STL.64 [R1+0x380], R84 ;  /* 0x0003805401007387 */ /* 0x000fe80000100a00 */
[----:B------:R-:W-:Y:S01]  /*4e200*/  STL.64 [R1+0x388], R86 ;  /* 0x0003885601007387 */ /* 0x000fe20000100a00 */
[C---:B--2---:R-:W-:Y:S03]  /*4e210*/  HMMA.1688.F32.TF32 R80, R72.reuse, R4, R176 ;  /* 0x000000044850723c */ /* 0x044fe600000810b0 */
[----:B------:R-:W-:Y:S04]  /*4e220*/  STL.64 [R1+0x370], R68 ;  /* 0x0003704401007387 */ /* 0x000fe80000100a00 */
[----:B------:R1:W-:Y:S02]  /*4e230*/  STL.64 [R1+0x378], R70 ;  /* 0x0003784601007387 */ /* 0x0003e40000100a00 */
[----:B-1----:R-:W-:Y:S01]  /*4e240*/  HMMA.1688.F32.TF32 R68, R72, R12, R184 ;  /* 0x0000000c4844723c */ /* 0x002fe200000810b8 */
[----:B------:R-:W-:Y:S11]  /*4e250*/  MOV R240, R207 ;  /* 0x000000cf00f07202 */ /* 0x000ff60000000f00 */
[----:B------:R-:W-:Y:S02]  /*4e260*/  @!UPT UIADD3 URZ, URZ, URZ, URZ ;  /* 0x0000003f3f3ff290 */ /* 0x000fe4000fffe03f */
[----:B------:R-:W-:Y:S04]  /*4e270*/  STL.64 [R1+0x360], R80 ;  /* 0x0003605001007387 */ /* 0x000fe80000100a00 */
[----:B------:R1:W-:Y:S04]  /*4e280*/  STL.64 [R1+0x368], R82 ;  /* 0x0003685201007387 */ /* 0x0003e80000100a00 */
[----:B------:R-:W-:Y:S01]  /*4e290*/  STL.64 [R1+0x350], R76 ;  /* 0x0003504c01007387 */ /* 0x000fe20000100a00 */
[----:B------:R-:W-:-:S03]  /*4e2a0*/  IMAD.MOV.U32 R241, RZ, RZ, R198 ;  /* 0x000000fffff17224 */ /* 0x000fc600078e00c6 */
[----:B------:R-:W-:Y:S01]  /*4e2b0*/  STL.64 [R1+0x358], R78 ;  /* 0x0003584e01007387 */ /* 0x000fe20000100a00 */
[----:B------:R-:W-:-:S03]  /*4e2c0*/  IMAD.MOV.U32 R242, RZ, RZ, R197 ;  /* 0x000000fffff27224 */ /* 0x000fc600078e00c5 */
[----:B------:R-:W2:Y:S01]  /*4e2d0*/  LDL.LU R207, [R1+0x4bbc] ;  /* 0x004bbc0001cf7983 */ /* 0x000ea20000300800 */
[----:B------:R-:W-:-:S03]  /*4e2e0*/  MOV R243, R196 ;  /* 0x000000c400f37202 */ /* 0x000fc60000000f00 */
[----:B------:R-:W-:Y:S01]  /*4e2f0*/  STL.64 [R1+0x340], R68 ;  /* 0x0003404401007387 */ /* 0x000fe20000100a00 */
[----:B------:R-:W-:-:S03]  /*4e300*/  IMAD.MOV.U32 R232, RZ, RZ, R203 ;  /* 0x000000ffffe87224 */ /* 0x000fc600078e00cb */
[----:B------:R3:W-:Y:S04]  /*4e310*/  STL.64 [R1+0x348], R70 ;  /* 0x0003484601007387 */ /* 0x0007e80000100a00 */
[----:B------:R-:W1:Y:S04]  /*4e320*/  LDL.LU R198, [R1+0x4bb8] ;  /* 0x004bb80001c67983 */ /* 0x000e680000300800 */
[----:B------:R-:W4:Y:S04]  /*4e330*/  LDL.LU R197, [R1+0x4bb4] ;  /* 0x004bb40001c57983 */ /* 0x000f280000300800 */
[----:B------:R-:W5:Y:S04]  /*4e340*/  LDL.LU R196, [R1+0x4bb0] ;  /* 0x004bb00001c47983 */ /* 0x000f680000300800 */
[----:B------:R-:W3:Y:S01]  /*4e350*/  LDL.LU R203, [R1+0x4bac] ;  /* 0x004bac0001cb7983 */ /* 0x000ee20000300800 */
[----:B------:R-:W-:Y:S01]  /*4e360*/  IMAD.MOV.U32 R233, RZ, RZ, R212 ;  /* 0x000000ffffe97224 */ /* 0x000fe200078e00d4 */
[----:B------:R-:W-:Y:S01]  /*4e370*/  MOV R234, R213 ;  /* 0x000000d500ea7202 */ /* 0x000fe20000000f00 */
[----:B------:R-:W-:Y:S01]  /*4e380*/  IMAD.MOV.U32 R235, RZ, RZ, R214 ;  /* 0x000000ffffeb7224 */ /* 0x000fe200078e00d6 */
[----:B------:R-:W3:Y:S01]  /*4e390*/  LDL.LU R212, [R1+0x4ba8] ;  /* 0x004ba80001d47983 */ /* 0x000ee20000300800 */
[----:B------:R-:W-:Y:S01]  /*4e3a0*/  IMAD.MOV.U32 R228, RZ, RZ, R215 ;  /* 0x000000ffffe47224 */ /* 0x000fe200078e00d7 */
[----:B------:R-:W-:-:S02]  /*4e3b0*/  MOV R229, R208 ;  /* 0x000000d000e57202 */ /* 0x000fc40000000f00 */
        /* <DEDUP_REMOVED lines=8> */
[----:B------:R-:W3:Y:S01]  /*4e440*/  LDL.LU R209, [R1+0x4b94] ;  /* 0x004b940001d17983 */ /* 0x000ee20000300800 */
[----:B------:R-:W-:-:S03]  /*4e450*/  IMAD.MOV.U32 R238, RZ, RZ, R205 ;  /* 0x000000ffffee7224 */ /* 0x000fc600078e00cd */
[----:B------:R-:W3:Y:S01]  /*4e460*/  LDL.LU R210, [R1+0x4b90] ;  /* 0x004b900001d27983 */ /* 0x000ee20000300800 */
[----:B------:R-:W-:-:S03]  /*4e470*/  MOV R239, R206 ;  /* 0x000000ce00ef7202 */ /* 0x000fc60000000f00 */
[----:B------:R-:W3:Y:S04]  /*4e480*/  LDL.LU R211, [R1+0x4b8c] ;  /* 0x004b8c0001d37983 */ /* 0x000ee80000300800 */
[----:B------:R-:W3:Y:S04]  /*4e490*/  LDL.LU R204, [R1+0x4b88] ;  /* 0x004b880001cc7983 */ /* 0x000ee80000300800 */
[----:B------:R-:W3:Y:S04]  /*4e4a0*/  LDL.LU R205, [R1+0x4b84] ;  /* 0x004b840001cd7983 */ /* 0x000ee80000300800 */
[----:B------:R-:W3:Y:S04]  /*4e4b0*/  LDL.LU R206, [R1+0x4b80] ;  /* 0x004b800001ce7983 */ /* 0x000ee80000300800 */
[----:B------:R-:W3:Y:S01]  /*4e4c0*/  LDL.LU R84, [R1+0x11f0] ;  /* 0x0011f00001547983 */ /* 0x000ee20000300800 */
[----:B------:R-:W-:-:S03]  /*4e4d0*/  IMAD.MOV.U32 R221, RZ, RZ, R200 ;  /* 0x000000ffffdd7224 */ /* 0x000fc600078e00c8 */
[----:B------:R-:W3:Y:S01]  /*4e4e0*/  LDL.LU R85, [R1+0x11f4] ;  /* 0x0011f40001557983 */ /* 0x000ee20000300800 */
[----:B------:R-:W-:-:S03]  /*4e4f0*/  MOV R222, R201 ;  /* 0x000000c900de7202 */ /* 0x000fc60000000f00 */
[----:B------:R-:W3:Y:S01]  /*4e500*/  LDL.LU R86, [R1+0x11f8] ;  /* 0x0011f80001567983 */ /* 0x000ee20000300800 */
[----:B------:R-:W-:-:S03]  /*4e510*/  IMAD.MOV.U32 R223, RZ, RZ, R202 ;  /* 0x000000ffffdf7224 */ /* 0x000fc600078e00ca */
[----:B------:R-:W3:Y:S01]  /*4e520*/  LDL.LU R87, [R1+0x11fc] ;  /* 0x0011fc0001577983 */ /* 0x000ee20000300800 */
[----:B------:R-:W-:Y:S01]  /*4e530*/  MOV R224, R199 ;  /* 0x000000c700e07202 */ /* 0x000fe20000000f00 */
[----:B------:R-:W-:Y:S01]  /*4e540*/  IMAD.MOV.U32 R225, RZ, RZ, R192 ;  /* 0x000000ffffe17224 */ /* 0x000fe200078e00c0 */
[----:B------:R-:W-:Y:S01]  /*4e550*/  MOV R227, R194 ;  /* 0x000000c200e37202 */ /* 0x000fe20000000f00 */
[----:B------:R-:W-:Y:S02]  /*4e560*/  IMAD.MOV.U32 R226, RZ, RZ, R193 ;  /* 0x000000ffffe27224 */ /* 0x000fe400078e00c1 */
[----:B------:R-:W-:Y:S01]  /*4e570*/  IMAD.MOV.U32 R244, RZ, RZ, R195 ;  /* 0x000000fffff47224 */ /* 0x000fe200078e00c3 */
[----:B------:R-:W-:Y:S01]  /*4e580*/  MOV R246, R191 ;  /* 0x000000bf00f67202 */ /* 0x000fe20000000f00 */
[----:B------:R-:W-:Y:S01]  /*4e590*/  IMAD.MOV.U32 R245, RZ, RZ, R252 ;  /* 0x000000fffff57224 */ /* 0x000fe200078e00fc */
[----:B------:R-:W-:Y:S01]  /*4e5a0*/  LDS R76, [R161+0x8500] ;  /* 0x00850000a14c7984 */ /* 0x000fe20000000800 */
[----:B------:R-:W-:-:S02]  /*4e5b0*/  IMAD.MOV.U32 R247, RZ, RZ, R190 ;  /* 0x000000fffff77224 */ /* 0x000fc400078e00be */
[----:B------:R-:W-:Y:S01]  /*4e5c0*/  IMAD.MOV.U32 R248, RZ, RZ, R163 ;  /* 0x000000fffff87224 */ /* 0x000fe200078e00a3 */
[----:B------:R-:W-:Y:S04]  /*4e5d0*/  LDS R78, [R161+0xa500] ;  /* 0x00a50000a14e7984 */ /* 0x000fe80000000800 */
[----:B------:R-:W-:Y:S04]  /*4e5e0*/  LDS R77, [R189+0x8500] ;  /* 0x00850000bd4d7984 */ /* 0x000fe80000000800 */
[----:B------:R-:W1:Y:S01]  /*4e5f0*/  LDS R79, [R189+0xa500] ;  /* 0x00a50000bd4f7984 */ /* 0x000e620000000800 */
[----:B--2---:R-:W-:-:S03]  /*4e600*/  IMAD.MOV.U32 R220, RZ, RZ, R207 ;  /* 0x000000ffffdc7224 */ /* 0x004fc600078e00cf */
[----:B------:R-:W2:Y:S04]  /*4e610*/  LDL.LU R207, [R1+0x4b7c] ;  /* 0x004b7c0001cf7983 */ /* 0x000ea80000300800 */
[----:B------:R-:W2:Y:S04]  /*4e620*/  LDL.LU R200, [R1+0x4b78] ;  /* 0x004b780001c87983 */ /* 0x000ea80000300800 */
[----:B------:R-:W2:Y:S04]  /*4e630*/  LDL.LU R201, [R1+0x4b74] ;  /* 0x004b740001c97983 */ /* 0x000ea80000300800 */
[----:B------:R-:W2:Y:S01]  /*4e640*/  LDL.LU R202, [R1+0x4b70] ;  /* 0x004b700001ca7983 */ /* 0x000ea20000300800 */
[----:B-1----:R-:W-:-:S02]  /*4e650*/  IMAD.MOV.U32 R83, RZ, RZ, R198 ;  /* 0x000000ffff537224 */ /* 0x002fc400078e00c6 */
[----:B----4-:R-:W-:Y:S01]  /*4e660*/  IMAD.MOV.U32 R82, RZ, RZ, R197 ;  /* 0x000000ffff527224 */ /* 0x010fe200078e00c5 */
[----:B-----5:R-:W-:Y:S01]  /*4e670*/  MOV R81, R196 ;  /* 0x000000c400517202 */ /* 0x020fe20000000f00 */
[----:B---3--:R-:W-:Y:S02]  /*4e680*/  IMAD.MOV.U32 R80, RZ, RZ, R203 ;  /* 0x000000ffff507224 */ /* 0x008fe400078e00cb */
        /* <DEDUP_REMOVED lines=9> */
[C---:B------:R-:W-:Y:S11]  /*4e720*/  HMMA.1688.F32.TF32 R84, R72.reuse, R40, R84 ;  /* 0x000000284854723c */ /* 0x040ff60000081054 */
[----:B------:R-:W-:Y:S11]  /*4e730*/  @!UPT UIADD3 URZ, URZ, URZ, URZ ;  /* 0x0000003f3f3ff290 */ /* 0x000ff6000fffe03f */
[----:B------:R-:W-:Y:S02]  /*4e740*/  @!UPT UIADD3 URZ, URZ, URZ, URZ ;  /* 0x0000003f3f3ff290 */ /* 0x000fe4000fffe03f */
[----:B------:R-:W-:Y:S01]  /*4e750*/  MOV R252, R84 ;  /* 0x0000005400fc7202 */ /* 0x000fe20000000f00 */
[----:B------:R-:W-:Y:S01]  /*4e760*/  IMAD.MOV.U32 R191, RZ, RZ, R85 ;  /* 0x000000ffffbf7224 */ /* 0x000fe200078e0055 */
[----:B------:R-:W-:Y:S01]  /*4e770*/  MOV R163, R87 ;  /* 0x0000005700a37202 */ /* 0x000fe20000000f00 */
[----:B------:R-:W-:Y:S02]  /*4e780*/  IMAD.MOV.U32 R190, RZ, RZ, R86 ;  /* 0x000000ffffbe7224 */ /* 0x000fe400078e0056 */
[C---:B------:R-:W-:Y:S08]  /*4e790*/  HMMA.1688.F32.TF32 R84, R72.reuse, R44, R80 ;  /* 0x0000002c4854723c */ /* 0x040ff00000081050 */
[----:B------:R-:W-:Y:S01]  /*4e7a0*/  HMMA.1688.F32.TF32 R80, R72, R48, R220 ;  /* 0x000000304850723c */ /* 0x000fe200000810dc */
[----:B------:R-:W-:Y:S01]  /*4e7b0*/  MOV R249, R162 ;  /* 0x000000a200f97202 */ /* 0x000fe20000000f00 */
[----:B------:R-:W-:-:S02]  /*4e7c0*/  IMAD.MOV.U32 R250, RZ, RZ, R2 ;  /* 0x000000fffffa7224 */ /* 0x000fc400078e0002 */
[----:B------:R-:W-:-:S04]  /*4e7d0*/  IMAD.MOV.U32 R251, RZ, RZ, R0 ;  /* 0x000000fffffb7224 */ /* 0x000fc800078e0000 */
[C---:B--2---:R-:W-:Y:S08]  /*4e7e0*/  HMMA.1688.F32.TF32 R88, R72.reuse, R24, R200 ;  /* 0x000000184858723c */ /* 0x044ff000000810c8 */
[C---:B---3--:R-:W-:Y:S01]  /*4e7f0*/  HMMA.1688.F32.TF32 R92, R72.reuse, R20, R196 ;  /* 0x00000014485c723c */ /* 0x048fe200000810c4 */
[----:B------:R-:W-:Y:S04]  /*4e800*/  LDS R196, [R161+0x8700] ;  /* 0x00870000a1c47984 */ /* 0x000fe80000000800 */
[----:B------:R-:W-:Y:S04]  /*4e810*/  LDS R198, [R161+0xa700] ;  /* 0x00a70000a1c67984 */ /* 0x000fe80000000800 */
[----:B------:R-:W-:Y:S04]  /*4e820*/  LDS R197, [R189+0x8700] ;  /* 0x00870000bdc57984 */ /* 0x000fe80000000800 */
[----:B------:R-:W-:Y:S01]  /*4e830*/  LDS R199, [R189+0xa700] ;  /* 0x00a70000bdc77984 */ /* 0x000fe20000000800 */
[C---:B----4-:R-:W-:Y:S11]  /*4e840*/  HMMA.1688.F32.TF32 R68, R72.reuse, R16, R192 ;  /* 0x000000104844723c */ /* 0x050ff600000810c0 */
[----:B------:R-:W-:Y:S11]  /*4e850*/  @!UPT UIADD3 URZ, URZ, URZ, URZ ;  /* 0x0000003f3f3ff290 */ /* 0x000ff6000fffe03f */
[----:B------:R-:W-:Y:S01]  /*4e860*/  @!UPT UIADD3 URZ, URZ, URZ, URZ ;  /* 0x0000003f3f3ff290 */ /* 0x000fe2000fffe03f */
        /* <DEDUP_REMOVED lines=12> */
[----:B------:R-:W-:Y:S04]  /*4e930*/  LDS R211, [R189+0xa680] ;  /* 0x00a68000bdd37984 */ /* 0x000fe80000000800 */
        /* <DEDUP_REMOVED lines=16> */
[----:B------:R-:W1:Y:S01]  /*4ea40*/  LDS R71, [R189+0xa580] ;  /* 0x00a58000bd477984 */ /* 0x000e620000000800 */
[----:B------:R-:W-:Y:S03]  /*4ea50*/  HMMA.1688.F32.TF32 R72, R72, R64, R232 ;  /* 0x000000404848723c */ /* 0x000fe600000810e8 */
[----:B------:R-:W-:Y:S04]  /*4ea60*/  STL.64 [R1+0x150], R88 ;  /* 0x0001505801007387 */ /* 0x000fe80000100a00 */
[----:B------:R-:W-:Y:S04]  /*4ea70*/  STL.64 [R1+0x158], R90 ;  /* 0x0001585a01007387 */ /* 0x000fe80000100a00 */
        /* <DEDUP_REMOVED lines=9> */
[----:B------:R2:W-:Y:S04]  /*4eb10*/  STL.64 [R1+0x110], R84 ;  /* 0x0001105401007387 */ /* 0x0005e80000100a00 */
[----:B------:R3:W-:Y:S04]  /*4eb20*/  STL.64 [R1+0x118], R86 ;  /* 0x0001185601007387 */ /* 0x0007e80000100a00 */
[----:B------:R4:W-:Y:S04]  /*4eb30*/  STL.64 [R1+0x100], R80 ;  /* 0x0001005001007387 */ /* 0x0009e80000100a00 */
[----:B------:R5:W-:Y:S04]  /*4eb40*/  STL.64 [R1+0x108], R82 ;  /* 0x0001085201007387 */ /* 0x000be80000100a00 */
[----:B------:R1:W-:Y:S04]  /*4eb50*/  STL [R1+0xf0], R72 ;  /* 0x0000f04801007387 */ /* 0x0003e80000100800 */
        /* <DEDUP_REMOVED lines=16> */
[----:B--2---:R-:W2:Y:S04]  /*4ec60*/  LDL.LU R84, [R1+0x10c0] ;  /* 0x0010c00001547983 */ /* 0x004ea80000300800 */
[----:B------:R-:W2:Y:S04]  /*4ec70*/  LDL.LU R85, [R1+0x10c4] ;  /* 0x0010c40001557983 */ /* 0x000ea80000300800 */
[----:B---3--:R-:W2:Y:S04]  /*4ec80*/  LDL.LU R86, [R1+0x10c8] ;  /* 0x0010c80001567983 */ /* 0x008ea80000300800 */
        /* <DEDUP_REMOVED lines=57> */
[----:B------:R-:W-:Y:S01]  /*4f020*/  IMAD.MOV.U32 R162, RZ, RZ, R73 ;  /* 0x000000ffffa27224 */ /* 0x000fe200078e0049 */
[----:B------:R-:W-:Y:S01]  /*4f030*/  MOV R0, R75 ;  /* 0x0000004b00007202 */ /* 0x000fe20000000f00 */
[----:B------:R-:W-:-:S04]  /*4f040*/  IMAD.MOV.U32 R2, RZ, RZ, R74 ;  /* 0x000000ffff027224 */ /* 0x000fc800078e004a */
[----:B------:R-:W-:Y:S04]  /*4f050*/  STL [R1+0x49b8], R0 ;  /* 0x0049b80001007387 */ /* 0x000fe80000100800 */
[----:B------:R-:W-:Y:S04]  /*4f060*/  STL [R1+0x49b4], R162 ;  /* 0x0049b4a201007387 */ /* 0x000fe80000100800 */
[----:B------:R-:W-:Y:S01]  /*4f070*/  STL [R1+0x49b0], R2 ;  /* 0x0049b00201007387 */ /* 0x000fe20000100800 */
[C---:B-1----:R-:W-:Y:S03]  /*4f080*/  HMMA.1688.F32.TF32 R72, R76.reuse, R20, R240 ;  /* 0x000000144c48723c */ /* 0x042fe600000810f0 */
[----:B------:R-:W5:Y:S05]  /*4f090*/  LDL.LU R240, [R1+0x210] ;  /* 0x0002100001f07983 */ /* 0x000f6a0000300800 */
[C---:B--2---:R-:W-:Y:S11]  /*4f0a0*/  HMMA.1688.F32.TF32 R120, R76.reuse, R16, R120 ;  /* 0x000000104c78723c */ /* 0x044ff60000081078 */
[----:B------:R-:W-:Y:S11]  /*4f0b0*/  @!UPT UIADD3 URZ, URZ, URZ, URZ ;  /* 0x0000003f3f3ff290 */ /* 0x000ff6000fffe03f */
[----:B------:R-:W-:Y:S01]  /*4f0c0*/  @!UPT UIADD3 URZ, URZ, URZ, URZ ;  /* 0x0000003f3f3ff290 */ /* 0x000fe2000fffe03f */
[----:B------:R-:W-:Y:S04]  /*4f0d0*/  STL.64 [R1+0xe0], R120 ;  /* 0x0000e07801007387 */ /* 0x000fe80000100a00 */
[----:B------:R-:W-:Y:S04]  /*4f0e0*/  STL.64 [R1+0xe8], R122 ;  /* 0x0000e87a01007387 */ /* 0x000fe80000100a00 */
[----:B------:R-:W-:Y:S04]  /*4f0f0*/  STL.64 [R1+0xd0], R72 ;  /* 0x0000d04801007387 */ /* 0x000fe80000100a00 */
[----:B------:R3:W-:Y:S04]  /*4f100*/  STL.64 [R1+0xd8], R74 ;  /* 0x0000d84a01007387 */ /* 0x0007e80000100a00 */
[----:B------:R-:W2:Y:S04]  /*4f110*/  LDL.LU R241, [R1+0x214] ;  /* 0x0002140001f17983 */ /* 0x000ea80000300800 */
[----:B------:R-:W2:Y:S04]  /*4f120*/  LDL.LU R242, [R1+0x218] ;  /* 0x0002180001f27983 */ /* 0x000ea80000300800 */
[----:B------:R-:W2:Y:S01]  /*4f130*/  LDL.LU R243, [R1+0x21c] ;  /* 0x00021c0001f37983 */ /* 0x000ea20000300800 */
[C---:B---3--:R-:W-:Y:S08]  /*4f140*/  HMMA.1688.F32.TF32 R72, R76.reuse, R24, R116 ;  /* 0x000000184c48723c */ /* 0x048ff00000081074 */
[C---:B------:R-:W-:Y:S08]  /*4f150*/  HMMA.1688.F32.TF32 R112, R76.reuse, R28, R112 ;  /* 0x0000001c4c70723c */ /* 0x040ff00000081070 */
[C---:B------:R-:W-:Y:S07]  /*4f160*/  HMMA.1688.F32.TF32 R108, R76.reuse, R32, R108 ;  /* 0x000000204c6c723c */ /* 0x040fee000008106c */
[----:B------:R-:W-:Y:S04]  /*4f170*/  STL.64 [R1+0xc0], R72 ;  /* 0x0000c04801007387 */ /* 0x000fe80000100a00 */
[----:B------:R1:W-:Y:S02]  /*4f180*/  STL.64 [R1+0xc8], R74 ;  /* 0x0000c84a01007387 */ /* 0x0003e40000100a00 */
[C---:B-1----:R-:W-:Y:S02]  /*4f190*/  HMMA.1688.F32.TF32 R72, R76.reuse, R36, R104 ;  /* 0x000000244c48723c */ /* 0x042fe40000081068 */
[----:B------:R-:W-:Y:S04]  /*4f1a0*/  STL.64 [R1+0xb0], R112 ;  /* 0x0000b07001007387 */ /* 0x000fe80000100a00 */
[----:B------:R-:W-:Y:S02]  /*4f1b0*/  STL.64 [R1+0xb8], R114 ;  /* 0x0000b87201007387 */ /* 0x000fe40000100a00 */
[C---:B------:R-:W-:Y:S02]  /*4f1c0*/  HMMA.1688.F32.TF32 R104, R76.reuse, R40, R216 ;  /* 0x000000284c68723c */ /* 0x040fe400000810d8 */
[----:B------:R-:W-:Y:S04]  /*4f1d0*/  STL.64 [R1+0xa0], R108 ;  /* 0x0000a06c01007387 */ /* 0x000fe80000100a00 */
[----:B------:R-:W-:Y:S02]  /*4f1e0*/  STL.64 [R1+0xa8], R110 ;  /* 0x0000a86e01007387 */ /* 0x000fe40000100a00 */
        /* <DEDUP_REMOVED lines=12> */
[C---:B----4-:R-:W-:Y:S02]  /*4f2b0*/  HMMA.1688.F32.TF32 R72, R76.reuse, R60, R80 ;  /* 0x0000003c4c48723c */ /* 0x050fe40000081050 */
[----:B------:R-:W-:Y:S04]  /*4f2c0*/  STL.64 [R1+0x50], R88 ;  /* 0x0000505801007387 */ /* 0x000fe80000100a00 */
[----:B------:R-:W-:Y:S02]  /*4f2d0*/  STL.64 [R1+0x58], R90 ;  /* 0x0000585a01007387 */ /* 0x000fe40000100a00 */
[----:B------:R-:W-:Y:S02]  /*4f2e0*/  HMMA.1688.F32.TF32 R80, R76, R64, R220 ;  /* 0x000000404c50723c */ /* 0x000fe400000810dc */
[----:B------:R-:W-:Y:S04]  /*4f2f0*/  STL.64 [R1+0x40], R84 ;  /* 0x0000405401007387 */ /* 0x000fe80000100a00 */
[----:B------:R-:W-:Y:S02]  /*4f300*/  STL.64 [R1+0x48], R86 ;  /* 0x0000485601007387 */ /* 0x000fe40000100a00 */
[C---:B------:R-:W-:Y:S07]  /*4f310*/  HMMA.1688.F32.TF32 R76, R68.reuse, R4, R236 ;  /* 0x00000004444c723c */ /* 0x040fee00000810ec */
[----:B------:R-:W-:Y:S01]  /*4f320*/  STL.64 [R1+0x30], R72 ;  /* 0x0000304801007387 */ /* 0x000fe20000100a00 */
[C---:B-----5:R-:W-:Y:S03]  /*4f330*/  HMMA.1688.F32.TF32 R248, R68.reuse, R12, R248 ;  /* 0x0000000c44f8723c */ /* 0x060fe600000810f8 */
[----:B------:R1:W-:Y:S05]  /*4f340*/  STL.64 [R1+0x38], R74 ;  /* 0x0000384a01007387 */ /* 0x0003ea0000100a00 */
[C---:B-1----:R-:W-:Y:S01]  /*4f350*/  HMMA.1688.F32.TF32 R72, R68.reuse, R8, R224 ;  /* 0x000000084448723c */ /* 0x042fe200000810e0 */
[----:B------:R-:W-:Y:S04]  /*4f360*/  STL.64 [R1+0x20], R80 ;  /* 0x0000205001007387 */ /* 0x000fe80000100a00 */
[----:B------:R-:W-:Y:S04]  /*4f370*/  STL.64 [R1+0x28], R82 ;  /* 0x0000285201007387 */ /* 0x000fe80000100a00 */
[----:B------:R-:W-:Y:S04]  /*4f380*/  STL.64 [R1+0x10], R76 ;  /* 0x0000104c01007387 */ /* 0x000fe80000100a00 */
[----:B------:R-:W-:Y:S04]  /*4f390*/  STL.64 [R1+0x18], R78 ;  /* 0x0000184e01007387 */ /* 0x000fe80000100a00 */
[----:B------:R-:W-:Y:S06]  /*4f3a0*/  STL.64 [R1+0x4988], R250 ;  /* 0x004988fa01007387 */ /* 0x000fec0000100a00 */
[----:B------:R-:W-:Y:S04]  /*4f3b0*/  STL.64 [R1], R72 ;  /* 0x0000004801007387 */ /* 0x000fe80000100a00 */
[----:B------:R1:W-:Y:S02]  /*4f3c0*/  STL.64 [R1+0x8], R74 ;  /* 0x0000084a01007387 */ /* 0x0003e40000100a00 */
[C---:B-1----:R-:W-:Y:S02]  /*4f3d0*/  HMMA.1688.F32.TF32 R72, R68.reuse, R16, R228 ;  /* 0x000000104448723c */ /* 0x042fe400000810e4 */
[----:B------:R-:W-:Y:S06]  /*4f3e0*/  STL.64 [R1+0x4980], R248 ;  /* 0x004980f801007387 */ /* 0x000fec0000100a00 */
[C---:B------:R-:W-:Y:S11]  /*4f3f0*/  HMMA.1688.F32.TF32 R76, R68.reuse, R20, R232 ;  /* 0x00000014444c723c */ /* 0x040ff600000810e8 */
[----:B------:R-:W-:Y:S04]  /*4f400*/  @!UPT UIADD3 URZ, URZ, URZ, URZ ;  /* 0x0000003f3f3ff290 */ /* 0x000fe8000fffe03f */
[----:B------:R1:W-:Y:S01]  /*4f410*/  STL [R1+0x1ec], R75 ;  /* 0x0001ec4b01007387 */ /* 0x0003e20000100800 */
[----:B------:R-:W-:Y:S01]  /*4f420*/  IMAD.MOV.U32 R0, RZ, RZ, R72 ;  /* 0x000000ffff007224 */ /* 0x000fe200078e0048 */
[----:B------:R-:W-:Y:S01]  /*4f430*/  MOV R2, R74 ;  /* 0x0000004a00027202 */ /* 0x000fe20000000f00 */
[----:B------:R-:W-:Y:S01]  /*4f440*/  IMAD.MOV.U32 R162, RZ, RZ, R73 ;  /* 0x000000ffffa27224 */ /* 0x000fe200078e0049 */
[----:B------:R-:W3:Y:S01]  /*4f450*/  LDL.LU R232, [R1+0x220] ;  /* 0x0002200001e87983 */ /* 0x000ee20000300800 */
[C---:B-1----:R-:W-:Y:S03]  /*4f460*/  HMMA.1688.F32.TF32 R72, R68.reuse, R24, R244 ;  /* 0x000000184448723c */ /* 0x042fe600000810f4 */
[----:B------:R-:W-:Y:S04]  /*4f470*/  STL.64 [R1+0x1d0], R76 ;  /* 0x0001d04c01007387 */ /* 0x000fe80000100a00 */
[----:B------:R-:W-:Y:S11]  /*4f480*/  STL.64 [R1+0x1d8], R78 ;  /* 0x0001d84e01007387 */ /* 0x000ff60000100a00 */
[----:B------:R-:W-:Y:S05]  /*4f490*/  @!UPT UIADD3 URZ, URZ, URZ, URZ ;  /* 0x0000003f3f3ff290 */ /* 0x000fea000fffe03f */
[----:B------:R-:W-:Y:S04]  /*4f4a0*/  STL.64 [R1+0x1c0], R72 ;  /* 0x0001c04801007387 */ /* 0x000fe80000100a00 */
[----:B------:R2:W-:Y:S04]  /*4f4b0*/  STL.64 [R1+0x1c8], R74 ;  /* 0x0001c84a01007387 */ /* 0x0005e80000100a00 */
[----:B------:R-:W3:Y:S04]  /*4f4c0*/  LDL.LU R233, [R1+0x224] ;  /* 0x0002240001e97983 */ /* 0x000ee80000300800 */
[----:B------:R-:W3:Y:S04]  /*4f4d0*/  LDL.LU R234, [R1+0x228] ;  /* 0x0002280001ea7983 */ /* 0x000ee80000300800 */
[----:B------:R-:W3:Y:S04]  /*4f4e0*/  LDL.LU R235, [R1+0x22c] ;  /* 0x00022c0001eb7983 */ /* 0x000ee80000300800 */
[----:B------:R-:W4:Y:S04]  /*4f4f0*/  LDL.LU R244, [R1+0x230] ;  /* 0x0002300001f47983 */ /* 0x000f280000300800 */
[----:B------:R-:W4:Y:S04]  /*4f500*/  LDL.LU R245, [R1+0x234] ;  /* 0x0002340001f57983 */ /* 0x000f280000300800 */
[----:B------:R-:W4:Y:S04]  /*4f510*/  LDL.LU R246, [R1+0x238] ;  /* 0x0002380001f67983 */ /* 0x000f280000300800 */
[----:B------:R-:W4:Y:S04]  /*4f520*/  LDL.LU R247, [R1+0x23c] ;  /* 0x00023c0001f77983 */ /* 0x000f280000300800 */
[----:B------:R-:W5:Y:S01]  /*4f530*/  LDL.LU R80, [R1+0x280] ;  /* 0x0002800001507983 */ /* 0x000f620000300800 */
[C---:B--2---:R-:W-:Y:S11]  /*4f540*/  HMMA.1688.F32.TF32 R72, R68.reuse, R28, R240 ;  /* 0x0000001c4448723c */ /* 0x044ff600000810f0 */
[----:B------:R-:W-:Y:S11]  /*4f550*/  @!UPT UIADD3 URZ, URZ, URZ, URZ ;  /* 0x0000003f3f3ff290 */ /* 0x000ff6000fffe03f */
[----:B------:R-:W-:Y:S01]  /*4f560*/  @!UPT UIADD3 URZ, URZ, URZ, URZ ;  /* 0x0000003f3f3ff290 */ /* 0x000fe2000fffe03f */
[----:B------:R-:W-:Y:S04]  /*4f570*/  STL.64 [R1+0x1b0], R72 ;  /* 0x0001b04801007387 */ /* 0x000fe80000100a00 */
[----:B------:R3:W-:Y:S04]  /*4f580*/  STL.64 [R1+0x1b8], R74 ;  /* 0x0001b84a01007387 */ /* 0x0007e80000100a00 */
[----:B------:R-:W5:Y:S04]  /*4f590*/  LDL.LU R81, [R1+0x284] ;  /* 0x0002840001517983 */ /* 0x000f680000300800 */
[----:B------:R-:W5:Y:S04]  /*4f5a0*/  LDL.LU R82, [R1+0x288] ;  /* 0x0002880001527983 */ /* 0x000f680000300800 */
[----:B------:R-:W5:Y:S04]  /*4f5b0*/  LDL.LU R83, [R1+0x28c] ;  /* 0x00028c0001537983 */ /* 0x000f680000300800 */
[----:B------:R-:W2:Y:S04]  /*4f5c0*/  LDL.LU R88, [R1+0x260] ;  /* 0x0002600001587983 */ /* 0x000ea80000300800 */
[----:B------:R-:W2:Y:S04]  /*4f5d0*/  LDL.LU R89, [R1+0x264] ;  /* 0x0002640001597983 */ /* 0x000ea80000300800 */
[----:B------:R-:W2:Y:S04]  /*4f5e0*/  LDL.LU R90, [R1+0x268] ;  /* 0x00026800015a7983 */ /* 0x000ea80000300800 */
[----:B------:R-:W2:Y:S04]  /*4f5f0*/  LDL.LU R91, [R1+0x26c] ;  /* 0x00026c00015b7983 */ /* 0x000ea80000300800 */
        /* <DEDUP_REMOVED lines=22> */
[----:B------:R-:W-:Y:S09]  /*4f760*/  @!UPT UIADD3 URZ, URZ, URZ, URZ ;  /* 0x0000003f3f3ff290 */ /* 0x000ff2000fffe03f */
[----:B------:R-:W-:Y:S04]  /*4f770*/  STL.64 [R1+0x1a0], R72 ;  /* 0x0001a04801007387 */ /* 0x000fe80000100a00 */
        /* <DEDUP_REMOVED lines=12> */
[C---:B----4-:R-:W-:Y:S08]  /*4f840*/  HMMA.1688.F32.TF32 R244, R68.reuse, R36, R244 ;  /* 0x0000002444f4723c */ /* 0x050ff000000810f4 */
[C---:B--2---:R-:W-:Y:S08]  /*4f850*/  HMMA.1688.F32.TF32 R88, R68.reuse, R44, R88 ;  /* 0x0000002c4458723c */ /* 0x044ff00000081058 */
[C---:B-----5:R-:W-:Y:S07]  /*4f860*/  HMMA.1688.F32.TF32 R72, R68.reuse, R40, R92 ;  /* 0x000000284448723c */ /* 0x060fee000008105c */
[----:B------:R-:W-:Y:S04]  /*4f870*/  STL.64 [R1+0x4910], R246 ;  /* 0x004910f601007387 */ /* 0x000fe80000100a00 */
[----:B------:R-:W-:Y:S01]  /*4f880*/  STL.64 [R1+0x4908], R244 ;  /* 0x004908f401007387 */ /* 0x000fe20000100a00 */
[C---:B------:R-:W-:Y:S11]  /*4f890*/  HMMA.1688.F32.TF32 R76, R68.reuse, R48, R84 ;  /* 0x00000030444c723c */ /* 0x040ff60000081054 */
[----:B------:R-:W-:Y:S04]  /*4f8a0*/  STL.64 [R1+0x250], R72 ;  /* 0x0002504801007387 */ /* 0x000fe80000100a00 */
[----:B------:R1:W-:Y:S04]  /*4f8b0*/  STL.64 [R1+0x258], R74 ;  /* 0x0002584a01007387 */ /* 0x0003e80000100a00 */
[----:B------:R-:W-:Y:S01]  /*4f8c0*/  STL.64 [R1+0x240], R88 ;  /* 0x0002405801007387 */ /* 0x000fe20000100a00 */
[C---:B-1----:R-:W-:Y:S03]  /*4f8d0*/  HMMA.1688.F32.TF32 R72, R68.reuse, R52, R80 ;  /* 0x000000344448723c */ /* 0x042fe60000081050 */
[----:B------:R-:W-:Y:S04]  /*4f8e0*/  STL.64 [R1+0x248], R90 ;  /* 0x0002485a01007387 */ /* 0x000fe80000100a00 */
[----:B------:R-:W-:Y:S01]  /*4f8f0*/  STL.64 [R1+0x230], R76 ;  /* 0x0002304c01007387 */ /* 0x000fe20000100a00 */
[C---:B------:R-:W-:Y:S03]  /*4f900*/  HMMA.1688.F32.TF32 R80, R68.reuse, R56, R220 ;  /* 0x000000384450723c */ /* 0x040fe600000810dc */
[----:B------:R1:W-:Y:S05]  /*4f910*/  STL.64 [R1+0x238], R78 ;  /* 0x0002384e01007387 */ /* 0x0003ea0000100a00 */
[----:B-1----:R-:W-:Y:S08]  /*4f920*/  HMMA.1688.F32.TF32 R76, R68, R60, R236 ;  /* 0x0000003c444c723c */ /* 0x002ff000000810ec */
[----:B------:R-:W-:-:S02]  /*4f930*/  IMAD.MOV.U32 R244, RZ, RZ, R75 ;  /* 0x000000fffff47224 */ /* 0x000fc400078e004b */
[----:B------:R-:W-:Y:S01]  /*4f940*/  IMAD.MOV.U32 R246, RZ, RZ, R73 ;  /* 0x000000fffff67224 */ /* 0x000fe200078e0049 */
[----:B------:R-:W-:Y:S01]  /*4f950*/  MOV R245, R74 ;  /* 0x0000004a00f57202 */ /* 0x000fe20000000f00 */
[----:B------:R-:W-:Y:S01]  /*4f960*/  IMAD.MOV.U32 R247, RZ, RZ, R72 ;  /* 0x000000fffff77224 */ /* 0x000fe200078e0048 */
[----:B------:R1:W-:Y:S04]  /*4f970*/  STL [R1+0x4944], R244 ;  /* 0x004944f401007387 */ /* 0x0003e80000100800 */
[----:B------:R2:W-:Y:S04]  /*4f980*/  STL [R1+0x4940], R246 ;  /* 0x004940f601007387 */ /* 0x0005e80000100800 */
[----:B------:R4:W-:Y:S04]  /*4f990*/  STL [R1+0x493c], R247 ;  /* 0x00493cf701007387 */ /* 0x0009e80000100800 */
[----:B------:R5:W-:Y:S01]  /*4f9a0*/  STL [R1+0x4938], R245 ;  /* 0x004938f501007387 */ /* 0x000be20000100800 */
[----:B------:R-:W-:Y:S03]  /*4f9b0*/  HMMA.1688.F32.TF32 R72, R68, R64, R240 ;  /* 0x000000404448723c */ /* 0x000fe600000810f0 */
[----:B------:R-:W-:Y:S04]  /*4f9c0*/  STL.64 [R1+0x210], R80 ;  /* 0x0002105001007387 */ /* 0x000fe80000100a00 */
[----:B------:R-:W-:Y:S04]  /*4f9d0*/  STL.64 [R1+0x218], R82 ;  /* 0x0002185201007387 */ /* 0x000fe80000100a00 */
[----:B------:R-:W-:Y:S04]  /*4f9e0*/  STL.64 [R1+0x200], R76 ;  /* 0x0002004c01007387 */ /* 0x000fe80000100a00 */
[----:B------:R1:W-:Y:S04]  /*4f9f0*/  STL.64 [R1+0x208], R78 ;  /* 0x0002084e01007387 */ /* 0x0003e80000100a00 */
[----:B------:R-:W3:Y:S04]  /*4fa00*/  LDL.LU R240, [R1+0x3a0] ;  /* 0x0003a00001f07983 */ /* 0x000ee80000300800 */
[----:B------:R-:W3:Y:S04]  /*4fa10*/  LDL.LU R241, [R1+0x3a4] ;  /* 0x0003a40001f17983 */ /* 0x000ee80000300800 */
[----:B------:R-:W3:Y:S04]  /*4fa20*/  LDL.LU R242, [R1+0x3a8] ;  /* 0x0003a80001f27983 */ /* 0x000ee80000300800 */
[----:B------:R-:W3:Y:S01]  /*4fa30*/  LDL.LU R243, [R1+0x3ac] ;  /* 0x0003ac0001f37983 */ /* 0x000ee20000300800 */
[----:B-1----:R-:W-:Y:S01]  /*4fa40*/  IMAD.MOV.U32 R244, RZ, RZ, R72 ;  /* 0x000000fffff47224 */ /* 0x002fe200078e0048 */
[----:B--2---:R-:W-:Y:S01]  /*4fa50*/  MOV R246, R73 ;  /* 0x0000004900f67202 */ /* 0x004fe20000000f00 */
[----:B----4-:R-:W-:-:S02]  /*4fa60*/  IMAD.MOV.U32 R247, RZ, RZ, R74 ;  /* 0x000000fffff77224 */ /* 0x010fc400078e004a */
[----:B-----5:R-:W-:Y:S01]  /*4fa70*/  IMAD.MOV.U32 R245, RZ, RZ, R75 ;  /* 0x000000fffff57224 */ /* 0x020fe200078e004b */
[----:B------:R-:W-:Y:S04]  /*4fa80*/  STL [R1+0x4954], R244 ;  /* 0x004954f401007387 */ /* 0x000fe80000100800 */
[----:B------:R-:W-:Y:S04]  /*4fa90*/  STL [R1+0x4950], R246 ;  /* 0x004950f601007387 */ /* 0x000fe80000100800 */
[----:B------:R1:W-:Y:S04]  /*4faa0*/  STL [R1+0x494c], R247 ;  /* 0x00494cf701007387 */ /* 0x0003e80000100800 */
[----:B------:R2:W-:Y:S01]  /*4fab0*/  STL [R1+0x4948], R245 ;  /* 0x004948f501007387 */ /* 0x0005e20000100800 */
[C---:B---3--:R-:W-:Y:S08]  /*4fac0*/  HMMA.1688.F32.TF32 R68, R100.reuse, R12, R232 ;  /* 0x0000000c6444723c */ /* 0x048ff000000810e8 */
[C---:B------:R-:W-:Y:S08]  /*4fad0*/  HMMA.1688.F32.TF32 R76, R100.reuse, R4, R224 ;  /* 0x00000004644c723c */ /* 0x040ff000000810e0 */
[----:B------:R-:W-:Y:S11]  /*4fae0*/  HMMA.1688.F32.TF32 R72, R100, R8, R228 ;  /* 0x000000086448723c */ /* 0x000ff600000810e4 */
[----:B------:R-:W-:Y:S04]  /*4faf0*/  @!UPT UIADD3 URZ, URZ, URZ, URZ ;  /* 0x0000003f3f3ff290 */ /* 0x000fe8000fffe03f */
[----:B------:R-:W-:Y:S04]  /*4fb00*/  STL.64 [R1+0x2e0], R76 ;  /* 0x0002e04c01007387 */ /* 0x000fe80000100a00 */
[----:B------:R-:W-:Y:S04]  /*4fb10*/  STL.64 [R1+0x2e8], R78 ;  /* 0x0002e84e01007387 */ /* 0x000fe80000100a00 */
[----:B------:R-:W-:Y:S04]  /*4fb20*/  STL.64 [R1+0x2d0], R72 ;  /* 0x0002d04801007387 */ /* 0x000fe80000100a00 */
[----:B------:R-:W-:Y:S04]  /*4fb30*/  STL.64 [R1+0x2d8], R74 ;  /* 0x0002d84a01007387 */ /* 0x000fe80000100a00 */
        /* <DEDUP_REMOVED lines=19> */
[----:B-1----:R-:W-:-:S03]  /*4fc70*/  MOV R247, R68 ;  /* 0x0000004400f77202 */ /* 0x002fc60000000f00 */
[----:B------:R-:W4:Y:S01]  /*4fc80*/  LDL.LU R226, [R1+0x3e8] ;  /* 0x0003e80001e27983 */ /* 0x000f220000300800 */
[----:B--2---:R-:W-:-:S03]  /*4fc90*/  IMAD.MOV.U32 R245, RZ, RZ, R69 ;  /* 0x000000fffff57224 */ /* 0x004fc600078e0045 */
[----:B------:R-:W2:Y:S04]  /*4fca0*/  LDL.LU R227, [R1+0x3ec] ;  /* 0x0003ec0001e37983 */ /* 0x000ea80000300800 */
[----:B------:R-:W-:Y:S04]  /*4fcb0*/  STL [R1+0x495c], R247 ;  /* 0x00495cf701007387 */ /* 0x000fe80000100800 */
[----:B------:R-:W-:Y:S01]  /*4fcc0*/  STL [R1+0x4958], R245 ;  /* 0x004958f501007387 */ /* 0x000fe20000100800 */
[----:B---3--:R-:W-:Y:S11]  /*4fcd0*/  HMMA.1688.F32.TF32 R68, R100, R16, R240 ;  /* 0x000000106444723c */ /* 0x008ff600000810f0 */
[----:B------:R-:W-:Y:S11]  /*4fce0*/  @!UPT UIADD3 URZ, URZ, URZ, URZ ;  /* 0x0000003f3f3ff290 */ /* 0x000ff6000fffe03f */
[----:B------:R-:W-:Y:S01]  /*4fcf0*/  @!UPT UIADD3 URZ, URZ, URZ, URZ ;  /* 0x0000003f3f3ff290 */ /* 0x000fe2000fffe03f */
[----:B------:R5:W-:Y:S04]  /*4fd00*/  STL.64 [R1+0x2b0], R68 ;  /* 0x0002b04401007387 */ /* 0x000be80000100a00 */
[----:B------:R-:W3:Y:S04]  /*4fd10*/  LDL.LU R240, [R1+0x1090] ;  /* 0x0010900001f07983 */ /* 0x000ee80000300800 */
[----:B------:R-:W3:Y:S04]  /*4fd20*/  LDL.LU R241, [R1+0x1094] ;  /* 0x0010940001f17983 */ /* 0x000ee80000300800 */
[----:B------:R-:W3:Y:S04]  /*4fd30*/  LDL.LU R242, [R1+0x1098] ;  /* 0x0010980001f27983 */ /* 0x000ee80000300800 */
[----:B------:R-:W3:Y:S04]  /*4fd40*/  LDL.LU R243, [R1+0x109c] ;  /* 0x00109c0001f37983 */ /* 0x000ee80000300800 */
[----:B------:R-:W3:Y:S04]  /*4fd50*/  LDL.LU R232, [R1+0x10a0] ;  /* 0x0010a00001e87983 */ /* 0x000ee80000300800 */
[----:B------:R-:W3:Y:S04]  /*4fd60*/  LDL.LU R233, [R1+0x10a4] ;  /* 0x0010a40001e97983 */ /* 0x000ee80000300800 */
[----:B------:R-:W3:Y:S01]  /*4fd70*/  LDL.LU R234, [R1+0x10a8] ;  /* 0x0010a80001ea7983 */ /* 0x000ee20000300800 */
[----:B------:R-:W-:Y:S01]  /*4fd80*/  IMAD.MOV.U32 R244, RZ, RZ, R70 ;  /* 0x000000fffff47224 */ /* 0x000fe200078e0046 */
[----:B------:R-:W-:-:S05]  /*4fd90*/  MOV R246, R71 ;  /* 0x0000004700f67202 */ /* 0x000fca0000000f00 */
[----:B------:R-:W-:Y:S04]  /*4fda0*/  STL [R1+0x4964], R246 ;  /* 0x004964f601007387 */ /* 0x000fe80000100800 */
[----:B------:R-:W-:Y:S01]  /*4fdb0*/  STL [R1+0x4960], R244 ;  /* 0x004960f401007387 */ /* 0x000fe20000100800 */
[----:B------:R-:W-:Y:S01]  /*4fdc0*/  IMAD.MOV.U32 R235, RZ, RZ, R188 ;  /* 0x000000ffffeb7224 */ /* 0x000fe200078e00bc */
[C---:B-----5:R-:W-:Y:S11]  /*4fdd0*/  HMMA.1688.F32.TF32 R68, R100.reuse, R20, R80 ;  /* 0x000000146444723c */ /* 0x060ff60000081050 */
[----:B------:R-:W-:Y:S11]  /*4fde0*/  @!UPT UIADD3 URZ, URZ, URZ, URZ ;  /* 0x0000003f3f3ff290 */ /* 0x000ff6000fffe03f */
[----:B------:R-:W-:Y:S01]  /*4fdf0*/  @!UPT UIADD3 URZ, URZ, URZ, URZ ;  /* 0x0000003f3f3ff290 */ /* 0x000fe2000fffe03f */
[----:B------:R4:W-:Y:S01]  /*4fe00*/  STL.64 [R1+0x2a0], R68 ;  /* 0x0002a04401007387 */ /* 0x0009e20000100a00 */
[----:B------:R-:W-:Y:S01]  /*4fe10*/  IMAD.MOV.U32 R247, RZ, RZ, R70 ;  /* 0x000000fffff77224 */ /* 0x000fe200078e0046 */
[----:B------:R-:W-:Y:S02]  /*4fe20*/  MOV R245, R71 ;  /* 0x0000004700f57202 */ /* 0x000fe40000000f00 */
[C---:B----4-:R-:W-:Y:S02]  /*4fe30*/  HMMA.1688.F32.TF32 R68, R100.reuse, R28, R236 ;  /* 0x0000001c6444723c */ /* 0x050fe400000810ec */
[----:B------:R1:W-:Y:S06]  /*4fe40*/  STL [R1+0x496c], R247 ;  /* 0x00496cf701007387 */ /* 0x0003ec0000100800 */
[C---:B------:R-:W-:Y:S01]  /*4fe50*/  HMMA.1688.F32.TF32 R72, R100.reuse, R24, R220 ;  /* 0x000000186448723c */ /* 0x040fe200000810dc */
[----:B------:R4:W-:Y:S11]  /*4fe60*/  STL [R1+0x4968], R245 ;  /* 0x004968f501007387 */ /* 0x0009f60000100800 */
[----:B------:R-:W-:Y:S04]  /*4fe70*/  @!UPT UIADD3 URZ, URZ, URZ, URZ ;  /* 0x0000003f3f3ff290 */ /* 0x000fe8000fffe03f */
[----:B-1----:R-:W-:Y:S01]  /*4fe80*/  IMAD.MOV.U32 R247, RZ, RZ, R68 ;  /* 0x000000fffff77224 */ /* 0x002fe200078e0044 */
[----:B------:R-:W-:Y:S01]  /*4fe90*/  MOV R246, R70 ;  /* 0x0000004600f67202 */ /* 0x000fe20000000f00 */
[----:B----4-:R-:W-:Y:S02]  /*4fea0*/  IMAD.MOV.U32 R245, RZ, RZ, R69 ;  /* 0x000000fffff57224 */ /* 0x010fe400078e0045 */
[----:B------:R-:W-:Y:S02]  /*4feb0*/  IMAD.MOV.U32 R244, RZ, RZ, R71 ;  /* 0x000000fffff47224 */ /* 0x000fe400078e0047 */
[C---:B--2---:R-:W-:Y:S01]  /*4fec0*/  HMMA.1688.F32.TF32 R68, R100.reuse, R32, R224 ;  /* 0x000000206444723c */ /* 0x044fe200000810e0 */
[----:B------:R-:W-:Y:S04]  /*4fed0*/  STL.64 [R1+0x290], R72 ;  /* 0x0002904801007387 */ /* 0x000fe80000100a00 */
[----:B------:R-:W-:Y:S04]  /*4fee0*/  STL.64 [R1+0x298], R74 ;  /* 0x0002984a01007387 */ /* 0x000fe80000100a00 */
[----:B------:R-:W-:Y:S04]  /*4fef0*/  STL [R1+0x497c], R247 ;  /* 0x00497cf701007387 */ /* 0x000fe80000100800 */
[----:B------:R-:W-:Y:S04]  /*4ff00*/  STL [R1+0x4978], R244 ;  /* 0x004978f401007387 */ /* 0x000fe80000100800 */
[----:B------:R-:W-:Y:S04]  /*4ff10*/  STL [R1+0x4974], R245 ;  /* 0x004974f501007387 */ /* 0x000fe80000100800 */
[----:B------:R-:W-:Y:S03]  /*4ff20*/  STL [R1+0x4970], R246 ;  /* 0x004970f601007387 */ /* 0x000fe60000100800 */
[----:B------:R-:W-:Y:S01]  /*4ff30*/  IMAD.MOV.U32 R188, RZ, RZ, R71 ;  /* 0x000000ffffbc7224 */ /* 0x000fe200078e0047 */
[----:B------:R-:W-:Y:S04]  /*4ff40*/  STL.64 [R1+0x270], R68 ;  /* 0x0002704401007387 */ /* 0x000fe80000100a00 */
[----:B------:R1:W-:Y:S02]  /*4ff50*/  STL [R1+0x278], R70 ;  /* 0x0002784601007387 */ /* 0x0003e40000100800 */
[C---:B-1----:R-:W-:Y:S08]  /*4ff60*/  HMMA.1688.F32.TF32 R68, R100.reuse, R36, R228 ;  /* 0x000000246444723c */ /* 0x042ff000000810e4 */
[----:B---3--:R-:W-:Y:S11]  /*4ff70*/  HMMA.1688.F32.TF32 R84, R100, R40, R232 ;  /* 0x000000286454723c */ /* 0x008ff600000810e8 */
[----:B------:R-:W-:Y:S05]  /*4ff80*/  @!UPT UIADD3 URZ, URZ, URZ, URZ ;  /* 0x0000003f3f3ff290 */ /* 0x000fea000fffe03f */
[----:B------:R-:W-:Y:S01]  /*4ff90*/  MOV R247, R68 ;  /* 0x0000004400f77202 */ /* 0x000fe20000000f00 */
[----:B------:R-:W-:Y:S01]  /*4ffa0*/  IMAD.MOV.U32 R244, RZ, RZ, R69 ;  /* 0x000000fffff47224 */ /* 0x000fe200078e0045 */
[----:B------:R-:W-:Y:S01]  /*4ffb0*/  MOV R246, R71 ;  /* 0x0000004700f67202 */ /* 0x000fe20000000f00 */
[----:B------:R-:W-:-:S04]  /*4ffc0*/  IMAD.MOV.U32 R245, RZ, RZ, R70 ;  /* 0x000000fffff57224 */ /* 0x000fc800078e0046 */
[----:B------:R-:W-:Y:S04]  /*4ffd0*/  STL.64 [R1+0x4998], R246 ;  /* 0x004998f601007387 */ /* 0x000fe80000100a00 */
[----:B------:R1:W-:Y:S04]  /*4ffe0*/  STL.64 [R1+0x4990], R244 ;  /* 0x004990f401007387 */ /* 0x0003e80000100a00 */
        /* <DEDUP_REMOVED lines=34> */
[C---:B------:R-:W-:Y:S03]  /*50210*/  HMMA.1688.F32.TF32 R88, R100.reuse, R44, R240 ;  /* 0x0000002c6458723c */ /* 0x040fe600000810f0 */
[----:B------:R-:W5:Y:S04]  /*50220*/  LDL.LU R240, [R1+0x1010] ;  /* 0x0010100001f07983 */ /* 0x000f680000300800 */
[----:B------:R-:W5:Y:S04]  /*50230*/  LDL.LU R241, [R1+0x1014] ;  /* 0x0010140001f17983 */ /* 0x000f680000300800 */
[----:B------:R-:W5:Y:S04]  /*50240*/  LDL.LU R242, [R1+0x1018] ;  /* 0x0010180001f27983 */ /* 0x000f680000300800 */
[----:B------:R-:W5:Y:S08]  /*50250*/  LDL.LU R243, [R1+0x101c] ;  /* 0x00101c0001f37983 */ /* 0x000f700000300800 */
[----:B------:R-:W-:Y:S04]  /*50260*/  STL.64 [R1+0x4840], R90 ;  /* 0x0048405a01007387 */ /* 0x000fe80000100a00 */
[----:B------:R1:W-:Y:S01]  /*50270*/  STL.64 [R1+0x4838], R88 ;  /* 0x0048385801007387 */ /* 0x0003e20000100a00 */
[C---:B--2---:R-:W-:Y:S08]  /*50280*/  HMMA.1688.F32.TF32 R76, R100.reuse, R52, R96 ;  /* 0x00000034644c723c */ /* 0x044ff00000081060 */
[C---:B---3--:R-:W-:Y:S08]  /*50290*/  HMMA.1688.F32.TF32 R92, R100.reuse, R48, R92 ;  /* 0x00000030645c723c */ /* 0x048ff0000008105c */
[C---:B----4-:R-:W-:Y:S08]  /*502a0*/  HMMA.1688.F32.TF32 R80, R100.reuse, R56, R80 ;  /* 0x000000386450723c */ /* 0x050ff00000081050 */
[C---:B-----5:R-:W-:Y:S07]  /*502b0*/  HMMA.1688.F32.TF32 R96, R100.reuse, R60, R220 ;  /* 0x0000003c6460723c */ /* 0x060fee00000810dc */
[----:B------:R-:W-:Y:S01]  /*502c0*/  STL.64 [R1+0x4850], R94 ;  /* 0x0048505e01007387 */ /* 0x000fe20000100a00 */
[----:B------:R-:W-:Y:S03]  /*502d0*/  HMMA.1688.F32.TF32 R100, R100, R64, R232 ;  /* 0x000000406464723c */ /* 0x000fe600000810e8 */
[----:B------:R2:W-:Y:S05]  /*502e0*/  STL.64 [R1+0x4848], R92 ;  /* 0x0048485c01007387 */ /* 0x0005ea0000100a00 */
[C---:B------:R-:W-:Y:S01]  /*502f0*/  HMMA.1688.F32.TF32 R104, R208.reuse, R4, R236 ;  /* 0x00000004d068723c */ /* 0x040fe200000810ec */
[----:B------:R-:W-:Y:S07]  /*50300*/  STL.64 [R1+0x4860], R78 ;  /* 0x0048604e01007387 */ /* 0x000fee0000100a00 */
[C---:B------:R-:W-:Y:S01]  /*50310*/  HMMA.1688.F32.TF32 R108, R208.reuse, R8, R224 ;  /* 0x00000008d06c723c */ /* 0x040fe200000810e0 */
[----:B------:R3:W-:Y:S07]  /*50320*/  STL.64 [R1+0x4858], R76 ;  /* 0x0048584c01007387 */ /* 0x0007ee0000100a00 */
        /* <DEDUP_REMOVED lines=55> */
[----:B------:R-:W4:Y:S04]  /*506a0*/  LDL.LU R241, [R1+0xf64] ;  /* 0x000f640001f17983 */ /* 0x000f280000300800 */
[----:B------:R-:W4:Y:S04]  /*506b0*/  LDL.LU R242, [R1+0xf68] ;  /* 0x000f680001f27983 */ /* 0x000f280000300800 */
[----:B------:R-:W4:Y:S04]  /*506c0*/  LDL.LU R243, [R1+0xf6c] ;  /* 0x000f6c0001f37983 */ /* 0x000f280000300800 */
[----:B------:R-:W-:Y:S04]  /*506d0*/  LDS R232, [R161+0x8780] ;  /* 0x00878000a1e87984 */ /* 0x000fe80000000800 */
[----:B------:R-:W-:Y:S04]  /*506e0*/  STL.64 [R1+0x48d0], R218 ;  /* 0x0048d0da01007387 */ /* 0x000fe80000100a00 */
[----:B------:R-:W-:Y:S04]  /*506f0*/  STL.64 [R1+0x48c8], R216 ;  /* 0x0048c8d801007387 */ /* 0x000fe80000100a00 */
[----:B------:R-:W-:Y:S04]  /*50700*/  LDS R234, [R161+0xa780] ;  /* 0x00a78000a1ea7984 */ /* 0x000fe80000000800 */
[----:B------:R-:W-:Y:S04]  /*50710*/  LDS R233, [R189+0x8780] ;  /* 0x00878000bde97984 */ /* 0x000fe80000000800 */
[----:B------:R-:W1:Y:S01]  /*50720*/  LDS R235, [R189+0xa780] ;  /* 0x00a78000bdeb7984 */ /* 0x000e620000000800 */
[C---:B-----5:R-:W-:Y:S08]  /*50730*/  HMMA.1688.F32.TF32 R144, R208.reuse, R40, R116 ;  /* 0x00000028d090723c */ /* 0x060ff00000081074 */
[C---:B--2---:R-:W-:Y:S08]  /*50740*/  HMMA.1688.F32.TF32 R124, R208.reuse, R24, R124 ;  /* 0x00000018d07c723c */ /* 0x044ff0000008107c */
[C---:B---3--:R-:W-:Y:S08]  /*50750*/  HMMA.1688.F32.TF32 R128, R208.reuse, R20, R128 ;  /* 0x00000014d080723c */ /* 0x048ff00000081080 */
[C---:B----4-:R-:W-:Y:S08]  /*50760*/  HMMA.1688.F32.TF32 R72, R208.reuse, R28, R132 ;  /* 0x0000001cd048723c */ /* 0x050ff00000081084 */
[C---:B------:R-:W-:Y:S07]  /*50770*/  HMMA.1688.F32.TF32 R112, R208.reuse, R32, R112 ;  /* 0x00000020d070723c */ /* 0x040fee0000081070 */
[----:B------:R-:W-:Y:S01]  /*50780*/  STL.64 [R1+0x48e0], R130 ;  /* 0x0048e08201007387 */ /* 0x000fe20000100a00 */
[C---:B------:R-:W-:Y:S03]  /*50790*/  HMMA.1688.F32.TF32 R148, R208.reuse, R36, R120 ;  /* 0x00000024d094723c */ /* 0x040fe60000081078 */
[----:B------:R-:W-:Y:S05]  /*507a0*/  STL.64 [R1+0x48d8], R128 ;  /* 0x0048d88001007387 */ /* 0x000fea0000100a00 */
        /* <DEDUP_REMOVED lines=31> */
[----:B-1----:R-:W4:Y:S04]  /*509a0*/  LDL.LU R244, [R1+0x6f0] ;  /* 0x0006f00001f47983 */ /* 0x002f280000300800 */
        /* <DEDUP_REMOVED lines=82> */
[----:B------:R-:W-:Y:S04]  /*50ed0*/  STL.64 [R1+0x4a08], R206 ;  /* 0x004a08ce01007387 */ /* 0x000fe80000100a00 */
[----:B------:R-:W-:Y:S01]  /*50ee0*/  STL.64 [R1+0x4a00], R204 ;  /* 0x004a00cc01007387 */ /* 0x000fe20000100a00 */
[----:B------:R-:W-:Y:S01]  /*50ef0*/  IMAD.MOV.U32 R239, RZ, RZ, R160 ;  /* 0x000000ffffef7224 */ /* 0x000fe200078e00a0 */
[----:B--2---:R-:W-:Y:S08]  /*50f00*/  HMMA.1688.F32.TF32 R68, R196, R4, R68 ;  /* 0x00000004c444723c */ /* 0x004ff00000081044 */
[----:B---3--:R-:W-:Y:S08]  /*50f10*/  HMMA.1688.F32.TF32 R208, R208, R64, R76 ;  /* 0x00000040d0d0723c */ /* 0x008ff0000008104c */
[----:B----4-:R-:W-:Y:S11]  /*50f20*/  HMMA.1688.F32.TF32 R220, R196, R8, R220 ;  /* 0x00000008c4dc723c */ /* 0x010ff600000810dc */
[----:B------:R-:W-:Y:S04]  /*50f30*/  @!UPT UIADD3 URZ, URZ, URZ, URZ ;  /* 0x0000003f3f3ff290 */ /* 0x000fe8000fffe03f */
[----:B------:R-:W-:Y:S04]  /*50f40*/  STL.64 [R1+0x4a18], R210 ;  /* 0x004a18d201007387 */ /* 0x000fe80000100a00 */
[----:B------:R-:W-:Y:S04]  /*50f50*/  STL.64 [R1+0x4a10], R208 ;  /* 0x004a10d001007387 */ /* 0x000fe80000100a00 */
[----:B------:R-:W-:Y:S04]  /*50f60*/  STL.64 [R1+0x4a28], R70 ;  /* 0x004a284601007387 */ /* 0x000fe80000100a00 */
[----:B------:R5:W-:Y:S02]  /*50f70*/  STL.64 [R1+0x4a20], R68 ;  /* 0x004a204401007387 */ /* 0x000be40000100a00 */
[----:B-----5:R-:W-:Y:S02]  /*50f80*/  HMMA.1688.F32.TF32 R68, R232, R4, R88 ;  /* 0x00000004e844723c */ /* 0x020fe40000081058 */
[----:B------:R-:W-:Y:S04]  /*50f90*/  STL.64 [R1+0x4a38], R222 ;  /* 0x004a38de01007387 */ /* 0x000fe80000100a00 */
[----:B------:R-:W-:Y:S11]  /*50fa0*/  STL.64 [R1+0x4a30], R220 ;  /* 0x004a30dc01007387 */ /* 0x000ff60000100a00 */
[----:B------:R-:W-:Y:S06]  /*50fb0*/  @!UPT UIADD3 URZ, URZ, URZ, URZ ;  /* 0x0000003f3f3ff290 */ /* 0x000fec000fffe03f */
[----:B------:R-:W-:Y:S01]  /*50fc0*/  STL [R1+0x1480], R68 ;  /* 0x0014804401007387 */ /* 0x000fe20000100800 */
[----:B------:R-:W-:-:S03]  /*50fd0*/  IMAD.MOV.U32 R160, RZ, RZ, R69 ;  /* 0x000000ffffa07224 */ /* 0x000fc600078e0045 */
[----:B------:R1:W-:Y:S02]  /*50fe0*/  STL.64 [R1+0x1488], R70 ;  /* 0x0014884601007387 */ /* 0x0003e40000100a00 */
[C---:B-1----:R-:W-:Y:S08]  /*50ff0*/  HMMA.1688.F32.TF32 R68, R232.reuse, R12, R244 ;  /* 0x0000000ce844723c */ /* 0x042ff000000810f4 */
[C---:B------:R-:W-:Y:S08]  /*51000*/  HMMA.1688.F32.TF32 R72, R232.reuse, R8, R84 ;  /* 0x00000008e848723c */ /* 0x040ff00000081054 */
[C---:B------:R-:W-:Y:S11]  /*51010*/  HMMA.1688.F32.TF32 R76, R232.reuse, R16, R248 ;  /* 0x00000010e84c723c */ /* 0x040ff600000810f8 */
[----:B------:R-:W-:Y:S04]  /*51020*/  @!UPT UIADD3 URZ, URZ, URZ, URZ ;  /* 0x0000003f3f3ff290 */ /* 0x000fe8000fffe03f */
[----:B------:R-:W-:Y:S04]  /*51030*/  STL.64 [R1+0x1470], R72 ;  /* 0x0014704801007387 */ /* 0x000fe80000100a00 */
[----:B------:R1:W-:Y:S04]  /*51040*/  STL.64 [R1+0x1478], R74 ;  /* 0x0014784a01007387 */ /* 0x0003e80000100a00 */
[----:B------:R-:W-:Y:S04]  /*51050*/  STL.64 [R1+0x1460], R68 ;  /* 0x0014604401007387 */ /* 0x000fe80000100a00 */
[----:B------:R2:W-:Y:S01]  /*51060*/  STL.64 [R1+0x1468], R70 ;  /* 0x0014684601007387 */ /* 0x0005e20000100a00 */
[C---:B-1----:R-:W-:Y:S08]  /*51070*/  HMMA.1688.F32.TF32 R72, R232.reuse, R20, R236 ;  /* 0x00000014e848723c */ /* 0x042ff000000810ec */
[----:B--2---:R-:W-:Y:S01]  /*51080*/  HMMA.1688.F32.TF32 R68, R232, R24, R240 ;  /* 0x00000018e844723c */ /* 0x004fe200000810f0 */
[----:B------:R-:W-:Y:S01]  /*51090*/  STL.64 [R1+0x1450], R76 ;  /* 0x0014504c01007387 */ /* 0x000fe20000100a00 */
[----:B------:R-:W-:-:S03]  /*510a0*/  MOV R248, R15 ;  /* 0x0000000f00f87202 */ /* 0x000fc60000000f00 */
[----:B------:R-:W-:Y:S01]  /*510b0*/  STL.64 [R1+0x1458], R78 ;  /* 0x0014584e01007387 */ /* 0x000fe20000100a00 */
[----:B------:R-:W-:Y:S01]  /*510c0*/  IMAD.MOV.U32 R249, RZ, RZ, R14 ;  /* 0x000000fffff97224 */ /* 0x000fe200078e000e */
[----:B------:R-:W-:Y:S01]  /*510d0*/  MOV R251, R42 ;  /* 0x0000002a00fb7202 */ /* 0x000fe20000000f00 */
[----:B------:R-:W-:Y:S02]  /*510e0*/  IMAD.MOV.U32 R250, RZ, RZ, R19 ;  /* 0x000000fffffa7224 */ /* 0x000fe400078e0013 */
[----:B------:R-:W-:Y:S01]  /*510f0*/  IMAD.MOV.U32 R244, RZ, RZ, R27 ;  /* 0x000000fffff47224 */ /* 0x000fe200078e001b */
[----:B------:R-:W-:Y:S01]  /*51100*/  MOV R246, R23 ;  /* 0x0000001700f67202 */ /* 0x000fe20000000f00 */
[----:B------:R-:W-:Y:S02]  /*51110*/  IMAD.MOV.U32 R245, RZ, RZ, R22 ;  /* 0x000000fffff57224 */ /* 0x000fe400078e0016 */
[----:B------:R-:W-:Y:S01]  /*51120*/  IMAD.MOV.U32 R247, RZ, RZ, R34 ;  /* 0x000000fffff77224 */ /* 0x000fe200078e0022 */
[----:B------:R1:W-:Y:S04]  /*51130*/  STL.64 [R1+0x1440], R72 ;  /* 0x0014404801007387 */ /* 0x0003e80000100a00 */
[----:B------:R2:W-:Y:S04]  /*51140*/  STL.64 [R1+0x1448], R74 ;  /* 0x0014484a01007387 */ /* 0x0005e80000100a00 */
[----:B------:R-:W3:Y:S04]  /*51150*/  LDL.LU R15, [R1+0x4b48] ;  /* 0x004b4800010f7983 */ /* 0x000ee80000300800 */
[----:B------:R-:W-:Y:S04]  /*51160*/  STL.64 [R1+0x1430], R68 ;  /* 0x0014304401007387 */ /* 0x000fe80000100a00 */
[----:B------:R4:W-:Y:S04]  /*51170*/  STL.64 [R1+0x1438], R70 ;  /* 0x0014384601007387 */ /* 0x0009e80000100a00 */
[----:B------:R-:W4:Y:S04]  /*51180*/  LDL.LU R14, [R1+0x4b44] ;  /* 0x004b4400010e7983 */ /* 0x000f280000300800 */
[----:B------:R-:W2:Y:S04]  /*51190*/  LDL.LU R19, [R1+0x4b40] ;  /* 0x004b400001137983 */ /* 0x000ea80000300800 */
[----:B------:R-:W2:Y:S04]  /*511a0*/  LDL.LU R42, [R1+0x4b3c] ;  /* 0x004b3c00012a7983 */ /* 0x000ea80000300800 */
[----:B------:R-:W2:Y:S04]  /*511b0*/  LDL.LU R27, [R1+0x4b38] ;  /* 0x004b3800011b7983 */ /* 0x000ea80000300800 */
[----:B------:R-:W3:Y:S04]  /*511c0*/  LDL.LU R22, [R1+0x4b34] ;  /* 0x004b340001167983 */ /* 0x000ee80000300800 */
[----:B------:R-:W4:Y:S01]  /*511d0*/  LDL.LU R23, [R1+0x4b30] ;  /* 0x004b300001177983 */ /* 0x000f220000300800 */
[----:B------:R-:W-:Y:S01]  /*511e0*/  IMAD.MOV.U32 R88, RZ, RZ, R39 ;  /* 0x000000ffff587224 */ /* 0x000fe200078e0027 */
[----:B------:R-:W-:-:S02]  /*511f0*/  MOV R89, R38 ;  /* 0x0000002600597202 */ /* 0x000fc40000000f00 */
[----:B------:R-:W4:Y:S01]  /*51200*/  LDL.LU R34, [R1+0x4b2c] ;  /* 0x004b2c0001227983 */ /* 0x000f220000300800 */
[----:B------:R-:W-:-:S03]  /*51210*/  IMAD.MOV.U32 R90, RZ, RZ, R43 ;  /* 0x000000ffff5a7224 */ /* 0x000fc600078e002b */
[----:B------:R-:W4:Y:S04]  /*51220*/  LDL.LU R39, [R1+0x4b28] ;  /* 0x004b280001277983 */ /* 0x000f280000300800 */
[----:B------:R-:W4:Y:S04]  /*51230*/  LDL.LU R38, [R1+0x4b24] ;  /* 0x004b240001267983 */ /* 0x000f280000300800 */
[----:B------:R-:W4:Y:S01]  /*51240*/  LDL.LU R43, [R1+0x4b20] ;  /* 0x004b2000012b7983 */ /* 0x000f220000300800 */
[----:B------:R-:W-:Y:S01]  /*51250*/  HMMA.1688.F32.TF32 R132, R196, R12, R132 ;  /* 0x0000000cc484723c */ /* 0x000fe20000081084 */
[----:B------:R-:W-:-:S02]  /*51260*/  IMAD.MOV.U32 R91, RZ, RZ, R26 ;  /* 0x000000ffff5b7224 */ /* 0x000fc400078e001a */
[----:B------:R-:W4:Y:S05]  /*51270*/  LDL.LU R26, [R1+0x4b1c] ;  /* 0x004b1c00011a7983 */ /* 0x000f2a0000300800 */
        /* <DEDUP_REMOVED lines=11> */
[----:B------:R-:W-:Y:S01]  /*51330*/  HMMA.1688.F32.TF32 R192, R196, R60, R192 ;  /* 0x0000003cc4c0723c */ /* 0x000fe200000810c0 */
[----:B------:R-:W-:Y:S01]  /*51340*/  MOV R84, R11 ;  /* 0x0000000b00547202 */ /* 0x000fe20000000f00 */
[----:B------:R-:W-:Y:S01]  /*51350*/  IMAD.MOV.U32 R85, RZ, RZ, R6 ;  /* 0x000000ffff557224 */ /* 0x000fe200078e0006 */
[----:B------:R-:W-:Y:S01]  /*51360*/  LDS R236, [R161+0xc000] ;  /* 0x00c00000a1ec7984 */ /* 0x000fe20000000800 */
[----:B------:R-:W-:-:S03]  /*51370*/  IMAD.MOV.U32 R86, RZ, RZ, R7 ;  /* 0x000000ffff567224 */ /* 0x000fc600078e0007 */
[----:B------:R-:W-:Y:S01]  /*51380*/  LDS R238, [R161+0xe000] ;  /* 0x00e00000a1ee7984 */ /* 0x000fe20000000800 */
[----:B------:R-:W-:Y:S03]  /*51390*/  HMMA.1688.F32.TF32 R196, R196, R64, R92 ;  /* 0x00000040c4c4723c */ /* 0x000fe6000008105c */
[----:B------:R-:W-:Y:S04]  /*513a0*/  LDS R237, [R189+0xc000] ;  /* 0x00c00000bded7984 */ /* 0x000fe80000000800 */
[----:B------:R-:W-:Y:S01]  /*513b0*/  MOV R92, R31 ;  /* 0x0000001f005c7202 */ /* 0x000fe20000000f00 */
[----:B------:R-:W-:Y:S01]  /*513c0*/  IMAD.MOV.U32 R93, RZ, RZ, R30 ;  /* 0x000000ffff5d7224 */ /* 0x000fe200078e001e */
[----:B------:R-:W5:Y:S01]  /*513d0*/  LDL.LU R31, [R1+0x4b18] ;  /* 0x004b1800011f7983 */ /* 0x000f620000300800 */
[----:B------:R-:W-:Y:S01]  /*513e0*/  IMAD.MOV.U32 R94, RZ, RZ, R35 ;  /* 0x000000ffff5e7224 */ /* 0x000fe200078e0023 */
[----:B------:R-:W-:-:S02]  /*513f0*/  MOV R95, R18 ;  /* 0x00000012005f7202 */ /* 0x000fc40000000f00 */
[----:B------:R-:W5:Y:S04]  /*51400*/  LDL.LU R30, [R1+0x4b14] ;  /* 0x004b1400011e7983 */ /* 0x000f680000300800 */
[----:B------:R-:W5:Y:S04]  /*51410*/  LDL.LU R35, [R1+0x4b10] ;  /* 0x004b100001237983 */ /* 0x000f680000300800 */
[----:B------:R-:W5:Y:S04]  /*51420*/  LDL.LU R18, [R1+0x4b0c] ;  /* 0x004b0c0001127983 */ /* 0x000f680000300800 */
[----:B------:R-:W1:Y:S01]  /*51430*/  LDS R239, [R189+0xe000] ;  /* 0x00e00000bdef7984 */ /* 0x000e620000000800 */
[----:B--2---:R-:W-:Y:S01]  /*51440*/  MOV R82, R27 ;  /* 0x0000001b00527202 */ /* 0x004fe20000000f00 */
[----:B---3--:R-:W-:-:S02]  /*51450*/  IMAD.MOV.U32 R81, RZ, RZ, R22 ;  /* 0x000000ffff517224 */ /* 0x008fc400078e0016 */
[----:B----4-:R-:W-:Y:S02]  /*51460*/  IMAD.MOV.U32 R80, RZ, RZ, R23 ;  /* 0x000000ffff507224 */ /* 0x010fe400078e0017 */
[----:B------:R-:W2:Y:S04]  /*51470*/  LDL.LU R23, [R1+0x4b08] ;  /* 0x004b080001177983 */ /* 0x000ea80000300800 */
[----:B------:R-:W3:Y:S04]  /*51480*/  LDL.LU R22, [R1+0x4b04] ;  /* 0x004b040001167983 */ /* 0x000ee80000300800 */
[----:B------:R-:W4:Y:S01]  /*51490*/  LDL.LU R27, [R1+0x4b00] ;  /* 0x004b0000011b7983 */ /* 0x000f220000300800 */
[----:B------:R-:W-:Y:S01]  /*514a0*/  IMAD.MOV.U32 R83, RZ, RZ, R42 ;  /* 0x000000ffff537224 */ /* 0x000fe200078e002a */
[----:B------:R-:W-:-:S02]  /*514b0*/  MOV R97, R38 ;  /* 0x0000002600617202 */ /* 0x000fc40000000f00 */
[----:B------:R-:W4:Y:S01]  /*514c0*/  LDL.LU R42, [R1+0x4afc] ;  /* 0x004afc00012a7983 */ /* 0x000f220000300800 */
[----:B------:R-:W-:-:S03]  /*514d0*/  IMAD.MOV.U32 R96, RZ, RZ, R43 ;  /* 0x000000ffff607224 */ /* 0x000fc600078e002b */
[----:B------:R-:W4:Y:S01]  /*514e0*/  LDL.LU R43, [R1+0x4af8] ;  /* 0x004af800012b7983 */ /* 0x000f220000300800 */
[----:B------:R-:W-:Y:S02]  /*514f0*/  IMAD.MOV.U32 R98, RZ, RZ, R39 ;  /* 0x000000ffff627224 */ /* 0x000fe400078e0027 */
[----:B------:R-:W-:Y:S01]  /*51500*/  IMAD.MOV.U32 R99, RZ, RZ, R34 ;  /* 0x000000ffff637224 */ /* 0x000fe200078e0022 */
        /* <DEDUP_REMOVED lines=43> */
[----:B-----5:R-:W-:Y:S01]  /*517c0*/  MOV R100, R35 ;  /* 0x0000002300647202 */ /* 0x020fe20000000f00 */
[----:B------:R-:W-:-:S02]  /*517d0*/  IMAD.MOV.U32 R101, RZ, RZ, R30 ;  /* 0x000000ffff657224 */ /* 0x000fc400078e001e */
[----:B------:R-:W5:Y:S01]  /*517e0*/  LDL.LU R35, [R1+0x4ae8] ;  /* 0x004ae80001237983 */ /* 0x000f620000300800 */
[----:B------:R-:W-:Y:S01]  /*517f0*/  IMAD.MOV.U32 R102, RZ, RZ, R31 ;  /* 0x000000ffff667224 */ /* 0x000fe200078e001f */
[----:B------:R-:W-:Y:S02]  /*51800*/  MOV R103, R26 ;  /* 0x0000001a00677202 */ /* 0x000fe40000000f00 */
[----:B------:R-:W5:Y:S04]  /*51810*/  LDL.LU R30, [R1+0x4ae4] ;  /* 0x004ae400011e7983 */ /* 0x000f680000300800 */
[----:B------:R-:W5:Y:S01]  /*51820*/  LDL.LU R31, [R1+0x4ae0] ;  /* 0x004ae000011f7983 */ /* 0x000f620000300800 */
[----:B------:R-:W-:-:S03]  /*51830*/  IMAD.MOV.U32 R107, RZ, RZ, R18 ;  /* 0x000000ffff6b7224 */ /* 0x000fc600078e0012 */
[----:B------:R-:W5:Y:S01]  /*51840*/  LDL.LU R26, [R1+0x4adc] ;  /* 0x004adc00011a7983 */ /* 0x000f620000300800 */
[----:B------:R-:W-:Y:S01]  /*51850*/  IMAD.MOV.U32 R76, RZ, RZ, R19 ;  /* 0x000000ffff4c7224 */ /* 0x000fe200078e0013 */
[----:B------:R-:W-:Y:S01]  /*51860*/  MOV R77, R14 ;  /* 0x0000000e004d7202 */ /* 0x000fe20000000f00 */
[----:B------:R-:W-:Y:S02]  /*51870*/  IMAD.MOV.U32 R78, RZ, RZ, R15 ;  /* 0x000000ffff4e7224 */ /* 0x000fe400078e000f */
[----:B------:R-:W-:Y:S01]  /*51880*/  IMAD.MOV.U32 R79, RZ, RZ, R10 ;  /* 0x000000ffff4f7224 */ /* 0x000fe200078e000a */
[----:B--2---:R-:W-:Y:S01]  /*51890*/  MOV R106, R23 ;  /* 0x00000017006a7202 */ /* 0x004fe20000000f00 */
[----:B---3--:R-:W-:Y:S02]  /*518a0*/  IMAD.MOV.U32 R105, RZ, RZ, R22 ;  /* 0x000000ffff697224 */ /* 0x008fe400078e0016 */
[----:B----4-:R-:W-:Y:S02]  /*518b0*/  IMAD.MOV.U32 R104, RZ, RZ, R27 ;  /* 0x000000ffff687224 */ /* 0x010fe400078e001b */
[----:B------:R-:W5:Y:S04]  /*518c0*/  LDL.LU R27, [R1+0x4ad8] ;  /* 0x004ad800011b7983 */ /* 0x000f680000300800 */
[----:B------:R-:W2:Y:S04]  /*518d0*/  LDL.LU R22, [R1+0x4ad4] ;  /* 0x004ad40001167983 */ /* 0x000ea80000300800 */
[----:B------:R-:W2:Y:S04]  /*518e0*/  LDL.LU R23, [R1+0x4ad0] ;  /* 0x004ad00001177983 */ /* 0x000ea80000300800 */
[----:B------:R-:W3:Y:S04]  /*518f0*/  LDL.LU R18, [R1+0x4acc] ;  /* 0x004acc0001127983 */ /* 0x000ee80000300800 */
[----:B------:R-:W3:Y:S04]  /*51900*/  LDL.LU R19, [R1+0x4ac8] ;  /* 0x004ac80001137983 */ /* 0x000ee80000300800 */
[----:B------:R-:W4:Y:S04]  /*51910*/  LDL.LU R14, [R1+0x4ac4] ;  /* 0x004ac400010e7983 */ /* 0x000f280000300800 */
[----:B------:R-:W4:Y:S04]  /*51920*/  LDL.LU R15, [R1+0x4ac0] ;  /* 0x004ac000010f7983 */ /* 0x000f280000300800 */
[----:B------:R-:W2:Y:S04]  /*51930*/  LDL.LU R10, [R1+0x4abc] ;  /* 0x004abc00010a7983 */ /* 0x000ea80000300800 */
[----:B------:R-:W2:Y:S04]  /*51940*/  LDL.LU R11, [R1+0x4ab8] ;  /* 0x004ab800010b7983 */ /* 0x000ea80000300800 */
[----:B------:R-:W3:Y:S04]  /*51950*/  LDL.LU R6, [R1+0x4ab4] ;  /* 0x004ab40001067983 */ /* 0x000ee80000300800 */
[----:B------:R-:W3:Y:S01]  /*51960*/  LDL.LU R7, [R1+0x4ab0] ;  /* 0x004ab00001077983 */ /* 0x000ee20000300800 */
[C---:B------:R-:W-:Y:S08]  /*51970*/  HMMA.1688.F32.TF32 R68, R232.reuse, R32, R148 ;  /* 0x00000020e844723c */ /* 0x040ff00000081094 */
[C---:B------:R-:W-:Y:S08]  /*51980*/  HMMA.1688.F32.TF32 R116, R232.reuse, R28, R144 ;  /* 0x0000001ce874723c */ /* 0x040ff00000081090 */
[C---:B------:R-:W-:Y:S08]  /*51990*/  HMMA.1688.F32.TF32 R72, R232.reuse, R40, R72 ;  /* 0x00000028e848723c */ /* 0x040ff00000081048 */
[C---:B------:R-:W-:Y:S07]  /*519a0*/  HMMA.1688.F32.TF32 R112, R232.reuse, R36, R112 ;  /* 0x00000024e870723c */ /* 0x040fee0000081070 */
[----:B------:R-:W-:Y:S04]  /*519b0*/  STL.64 [R1+0x630], R116 ;  /* 0x0006307401007387 */ /* 0x000fe80000100a00 */
[----:B------:R-:W-:Y:S04]  /*519c0*/  STL.64 [R1+0x638], R118 ;  /* 0x0006387601007387 */ /* 0x000fe80000100a00 */
[----:B------:R-:W-:Y:S04]  /*519d0*/  STL.64 [R1+0x1420], R68 ;  /* 0x0014204401007387 */ /* 0x000fe80000100a00 */
[----:B------:R1:W-:Y:S02]  /*519e0*/  STL.64 [R1+0x1428], R70 ;  /* 0x0014284601007387 */ /* 0x0003e40000100a00 */
[----:B-1----:R-:W-:Y:S02]  /*519f0*/  HMMA.1688.F32.TF32 R68, R232, R44, R240 ;  /* 0x0000002ce844723c */ /* 0x002fe400000810f0 */
[----:B------:R-:W-:Y:S04]  /*51a00*/  STL.64 [R1+0x1410], R112 ;  /* 0x0014107001007387 */ /* 0x000fe80000100a00 */
[----:B------:R-:W-:Y:S04]  /*51a10*/  STL.64 [R1+0x1418], R114 ;  /* 0x0014187201007387 */ /* 0x000fe80000100a00 */
[----:B------:R-:W-:Y:S04]  /*51a20*/  STL.64 [R1+0x1400], R72 ;  /* 0x0014004801007387 */ /* 0x000fe80000100a00 */
[----:B------:R1:W-:Y:S01]  /*51a30*/  STL.64 [R1+0x1408], R74 ;  /* 0x0014084a01007387 */ /* 0x0003e20000100a00 */
[----:B------:R-:W-:-:S03]  /*51a40*/  MOV R87, R3 ;  /* 0x0000000300577202 */ /* 0x000fc60000000f00 */
[----:B------:R-:W-:Y:S04]  /*51a50*/  LDS R240, [R161+0xc080] ;  /* 0x00c08000a1f07984 */ /* 0x000fe80000000800 */
[----:B------:R-:W-:Y:S04]  /*51a60*/  LDS R242, [R161+0xe080] ;  /* 0x00e08000a1f27984 */ /* 0x000fe80000000800 */
[----:B------:R-:W-:Y:S01]  /*51a70*/  STL.64 [R1+0x13f0], R68 ;  /* 0x0013f04401007387 */ /* 0x000fe20000100a00 */
[C---:B-1----:R-:W-:Y:S03]  /*51a80*/  HMMA.1688.F32.TF32 R72, R232.reuse, R48, R124 ;  /* 0x00000030e848723c */ /* 0x042fe6000008107c */
[----:B------:R1:W-:Y:S04]  /*51a90*/  STL.64 [R1+0x13f8], R70 ;  /* 0x0013f84601007387 */ /* 0x0003e80000100a00 */
[----:B------:R-:W-:Y:S04]  /*51aa0*/  LDS R241, [R189+0xc080] ;  /* 0x00c08000bdf17984 */ /* 0x000fe80000000800 */
[----:B------:R-:W2:Y:S01]  /*51ab0*/  LDS R243, [R189+0xe080] ;  /* 0x00e08000bdf37984 */ /* 0x000ea20000000800 */
[C---:B-1----:R-:W-:Y:S08]  /*51ac0*/  HMMA.1688.F32.TF32 R68, R232.reuse, R52, R128 ;  /* 0x00000034e844723c */ /* 0x042ff00000081080 */
[C---:B------:R-:W-:Y:S03]  /*51ad0*/  HMMA.1688.F32.TF32 R112, R232.reuse, R56, R216 ;  /* 0x00000038e870723c */ /* 0x040fe600000810d8 */
[----:B------:R-:W-:Y:S04]  /*51ae0*/  STL.64 [R1+0x13e0], R72 ;  /* 0x0013e04801007387 */ /* 0x000fe80000100a00 */
[----:B------:R1:W-:Y:S08]  /*51af0*/  STL.64 [R1+0x13e8], R74 ;  /* 0x0013e84a01007387 */ /* 0x0003f00000100a00 */
[----:B------:R-:W-:Y:S01]  /*51b00*/  STL.64 [R1+0x13d0], R68 ;  /* 0x0013d04401007387 */ /* 0x000fe20000100a00 */
[C---:B-1----:R-:W-:Y:S03]  /*51b10*/  HMMA.1688.F32.TF32 R72, R232.reuse, R60, R212 ;  /* 0x0000003ce848723c */ /* 0x042fe600000810d4 */
[----:B------:R1:W-:Y:S05]  /*51b20*/  STL.64 [R1+0x13d8], R70 ;  /* 0x0013d84601007387 */ /* 0x0003ea0000100a00 */
[----:B-1----:R-:W-:Y:S01]  /*51b30*/  HMMA.1688.F32.TF32 R68, R232, R64, R108 ;  /* 0x00000040e844723c */ /* 0x002fe2000008106c */
[----:B------:R-:W-:Y:S04]  /*51b40*/  STL.64 [R1+0x13c0], R112 ;  /* 0x0013c07001007387 */ /* 0x000fe80000100a00 */
[----:B------:R-:W-:Y:S10]  /*51b50*/  STL.64 [R1+0x13c8], R114 ;  /* 0x0013c87201007387 */ /* 0x000ff40000100a00 */
[----:B------:R-:W-:Y:S04]  /*51b60*/  STL.64 [R1+0x13b0], R72 ;  /* 0x0013b04801007387 */ /* 0x000fe80000100a00 */
[----:B------:R-:W-:Y:S04]  /*51b70*/  STL.64 [R1+0x13b8], R74 ;  /* 0x0013b84a01007387 */ /* 0x000fe80000100a00 */
[----:B------:R-:W-:Y:S04]  /*51b80*/  LDS R232, [R161+0xc100] ;  /* 0x00c10000a1e87984 */ /* 0x000fe80000000800 */
[----:B------:R-:W-:Y:S04]  /*51b90*/  LDS R234, [R161+0xe100] ;  /* 0x00e10000a1ea7984 */ /* 0x000fe80000000800 */
[----:B------:R-:W-:Y:S04]  /*51ba0*/  STL.64 [R1+0x390], R68 ;  /* 0x0003904401007387 */ /* 0x000fe80000100a00 */
[----:B------:R2:W-:Y:S04]  /*51bb0*/  STL.64 [R1+0x398], R70 ;  /* 0x0003984601007387 */ /* 0x0005e80000100a00 */
[----:B------:R-:W-:Y:S04]  /*51bc0*/  LDS R233, [R189+0xc100] ;  /* 0x00c10000bde97984 */ /* 0x000fe80000000800 */
[----:B------:R-:W1:Y:S01]  /*51bd0*/  LDS R235, [R189+0xe100] ;  /* 0x00e10000bdeb7984 */ /* 0x000e620000000800 */
        /* <DEDUP_REMOVED lines=8> */
[C---:B--2---:R-:W-:Y:S08]  /*51c60*/  HMMA.1688.F32.TF32 R72, R236.reuse, R18, R80 ;  /* 0x00000012ec48723c */ /* 0x044ff00000081050 */
[----:B---3--:R-:W-:Y:S01]  /*51c70*/  HMMA.1688.F32.TF32 R68, R236, R22, R76 ;  /* 0x00000016ec44723c */ /* 0x008fe2000008104c */
[----:B------:R-:W-:Y:S04]  /*51c80*/  STL.64 [R1+0x3c0], R96 ;  /* 0x0003c06001007387 */ /* 0x000fe80000100a00 */
[----:B------:R-:W-:Y:S11]  /*51c90*/  STL.64 [R1+0x3c8], R98 ;  /* 0x0003c86201007387 */ /* 0x000ff60000100a00 */
[----:B------:R-:W-:Y:S07]  /*51ca0*/  @!UPT UIADD3 URZ, URZ, URZ, URZ ;  /* 0x0000003f3f3ff290 */ /* 0x000fee000fffe03f */
[----:B------:R-:W-:Y:S04]  /*51cb0*/  STL.64 [R1+0x3e0], R68 ;  /* 0x0003e04401007387 */ /* 0x000fe80000100a00 */
[----:B------:R-:W-:Y:S01]  /*51cc0*/  STL.64 [R1+0x3d0], R72 ;  /* 0x0003d04801007387 */ /* 0x000fe20000100a00 */
[----:B------:R-:W-:-:S03]  /*51cd0*/  IMAD.MOV.U32 R3, RZ, RZ, R71 ;  /* 0x000000ffff037224 */ /* 0x000fc600078e0047 */
[----:B------:R5:W-:Y:S04]  /*51ce0*/  STL.64 [R1+0x3d8], R74 ;  /* 0x0003d84a01007387 */ /* 0x000be80000100a00 */
[----:B------:R2:W-:Y:S01]  /*51cf0*/  STL [R1+0x3e8], R70 ;  /* 0x0003e84601007387 */ /* 0x0005e20000100800 */
[C---:B-----5:R-:W-:Y:S08]  /*51d00*/  HMMA.1688.F32.TF32 R72, R236.reuse, R26, R92 ;  /* 0x0000001aec48723c */ /* 0x060ff0000008105c */
[C---:B--2---:R-:W-:Y:S08]  /*51d10*/  HMMA.1688.F32.TF32 R68, R236.reuse, R30, R88 ;  /* 0x0000001eec44723c */ /* 0x044ff00000081058 */
[C---:B------:R-:W-:Y:S07]  /*51d20*/  HMMA.1688.F32.TF32 R76, R236.reuse, R34, R84 ;  /* 0x00000022ec4c723c */ /* 0x040fee0000081054 */
[----:B------:R-:W-:Y:S04]  /*51d30*/  STL.64 [R1+0x3f0], R72 ;  /* 0x0003f04801007387 */ /* 0x000fe80000100a00 */
[----:B------:R2:W-:Y:S04]  /*51d40*/  STL.64 [R1+0x3f8], R74 ;  /* 0x0003f84a01007387 */ /* 0x0005e80000100a00 */
[----:B------:R-:W-:Y:S04]  /*51d50*/  STL.64 [R1+0x400], R68 ;  /* 0x0004004401007387 */ /* 0x000fe80000100a00 */
[----:B------:R3:W-:Y:S01]  /*51d60*/  STL.64 [R1+0x408], R70 ;  /* 0x0004084601007387 */ /* 0x0007e20000100a00 */
[C---:B--2---:R-:W-:Y:S08]  /*51d70*/  HMMA.1688.F32.TF32 R72, R236.reuse, R38, R244 ;  /* 0x00000026ec48723c */ /* 0x044ff000000810f4 */
[----:B---3--:R-:W-:Y:S01]  /*51d80*/  HMMA.1688.F32.TF32 R68, R236, R42, R248 ;  /* 0x0000002aec44723c */ /* 0x008fe200000810f8 */
[----:B------:R2:W-:Y:S01]  /*51d90*/  STL.64 [R1+0x410], R76 ;  /* 0x0004104c01007387 */ /* 0x0005e20000100a00 */
[----:B------:R-:W-:-:S03]  /*51da0*/  IMAD.MOV.U32 R244, RZ, RZ, R54 ;  /* 0x000000fffff47224 */ /* 0x000fc600078e0036 */
[----:B------:R3:W-:Y:S01]  /*51db0*/  STL.64 [R1+0x418], R78 ;  /* 0x0004184e01007387 */ /* 0x0007e20000100a00 */
[----:B------:R-:W-:Y:S01]  /*51dc0*/  MOV R245, R50 ;  /* 0x0000003200f57202 */ /* 0x000fe20000000f00 */
[----:B------:R-:W-:Y:S02]  /*51dd0*/  IMAD.MOV.U32 R246, RZ, RZ, R66 ;  /* 0x000000fffff67224 */ /* 0x000fe400078e0042 */
[----:B------:R-:W-:-:S06]  /*51de0*/  IMAD.MOV.U32 R247, RZ, RZ, R58 ;  /* 0x000000fffff77224 */ /* 0x000fcc00078e003a */
[----:B------:R4:W-:Y:S04]  /*51df0*/  STL.64 [R1+0x420], R72 ;  /* 0x0004204801007387 */ /* 0x0009e80000100a00 */
[----:B------:R5:W-:Y:S04]  /*51e00*/  STL.64 [R1+0x428], R74 ;  /* 0x0004284a01007387 */ /* 0x000be80000100a00 */
[----:B------:R-:W2:Y:S04]  /*51e10*/  LDL.LU R54, [R1+0x4aac] ;  /* 0x004aac0001367983 */ /* 0x000ea80000300800 */
[----:B------:R-:W-:Y:S04]  /*51e20*/  STL.64 [R1+0x430], R68 ;  /* 0x0004304401007387 */ /* 0x000fe80000100a00 */
[----:B------:R1:W-:Y:S04]  /*51e30*/  STL.64 [R1+0x438], R70 ;  /* 0x0004384601007387 */ /* 0x0003e80000100a00 */
[----:B------:R-:W3:Y:S04]  /*51e40*/  LDL.LU R50, [R1+0x4aa8] ;  /* 0x004aa80001327983 */ /* 0x000ee80000300800 */
[----:B------:R-:W4:Y:S04]  /*51e50*/  LDL.LU R66, [R1+0x4aa4] ;  /* 0x004aa40001427983 */ /* 0x000f280000300800 */
[----:B------:R-:W5:Y:S01]  /*51e60*/  LDL.LU R58, [R1+0x4aa0] ;  /* 0x004aa000013a7983 */ /* 0x000f620000300800 */
[----:B------:R-:W-:Y:S01]  /*51e70*/  MOV R84, R55 ;  /* 0x0000003700547202 */ /* 0x000fe20000000f00 */
[----:B------:R-:W-:-:S02]  /*51e80*/  IMAD.MOV.U32 R85, RZ, RZ, R47 ;  /* 0x000000ffff557224 */ /* 0x000fc400078e002f */
[----:B------:R-:W5:Y:S01]  /*51e90*/  LDL.LU R55, [R1+0x4a9c] ;  /* 0x004a9c0001377983 */ /* 0x000f620000300800 */
[----:B------:R-:W-:Y:S01]  /*51ea0*/  IMAD.MOV.U32 R86, RZ, RZ, R46 ;  /* 0x000000ffff567224 */ /* 0x000fe200078e002e */
[----:B------:R-:W-:Y:S02]  /*51eb0*/  MOV R87, R51 ;  /* 0x0000003300577202 */ /* 0x000fe40000000f00 */
[----:B------:R-:W5:Y:S04]  /*51ec0*/  LDL.LU R47, [R1+0x4a98] ;  /* 0x004a9800012f7983 */ /* 0x000f680000300800 */
[----:B------:R-:W5:Y:S04]  /*51ed0*/  LDL.LU R46, [R1+0x4a94] ;  /* 0x004a9400012e7983 */ /* 0x000f680000300800 */
[----:B------:R-:W5:Y:S01]  /*51ee0*/  LDL.LU R51, [R1+0x4a90] ;  /* 0x004a900001337983 */ /* 0x000f620000300800 */
[----:B--2---:R-:W-:Y:S01]  /*51ef0*/  IMAD.MOV.U32 R91, RZ, RZ, R54 ;  /* 0x000000ffff5b7224 */ /* 0x004fe200078e0036 */
[----:B---3--:R-:W-:Y:S01]  /*51f00*/  MOV R90, R50 ;  /* 0x00000032005a7202 */ /* 0x008fe20000000f00 */
[----:B----4-:R-:W-:-:S02]  /*51f10*/  IMAD.MOV.U32 R88, RZ, RZ, R66 ;  /* 0x000000ffff587224 */ /* 0x010fc400078e0042 */
[----:B------:R-:W2:Y:S01]  /*51f20*/  LDL.LU R66, [R1+0x4a8c] ;  /* 0x004a8c0001427983 */ /* 0x000ea20000300800 */
[----:B-----5:R-:W-:-:S03]  /*51f30*/  IMAD.MOV.U32 R89, RZ, RZ, R58 ;  /* 0x000000ffff597224 */ /* 0x020fc600078e003a */
[----:B------:R-:W3:Y:S04]  /*51f40*/  LDL.LU R58, [R1+0x4a88] ;  /* 0x004a8800013a7983 */ /* 0x000ee80000300800 */
[----:B------:R-:W4:Y:S04]  /*51f50*/  LDL.LU R50, [R1+0x4a84] ;  /* 0x004a840001327983 */ /* 0x000f280000300800 */
[----:B------:R-:W5:Y:S04]  /*51f60*/  LDL.LU R54, [R1+0x4a80] ;  /* 0x004a800001367983 */ /* 0x000f680000300800 */
[----:B------:R-:W5:Y:S04]  /*51f70*/  LDL.LU R76, [R1+0x9f0] ;  /* 0x0009f000014c7983 */ /* 0x000f680000300800 */
[----:B------:R-:W5:Y:S04]  /*51f80*/  LDL.LU R77, [R1+0x9f4] ;  /* 0x0009f400014d7983 */ /* 0x000f680000300800 */
[----:B------:R-:W5:Y:S04]  /*51f90*/  LDL.LU R78, [R1+0x9f8] ;  /* 0x0009f800014e7983 */ /* 0x000f680000300800 */
[----:B------:R-:W5:Y:S01]  /*51fa0*/  LDL.LU R79, [R1+0x9fc] ;  /* 0x0009fc00014f7983 */ /* 0x000f620000300800 */
[----:B--2---:R-:W-:-:S02]  /*51fb0*/  IMAD.MOV.U32 R83, RZ, RZ, R66 ;  /* 0x000000ffff537224 */ /* 0x004fc400078e0042 */
[----:B---3--:R-:W-:Y:S02]  /*51fc0*/  IMAD.MOV.U32 R82, RZ, RZ, R58 ;  /* 0x000000ffff527224 */ /* 0x008fe400078e003a */
[----:B----4-:R-:W-:Y:S02]  /*51fd0*/  IMAD.MOV.U32 R80, RZ, RZ, R50 ;  /* 0x000000ffff507224 */ /* 0x010fe400078e0032 */
[----:B------:R-:W2:Y:S01]  /*51fe0*/  LDL.LU R50, [R1+0x4a7c] ;  /* 0x004a7c0001327983 */ /* 0x000ea20000300800 */
[----:B-----5:R-:W-:-:S03]  /*51ff0*/  MOV R81, R54 ;  /* 0x0000003600517202 */ /* 0x020fc60000000f00 */
[----:B------:R-:W3:Y:S04]  /*52000*/  LDL.LU R54, [R1+0x4a78] ;  /* 0x004a780001367983 */ /* 0x000ee80000300800 */
        /* <DEDUP_REMOVED lines=73> */
[----:B--2---:R-:W-:Y:S01]  /*524a0*/  MOV R103, R50 ;  /* 0x0000003200677202 */ /* 0x004fe20000000f00 */
[----:B---3--:R-:W-:-:S02]  /*524b0*/  IMAD.MOV.U32 R102, RZ, RZ, R54 ;  /* 0x000000ffff667224 */ /* 0x008fc400078e0036 */
[----:B----4-:R-:W-:Y:S01]  /*524c0*/  IMAD.MOV.U32 R101, RZ, RZ, R58 ;  /* 0x000000ffff657224 */ /* 0x010fe200078e003a */
[----:B-----5:R-:W-:Y:S02]  /*524d0*/  MOV R100, R66 ;  /* 0x0000004200647202 */ /* 0x020fe40000000f00 */
[----:B------:R-:W2:Y:S04]  /*524e0*/  LDL.LU R66, [R1+0x4a6c] ;  /* 0x004a6c0001427983 */ /* 0x000ea80000300800 */
[----:B------:R-:W3:Y:S04]  /*524f0*/  LDL.LU R58, [R1+0x4a68] ;  /* 0x004a6800013a7983 */ /* 0x000ee80000300800 */
[----:B------:R-:W4:Y:S04]  /*52500*/  LDL.LU R54, [R1+0x4a64] ;  /* 0x004a640001367983 */ /* 0x000f280000300800 */
[----:B------:R-:W5:Y:S04]  /*52510*/  LDL.LU R50, [R1+0x4a60] ;  /* 0x004a600001327983 */ /* 0x000f680000300800 */
[----:B------:R-:W5:Y:S04]  /*52520*/  LDL.LU R51, [R1+0x4a5c] ;  /* 0x004a5c0001337983 */ /* 0x000f680000300800 */
[----:B------:R-:W1:Y:S04]  /*52530*/  LDL.LU R46, [R1+0x4a58] ;  /* 0x004a5800012e7983 */ /* 0x000e680000300800 */
[----:B------:R-:W1:Y:S01]  /*52540*/  LDL.LU R47, [R1+0x4a54] ;  /* 0x004a5400012f7983 */ /* 0x000e620000300800 */
[----:B------:R-:W-:-:S02]  /*52550*/  IMAD.MOV.U32 R95, RZ, RZ, R55 ;  /* 0x000000ffff5f7224 */ /* 0x000fc400078e0037 */
[----:B------:R-:W-:Y:S01]  /*52560*/  IMAD.MOV.U32 R248, RZ, RZ, R59 ;  /* 0x000000fffff87224 */ /* 0x000fe200078e003b */
[----:B------:R-:W4:Y:S04]  /*52570*/  LDL.LU R55, [R1+0x4a50] ;  /* 0x004a500001377983 */ /* 0x000f280000300800 */
[----:B------:R-:W3:Y:S01]  /*52580*/  LDL.LU R59, [R1+0x4a4c] ;  /* 0x004a4c00013b7983 */ /* 0x000ee20000300800 */
[----:B------:R-:W-:Y:S01]  /*52590*/  MOV R249, R62 ;  /* 0x0000003e00f97202 */ /* 0x000fe20000000f00 */
[----:B------:R-:W-:Y:S02]  /*525a0*/  IMAD.MOV.U32 R250, RZ, RZ, R63 ;  /* 0x000000fffffa7224 */ /* 0x000fe400078e003f */
[----:B------:R-:W2:Y:S01]  /*525b0*/  LDL.LU R62, [R1+0x4a48] ;  /* 0x004a4800013e7983 */ /* 0x000ea20000300800 */
[----:B------:R-:W-:-:S03]  /*525c0*/  IMAD.MOV.U32 R251, RZ, RZ, R67 ;  /* 0x000000fffffb7224 */ /* 0x000fc600078e0043 */
[----:B------:R-:W2:Y:S04]  /*525d0*/  LDL.LU R63, [R1+0x4a44] ;  /* 0x004a4400013f7983 */ /* 0x000ea80000300800 */
[----:B------:R-:W2:Y:S01]  /*525e0*/  LDL.LU R67, [R1+0x4a40] ;  /* 0x004a400001437983 */ /* 0x000ea20000300800 */
[----:B------:R-:W-:Y:S08]  /*525f0*/  HMMA.1688.F32.TF32 R112, R240, R14, R112 ;  /* 0x0000000ef070723c */ /* 0x000ff00000081070 */
[C---:B-1----:R-:W-:Y:S08]  /*52600*/  HMMA.1688.F32.TF32 R68, R236.reuse, R46, R208 ;  /* 0x0000002eec44723c */ /* 0x042ff000000810d0 */
[C---:B-----5:R-:W-:Y:S08]  /*52610*/  HMMA.1688.F32.TF32 R204, R236.reuse, R50, R204 ;  /* 0x00000032eccc723c */ /* 0x060ff000000810cc */
[C---:B----4-:R-:W-:Y:S07]  /*52620*/  HMMA.1688.F32.TF32 R120, R236.reuse, R54, R120 ;  /* 0x00000036ec78723c */ /* 0x050fee0000081078 */
[----:B------:R-:W-:Y:S04]  /*52630*/  STL.64 [R1+0x440], R68 ;  /* 0x0004404401007387 */ /* 0x000fe80000100a00 */
[----:B------:R3:W-:Y:S02]  /*52640*/  STL.64 [R1+0x448], R70 ;  /* 0x0004484601007387 */ /* 0x0007e40000100a00 */
[C---:B---3--:R-:W-:Y:S02]  /*52650*/  HMMA.1688.F32.TF32 R68, R236.reuse, R58, R116 ;  /* 0x0000003aec44723c */ /* 0x048fe40000081074 */
[----:B------:R-:W-:Y:S04]  /*52660*/  STL.64 [R1+0x450], R204 ;  /* 0x000450cc01007387 */ /* 0x000fe80000100a00 */
[----:B------:R-:W-:Y:S02]  /*52670*/  STL.64 [R1+0x458], R206 ;  /* 0x000458ce01007387 */ /* 0x000fe40000100a00 */
[C---:B--2---:R-:W-:Y:S02]  /*52680*/  HMMA.1688.F32.TF32 R116, R236.reuse, R62, R200 ;  /* 0x0000003eec74723c */ /* 0x044fe400000810c8 */
[----:B------:R-:W-:Y:S04]  /*52690*/  STL.64 [R1+0x460], R120 ;  /* 0x0004607801007387 */ /* 0x000fe80000100a00 */
[----:B------:R1:W-:Y:S09]  /*526a0*/  STL.64 [R1+0x468], R122 ;  /* 0x0004687a01007387 */ /* 0x0003f20000100a00 */
[----:B------:R-:W-:Y:S01]  /*526b0*/  STL.64 [R1+0x470], R68 ;  /* 0x0004704401007387 */ /* 0x000fe20000100a00 */
[----:B-1----:R-:W-:Y:S03]  /*526c0*/  HMMA.1688.F32.TF32 R120, R236, R66, R224 ;  /* 0x00000042ec78723c */ /* 0x002fe600000810e0 */
[----:B------:R1:W-:Y:S04]  /*526d0*/  STL.64 [R1+0x478], R70 ;  /* 0x0004784601007387 */ /* 0x0003e80000100a00 */
[----:B------:R-:W-:Y:S01]  /*526e0*/  LDS R236, [R161+0xc180] ;  /* 0x00c18000a1ec7984 */ /* 0x000fe20000000800 */
[C---:B------:R-:W-:Y:S03]  /*526f0*/  HMMA.1688.F32.TF32 R100, R240.reuse, R46, R100 ;  /* 0x0000002ef064723c */ /* 0x040fe60000081064 */
[----:B------:R-:W-:Y:S04]  /*52700*/  LDS R238, [R161+0xe180] ;  /* 0x00e18000a1ee7984 */ /* 0x000fe80000000800 */
[----:B------:R-:W-:Y:S01]  /*52710*/  LDS R237, [R189+0xc180] ;  /* 0x00c18000bded7984 */ /* 0x000fe20000000800 */
[C---:B-1----:R-:W-:Y:S03]  /*52720*/  HMMA.1688.F32.TF32 R68, R240.reuse, R6, R144 ;  /* 0x00000006f044723c */ /* 0x042fe60000081090 */
[----:B------:R-:W-:Y:S04]  /*52730*/  STL.64 [R1+0x490], R116 ;  /* 0x0004907401007387 */ /* 0x000fe80000100a00 */
[----:B------:R1:W-:Y:S04]  /*52740*/  STL.64 [R1+0x498], R118 ;  /* 0x0004987601007387 */ /* 0x0003e80000100a00 */
[----:B------:R-:W-:Y:S04]  /*52750*/  STL.64 [R1+0x480], R120 ;  /* 0x0004807801007387 */ /* 0x000fe80000100a00 */
[----:B------:R-:W-:Y:S01]  /*52760*/  STL.64 [R1+0x488], R122 ;  /* 0x0004887a01007387 */ /* 0x000fe20000100a00 */
[C---:B-1----:R-:W-:Y:S03]  /*52770*/  HMMA.1688.F32.TF32 R116, R240.reuse, R10, R148 ;  /* 0x0000000af074723c */ /* 0x042fe60000081094 */
[----:B------:R-:W1:Y:S04]  /*52780*/  LDS R239, [R189+0xe180] ;  /* 0x00e18000bdef7984 */ /* 0x000e680000000800 */
[----:B------:R-:W-:Y:S04]  /*52790*/  STL.64 [R1+0x4a0], R68 ;  /* 0x0004a04401007387 */ /* 0x000fe80000100a00 */
[----:B------:R2:W-:Y:S02]  /*527a0*/  STL.64 [R1+0x4a8], R70 ;  /* 0x0004a84601007387 */ /* 0x0005e40000100a00 */
[C---:B--2---:R-:W-:Y:S10]  /*527b0*/  HMMA.1688.F32.TF32 R68, R240.reuse, R18, R72 ;  /* 0x00000012f044723c */ /* 0x044ff40000081048 */
[----:B------:R-:W-:Y:S04]  /*527c0*/  STL.64 [R1+0x4c0], R116 ;  /* 0x0004c07401007387 */ /* 0x000fe80000100a00 */
[----:B------:R-:W-:Y:S01]  /*527d0*/  STL.64 [R1+0x4c8], R118 ;  /* 0x0004c87601007387 */ /* 0x000fe20000100a00 */
[----:B------:R-:W-:Y:S03]  /*527e0*/  HMMA.1688.F32.TF32 R72, R240, R22, R124 ;  /* 0x00000016f048723c */ /* 0x000fe6000008107c */
[----:B------:R-:W-:Y:S04]  /*527f0*/  STL.64 [R1+0x4e0], R112 ;  /* 0x0004e07001007387 */ /* 0x000fe80000100a00 */
[----:B------:R-:W-:Y:S04]  /*52800*/  STL.64 [R1+0x4e8], R114 ;  /* 0x0004e87201007387 */ /* 0x000fe80000100a00 */
[----:B------:R2:W-:Y:S01]  /*52810*/  STL.64 [R1+0x510], R68 ;  /* 0x0005104401007387 */ /* 0x0005e20000100a00 */
[----:B------:R-:W-:Y:S01]  /*52820*/  MOV R17, R70 ;  /* 0x0000004600117202 */ /* 0x000fe20000000f00 */
[----:B------:R-:W-:-:S02]  /*52830*/  IMAD.MOV.U32 R16, RZ, RZ, R71 ;  /* 0x000000ffff107224 */ /* 0x000fc400078e0047 */
[----:B--2---:R-:W-:Y:S03]  /*52840*/  HMMA.1688.F32.TF32 R68, R240, R26, R128 ;  /* 0x0000001af044723c */ /* 0x004fe60000081080 */
[----:B------:R2:W-:Y:S04]  /*52850*/  STL [R1+0x481c], R16 ;  /* 0x00481c1001007387 */ /* 0x0005e80000100800 */
[----:B------:R3:W-:Y:S04]  /*52860*/  STL [R1+0x4818], R17 ;  /* 0x0048181101007387 */ /* 0x0007e80000100800 */
[----:B------:R-:W-:Y:S04]  /*52870*/  STL.64 [R1+0x550], R72 ;  /* 0x0005504801007387 */ /* 0x000fe80000100a00 */
[----:B------:R-:W-:Y:S08]  /*52880*/  STL.64 [R1+0x558], R74 ;  /* 0x0005584a01007387 */ /* 0x000ff00000100a00 */
[----:B------:R4:W-:Y:S01]  /*52890*/  STL.64 [R1+0x570], R68 ;  /* 0x0005704401007387 */ /* 0x0009e20000100a00 */
[----:B--2---:R-:W-:Y:S01]  /*528a0*/  IMAD.MOV.U32 R16, RZ, RZ, R70 ;  /* 0x000000ffff107224 */ /* 0x004fe200078e0046 */
[----:B---3--:R-:W-:-:S02]  /*528b0*/  MOV R17, R71 ;  /* 0x0000004700117202 */ /* 0x008fc40000000f00 */
[C---:B----4-:R-:W-:Y:S08]  /*528c0*/  HMMA.1688.F32.TF32 R68, R240.reuse, R30, R216 ;  /* 0x0000001ef044723c */ /* 0x050ff000000810d8 */
[C---:B------:R-:W-:Y:S08]  /*528d0*/  HMMA.1688.F32.TF32 R112, R240.reuse, R34, R212 ;  /* 0x00000022f070723c */ /* 0x040ff000000810d4 */
[C---:B------:R-:W-:Y:S07]  /*528e0*/  HMMA.1688.F32.TF32 R72, R240.reuse, R38, R108 ;  /* 0x00000026f048723c */ /* 0x040fee000008106c */
[----:B------:R-:W-:Y:S04]  /*528f0*/  STL.64 [R1+0x590], R68 ;  /* 0x0005904401007387 */ /* 0x000fe80000100a00 */
[----:B------:R2:W-:Y:S02]  /*52900*/  STL.64 [R1+0x598], R70 ;  /* 0x0005984601007387 */ /* 0x0005e40000100a00 */
[C---:B--2---:R-:W-:Y:S02]  /*52910*/  HMMA.1688.F32.TF32 R68, R240.reuse, R42, R104 ;  /* 0x0000002af044723c */ /* 0x044fe40000081068 */
[----:B------:R-:W-:Y:S04]  /*52920*/  STL.64 [R1+0x5a0], R112 ;  /* 0x0005a07001007387 */ /* 0x000fe80000100a00 */
[----:B------:R-:W-:Y:S04]  /*52930*/  STL.64 [R1+0x5a8], R114 ;  /* 0x0005a87201007387 */ /* 0x000fe80000100a00 */
[----:B------:R-:W-:Y:S04]  /*52940*/  STL.64 [R1+0x5b0], R72 ;  /* 0x0005b04801007387 */ /* 0x000fe80000100a00 */
[----:B------:R2:W-:Y:S09]  /*52950*/  STL.64 [R1+0x5b8], R74 ;  /* 0x0005b84a01007387 */ /* 0x0005f20000100a00 */
[----:B------:R-:W-:Y:S01]  /*52960*/  STL.64 [R1+0x13a0], R68 ;  /* 0x0013a04401007387 */ /* 0x000fe20000100a00 */
[C---:B--2---:R-:W-:Y:S03]  /*52970*/  HMMA.1688.F32.TF32 R72, R240.reuse, R50, R96 ;  /* 0x00000032f048723c */ /* 0x044fe60000081060 */
[----:B------:R2:W-:Y:S05]  /*52980*/  STL.64 [R1+0x13a8], R70 ;  /* 0x0013a84601007387 */ /* 0x0005ea0000100a00 */
[C---:B--2---:R-:W-:Y:S01]  /*52990*/  HMMA.1688.F32.TF32 R68, R240.reuse, R54, R80 ;  /* 0x00000036f044723c */ /* 0x044fe20000081050 */
[----:B------:R-:W-:Y:S04]  /*529a0*/  STL.64 [R1+0x1390], R100 ;  /* 0x0013906401007387 */ /* 0x000fe80000100a00 */
[----:B------:R-:W-:Y:S03]  /*529b0*/  STL.64 [R1+0x1398], R102 ;  /* 0x0013986601007387 */ /* 0x000fe60000100a00 */
[C---:B------:R-:W-:Y:S07]  /*529c0*/  HMMA.1688.F32.TF32 R76, R240.reuse, R58, R76 ;  /* 0x0000003af04c723c */ /* 0x040fee000008104c */
[----:B------:R-:W-:Y:S04]  /*529d0*/  STL.64 [R1+0x1380], R72 ;  /* 0x0013804801007387 */ /* 0x000fe80000100a00 */
[----:B------:R2:W-:Y:S04]  /*529e0*/  STL.64 [R1+0x1388], R74 ;  /* 0x0013884a01007387 */ /* 0x0005e80000100a00 */
[----:B------:R-:W-:Y:S01]  /*529f0*/  STL.64 [R1+0x1370], R68 ;  /* 0x0013704401007387 */ /* 0x000fe20000100a00 */
[C---:B--2---:R-:W-:Y:S03]  /*52a00*/  HMMA.1688.F32.TF32 R72, R240.reuse, R62, R92 ;  /* 0x0000003ef048723c */ /* 0x044fe6000008105c */
[----:B------:R2:W-:Y:S05]  /*52a10*/  STL.64 [R1+0x1378], R70 ;  /* 0x0013784601007387 */ /* 0x0005ea0000100a00 */
[----:B--2---:R-:W-:Y:S01]  /*52a20*/  HMMA.1688.F32.TF32 R68, R240, R66, R88 ;  /* 0x00000042f044723c */ /* 0x004fe20000081058 */
[----:B------:R-:W-:Y:S04]  /*52a30*/  STL.64 [R1+0x1360], R76 ;  /* 0x0013604c01007387 */ /* 0x000fe80000100a00 */
[----:B------:R2:W-:Y:S10]  /*52a40*/  STL.64 [R1+0x1368], R78 ;  /* 0x0013684e01007387 */ /* 0x0005f40000100a00 */
[----:B------:R-:W-:Y:S04]  /*52a50*/  STL.64 [R1+0x1350], R72 ;  /* 0x0013504801007387 */ /* 0x000fe80000100a00 */
[----:B------:R3:W-:Y:S01]  /*52a60*/  STL.64 [R1+0x1358], R74 ;  /* 0x0013584a01007387 */ /* 0x0007e20000100a00 */
[C---:B--2---:R-:W-:Y:S03]  /*52a70*/  HMMA.1688.F32.TF32 R76, R232.reuse, R6, R84 ;  /* 0x00000006e84c723c */ /* 0x044fe60000081054 */
[----:B------:R-:W-:Y:S04]  /*52a80*/  LDS R240, [R161+0xc200] ;  /* 0x00c20000a1f07984 */ /* 0x000fe80000000800 */
[----:B------:R-:W-:Y:S01]  /*52a90*/  LDS R242, [R161+0xe200] ;  /* 0x00e20000a1f27984 */ /* 0x000fe20000000800 */
[C---:B---3--:R-:W-:Y:S03]  /*52aa0*/  HMMA.1688.F32.TF32 R72, R232.reuse, R10, R244 ;  /* 0x0000000ae848723c */ /* 0x048fe600000810f4 */
[----:B------:R-:W-:Y:S04]  /*52ab0*/  STL.64 [R1+0x5c0], R68 ;  /* 0x0005c04401007387 */ /* 0x000fe80000100a00 */
[----:B------:R2:W-:Y:S04]  /*52ac0*/  STL.64 [R1+0x5c8], R70 ;  /* 0x0005c84601007387 */ /* 0x0005e80000100a00 */
[----:B------:R-:W-:Y:S04]  /*52ad0*/  LDS R241, [R189+0xc200] ;  /* 0x00c20000bdf17984 */ /* 0x000fe80000000800 */
[----:B------:R-:W3:Y:S01]  /*52ae0*/  LDS R243, [R189+0xe200] ;  /* 0x00e20000bdf37984 */ /* 0x000ee20000000800 */
[C---:B--2---:R-:W-:Y:S03]  /*52af0*/  HMMA.1688.F32.TF32 R68, R232.reuse, R14, R248 ;  /* 0x0000000ee844723c */ /* 0x044fe600000810f8 */
[----:B------:R-:W-:Y:S04]  /*52b00*/  STL.64 [R1+0x1340], R76 ;  /* 0x0013404c01007387 */ /* 0x000fe80000100a00 */
[----:B------:R-:W-:Y:S04]  /*52b10*/  STL.64 [R1+0x1348], R78 ;  /* 0x0013484e01007387 */ /* 0x000fe80000100a00 */
[----:B------:R-:W2:Y:S04]  /*52b20*/  LDL.LU R248, [R1+0xc10] ;  /* 0x000c100001f87983 */ /* 0x000ea80000300800 */
[----:B------:R4:W-:Y:S04]  /*52b30*/  STL.64 [R1+0x1330], R72 ;  /* 0x0013304801007387 */ /* 0x0009e80000100a00 */
[----:B------:R5:W-:Y:S04]  /*52b40*/  STL.64 [R1+0x1338], R74 ;  /* 0x0013384a01007387 */ /* 0x000be80000100a00 */
[----:B------:R-:W-:Y:S04]  /*52b50*/  STL.64 [R1+0x1320], R68 ;  /* 0x0013204401007387 */ /* 0x000fe80000100a00 */
        /* <DEDUP_REMOVED lines=71> */
[----:B------:R-:W5:Y:S01]  /*52fd0*/  LDL.LU R247, [R1+0xbfc] ;  /* 0x000bfc0001f77983 */ /* 0x000f620000300800 */
[C---:B-1----:R-:W-:Y:S08]  /*52fe0*/  HMMA.1688.F32.TF32 R68, R232.reuse, R18, R148 ;  /* 0x00000012e844723c */ /* 0x042ff00000081094 */
[C---:B--2---:R-:W-:Y:S11]  /*52ff0*/  HMMA.1688.F32.TF32 R116, R232.reuse, R22, R112 ;  /* 0x00000016e874723c */ /* 0x044ff60000081070 */
[----:B------:R-:W-:Y:S04]  /*53000*/  @!UPT UIADD3 URZ, URZ, URZ, URZ ;  /* 0x0000003f3f3ff290 */ /* 0x000fe8000fffe03f */
[----:B------:R-:W-:Y:S04]  /*53010*/  STL.64 [R1+0x1310], R68 ;  /* 0x0013104401007387 */ /* 0x000fe80000100a00 */
[----:B------:R4:W-:Y:S02]  /*53020*/  STL.64 [R1+0x1318], R70 ;  /* 0x0013184601007387 */ /* 0x0009e40000100a00 */
[C---:B----4-:R-:W-:Y:S02]  /*53030*/  HMMA.1688.F32.TF32 R68, R232.reuse, R26, R72 ;  /* 0x0000001ae844723c */ /* 0x050fe40000081048 */
[----:B------:R-:W-:Y:S04]  /*53040*/  STL.64 [R1+0x1300], R116 ;  /* 0x0013007401007387 */ /* 0x000fe80000100a00 */
[----:B------:R-:W-:Y:S02]  /*53050*/  STL.64 [R1+0x1308], R118 ;  /* 0x0013087601007387 */ /* 0x000fe40000100a00 */
[C---:B------:R-:W-:Y:S08]  /*53060*/  HMMA.1688.F32.TF32 R112, R232.reuse, R30, R124 ;  /* 0x0000001ee870723c */ /* 0x040ff0000008107c */
[C---:B------:R-:W-:Y:S07]  /*53070*/  HMMA.1688.F32.TF32 R72, R232.reuse, R34, R128 ;  /* 0x00000022e848723c */ /* 0x040fee0000081080 */
[----:B------:R-:W-:Y:S04]  /*53080*/  STL.64 [R1+0x12f0], R68 ;  /* 0x0012f04401007387 */ /* 0x000fe80000100a00 */
[----:B------:R1:W-:Y:S02]  /*53090*/  STL.64 [R1+0x12f8], R70 ;  /* 0x0012f84601007387 */ /* 0x0003e40000100a00 */
[C---:B-1----:R-:W-:Y:S02]  /*530a0*/  HMMA.1688.F32.TF32 R68, R232.reuse, R38, R216 ;  /* 0x00000026e844723c */ /* 0x042fe400000810d8 */
[----:B------:R-:W-:Y:S04]  /*530b0*/  STL.64 [R1+0x12e0], R112 ;  /* 0x0012e07001007387 */ /* 0x000fe80000100a00 */
[----:B------:R-:W-:Y:S04]  /*530c0*/  STL.64 [R1+0x12e8], R114 ;  /* 0x0012e87201007387 */ /* 0x000fe80000100a00 */
[----:B------:R-:W-:Y:S04]  /*530d0*/  STL.64 [R1+0x12d0], R72 ;  /* 0x0012d04801007387 */ /* 0x000fe80000100a00 */
[----:B------:R1:W-:Y:S01]  /*530e0*/  STL.64 [R1+0x12d8], R74 ;  /* 0x0012d84a01007387 */ /* 0x0003e20000100a00 */
[C---:B---3--:R-:W-:Y:S08]  /*530f0*/  HMMA.1688.F32.TF32 R108, R232.reuse, R46, R108 ;  /* 0x0000002ee86c723c */ /* 0x048ff0000008106c */
[----:B------:R-:W-:Y:S04]  /*53100*/  STL.64 [R1+0x12c0], R68 ;  /* 0x0012c04401007387 */ /* 0x000fe80000100a00 */
[----:B------:R5:W-:Y:S01]  /*53110*/  STL.64 [R1+0x12c8], R70 ;  /* 0x0012c84601007387 */ /* 0x000be20000100a00 */
[C---:B-1----:R-:W-:Y:S08]  /*53120*/  HMMA.1688.F32.TF32 R72, R232.reuse, R50, R104 ;  /* 0x00000032e848723c */ /* 0x042ff00000081068 */
[C---:B-----5:R-:W-:Y:S08]  /*53130*/  HMMA.1688.F32.TF32 R68, R232.reuse, R42, R212 ;  /* 0x0000002ae844723c */ /* 0x060ff000000810d4 */
[C---:B------:R-:W-:Y:S11]  /*53140*/  HMMA.1688.F32.TF32 R96, R232.reuse, R58, R96 ;  /* 0x0000003ae860723c */ /* 0x040ff60000081060 */
[----:B------:R-:W-:Y:S04]  /*53150*/  @!UPT UIADD3 URZ, URZ, URZ, URZ ;  /* 0x0000003f3f3ff290 */ /* 0x000fe8000fffe03f */
[----:B------:R-:W-:Y:S04]  /*53160*/  STL.64 [R1+0x12b0], R68 ;  /* 0x0012b04401007387 */ /* 0x000fe80000100a00 */
[----:B------:R1:W-:Y:S04]  /*53170*/  STL.64 [R1+0x12b8], R70 ;  /* 0x0012b84601007387 */ /* 0x0003e80000100a00 */
[----:B------:R-:W-:Y:S04]  /*53180*/  STL.64 [R1+0x12a0], R108 ;  /* 0x0012a06c01007387 */ /* 0x000fe80000100a00 */
[----:B------:R-:W-:Y:S01]  /*53190*/  STL.64 [R1+0x12a8], R110 ;  /* 0x0012a86e01007387 */ /* 0x000fe20000100a00 */
[C---:B-1----:R-:W-:Y:S03]  /*531a0*/  HMMA.1688.F32.TF32 R68, R232.reuse, R54, R100 ;  /* 0x00000036e844723c */ /* 0x042fe60000081064 */
[----:B------:R-:W-:Y:S04]  /*531b0*/  STL.64 [R1+0x1290], R72 ;  /* 0x0012904801007387 */ /* 0x000fe80000100a00 */
[----:B------:R1:W-:Y:S02]  /*531c0*/  STL.64 [R1+0x1298], R74 ;  /* 0x0012984a01007387 */ /* 0x0003e40000100a00 */
[C---:B-1----:R-:W-:Y:S11]  /*531d0*/  HMMA.1688.F32.TF32 R72, R232.reuse, R62, R80 ;  /* 0x0000003ee848723c */ /* 0x042ff60000081050 */
[----:B------:R-:W-:Y:S03]  /*531e0*/  @!UPT UIADD3 URZ, URZ, URZ, URZ ;  /* 0x0000003f3f3ff290 */ /* 0x000fe6000fffe03f */
[----:B------:R1:W-:Y:S01]  /*531f0*/  STL.64 [R1+0x1280], R68 ;  /* 0x0012804401007387 */ /* 0x0003e20000100a00 */
[----:B------:R-:W-:Y:S02]  /*53200*/  IMAD.MOV.U32 R13, RZ, RZ, R70 ;  /* 0x000000ffff0d7224 */ /* 0x000fe400078e0046 */
[----:B------:R-:W-:Y:S01]  /*53210*/  IMAD.MOV.U32 R12, RZ, RZ, R71 ;  /* 0x000000ffff0c7224 */ /* 0x000fe200078e0047 */
[----:B------:R-:W-:Y:S04]  /*53220*/  STL.64 [R1+0x1270], R96 ;  /* 0x0012706001007387 */ /* 0x000fe80000100a00 */
[----:B------:R-:W-:Y:S01]  /*53230*/  STL.64 [R1+0x1278], R98 ;  /* 0x0012786201007387 */ /* 0x000fe20000100a00 */
[----:B-1----:R-:W-:Y:S03]  /*53240*/  HMMA.1688.F32.TF32 R68, R232, R66, R76 ;  /* 0x00000042e844723c */ /* 0x002fe6000008104c */
[----:B------:R-:W-:Y:S04]  /*53250*/  LDS R232, [R161+0xc280] ;  /* 0x00c28000a1e87984 */ /* 0x000fe80000000800 */
[----:B------:R-:W-:Y:S04]  /*53260*/  STL.64 [R1+0x1260], R72 ;  /* 0x0012604801007387 */ /* 0x000fe80000100a00 */
[----:B------:R1:W-:Y:S04]  /*53270*/  STL.64 [R1+0x1268], R74 ;  /* 0x0012684a01007387 */ /* 0x0003e80000100a00 */
[----:B------:R-:W-:Y:S04]  /*53280*/  LDS R234, [R161+0xe280] ;  /* 0x00e28000a1ea7984 */ /* 0x000fe80000000800 */
[----:B------:R-:W-:Y:S01]  /*53290*/  LDS R233, [R189+0xc280] ;  /* 0x00c28000bde97984 */ /* 0x000fe20000000800 */
[C---:B-1----:R-:W-:Y:S03]  /*532a0*/  HMMA.1688.F32.TF32 R72, R236.reuse, R6, R92 ;  /* 0x00000006ec48723c */ /* 0x042fe6000008105c */
[----:B------:R-:W1:Y:S04]  /*532b0*/  LDS R235, [R189+0xe280] ;  /* 0x00e28000bdeb7984 */ /* 0x000e680000000800 */
[----:B------:R-:W-:Y:S04]  /*532c0*/  STL.64 [R1+0x5d0], R68 ;  /* 0x0005d04401007387 */ /* 0x000fe80000100a00 */
[----:B------:R2:W-:Y:S01]  /*532d0*/  STL.64 [R1+0x5d8], R70 ;  /* 0x0005d84601007387 */ /* 0x0005e20000100a00 */
[C---:B------:R-:W-:Y:S08]  /*532e0*/  HMMA.1688.F32.TF32 R76, R236.reuse, R14, R84 ;  /* 0x0000000eec4c723c */ /* 0x040ff00000081054 */
[C---:B--2---:R-:W-:Y:S03]  /*532f0*/  HMMA.1688.F32.TF32 R68, R236.reuse, R10, R88 ;  /* 0x0000000aec44723c */ /* 0x044fe60000081058 */
[----:B------:R-:W-:Y:S04]  /*53300*/  STL.64 [R1+0x5e0], R72 ;  /* 0x0005e04801007387 */ /* 0x000fe80000100a00 */
[----:B------:R2:W-:Y:S02]  /*53310*/  STL.64 [R1+0x5e8], R74 ;  /* 0x0005e84a01007387 */ /* 0x0005e40000100a00 */
[C---:B--2---:R-:W-:Y:S11]  /*53320*/  HMMA.1688.F32.TF32 R72, R236.reuse, R18, R244 ;  /* 0x00000012ec48723c */ /* 0x044ff600000810f4 */
[----:B------:R-:W-:Y:S03]  /*53330*/  @!UPT UIADD3 URZ, URZ, URZ, URZ ;  /* 0x0000003f3f3ff290 */ /* 0x000fe6000fffe03f */
[----:B------:R-:W-:Y:S04]  /*53340*/  STL.64 [R1+0x5f0], R68 ;  /* 0x0005f04401007387 */ /* 0x000fe80000100a00 */
[----:B------:R-:W-:Y:S04]  /*53350*/  STL.64 [R1+0x5f8], R70 ;  /* 0x0005f84601007387 */ /* 0x000fe80000100a00 */
[----:B------:R2:W-:Y:S04]  /*53360*/  STL.64 [R1+0x600], R76 ;  /* 0x0006004c01007387 */ /* 0x0005e80000100a00 */
[----:B------:R3:W-:Y:S04]  /*53370*/  STL.64 [R1+0x608], R78 ;  /* 0x0006084e01007387 */ /* 0x0007e80000100a00 */
        /* <DEDUP_REMOVED lines=41> */
[----:B------:R-:W2:Y:S01]  /*53610*/  LDL.LU R79, [R1+0xcfc] ;  /* 0x000cfc00014f7983 */ /* 0x000ea20000300800 */
[----:B------:R-:W-:Y:S03]  /*53620*/  HMMA.1688.F32.TF32 R68, R236, R22, R248 ;  /* 0x00000016ec44723c */ /* 0x000fe600000810f8 */
[----:B------:R-:W3:Y:S04]  /*53630*/  LDL.LU R248, [R1+0xd90] ;  /* 0x000d900001f87983 */ /* 0x000ee80000300800 */
[----:B------:R-:W3:Y:S04]  /*53640*/  LDL.LU R249, [R1+0xd94] ;  /* 0x000d940001f97983 */ /* 0x000ee80000300800 */
[----:B------:R-:W3:Y:S04]  /*53650*/  LDL.LU R250, [R1+0xd98] ;  /* 0x000d980001fa7983 */ /* 0x000ee80000300800 */
[----:B------:R-:W3:Y:S04]  /*53660*/  LDL.LU R251, [R1+0xd9c] ;  /* 0x000d9c0001fb7983 */ /* 0x000ee80000300800 */
[----:B------:R-:W2:Y:S04]  /*53670*/  LDL.LU R244, [R1+0xd60] ;  /* 0x000d600001f47983 */ /* 0x000ea80000300800 */
[----:B------:R-:W2:Y:S04]  /*53680*/  LDL.LU R245, [R1+0xd64] ;  /* 0x000d640001f57983 */ /* 0x000ea80000300800 */
[----:B------:R-:W2:Y:S04]  /*53690*/  LDL.LU R246, [R1+0xd68] ;  /* 0x000d680001f67983 */ /* 0x000ea80000300800 */
[----:B------:R-:W2:Y:S01]  /*536a0*/  LDL.LU R247, [R1+0xd6c] ;  /* 0x000d6c0001f77983 */ /* 0x000ea20000300800 */
[----:B------:R-:W-:Y:S01]  /*536b0*/  MOV R45, R68 ;  /* 0x00000044002d7202 */ /* 0x000fe20000000f00 */
[----:B------:R-:W-:Y:S01]  /*536c0*/  IMAD.MOV.U32 R44, RZ, RZ, R69 ;  /* 0x000000ffff2c7224 */ /* 0x000fe200078e0045 */
[----:B------:R-:W-:Y:S01]  /*536d0*/  MOV R40, R71 ;  /* 0x0000004700287202 */ /* 0x000fe20000000f00 */
[----:B------:R-:W-:-:S04]  /*536e0*/  IMAD.MOV.U32 R41, RZ, RZ, R70 ;  /* 0x000000ffff297224 */ /* 0x000fc800078e0046 */
[----:B------:R1:W-:Y:S04]  /*536f0*/  STL [R1+0x4814], R40 ;  /* 0x0048142801007387 */ /* 0x0003e80000100800 */
[----:B------:R1:W-:Y:S04]  /*53700*/  STL [R1+0x4810], R41 ;  /* 0x0048102901007387 */ /* 0x0003e80000100800 */
[----:B------:R1:W-:Y:S04]  /*53710*/  STL [R1+0x480c], R44 ;  /* 0x00480c2c01007387 */ /* 0x0003e80000100800 */
[----:B------:R1:W-:Y:S01]  /*53720*/  STL [R1+0x4808], R45 ;  /* 0x0048082d01007387 */ /* 0x0003e20000100800 */
        /* <DEDUP_REMOVED lines=10> */
[----:B-1----:R-:W-:Y:S01]  /*537d0*/  IMAD.MOV.U32 R40, RZ, RZ, R68 ;  /* 0x000000ffff287224 */ /* 0x002fe200078e0044 */
[----:B------:R-:W-:Y:S01]  /*537e0*/  MOV R41, R69 ;  /* 0x0000004500297202 */ /* 0x000fe20000000f00 */
[----:B------:R-:W-:Y:S02]  /*537f0*/  IMAD.MOV.U32 R44, RZ, RZ, R70 ;  /* 0x000000ffff2c7224 */ /* 0x000fe400078e0046 */
[----:B------:R-:W-:Y:S02]  /*53800*/  IMAD.MOV.U32 R45, RZ, RZ, R71 ;  /* 0x000000ffff2d7224 */ /* 0x000fe400078e0047 */
        /* <DEDUP_REMOVED lines=8> */
[C---:B------:R-:W-:Y:S08]  /*53890*/  HMMA.1688.F32.TF32 R96, R236.reuse, R42, R96 ;  /* 0x0000002aec60723c */ /* 0x040ff00000081060 */
[C---:B------:R-:W-:Y:S07]  /*538a0*/  HMMA.1688.F32.TF32 R72, R236.reuse, R46, R80 ;  /* 0x0000002eec48723c */ /* 0x040fee0000081050 */
[----:B------:R-:W-:Y:S04]  /*538b0*/  STL.64 [R1+0x680], R68 ;  /* 0x0006804401007387 */ /* 0x000fe80000100a00 */
[----:B------:R2:W-:Y:S02]  /*538c0*/  STL.64 [R1+0x688], R70 ;  /* 0x0006884601007387 */ /* 0x0005e40000100a00 */
[C---:B--2---:R-:W-:Y:S02]  /*538d0*/  HMMA.1688.F32.TF32 R68, R236.reuse, R50, R76 ;  /* 0x00000032ec44723c */ /* 0x044fe4000008104c */
        /* <DEDUP_REMOVED lines=13> */
[----:B------:R1:W-:Y:S01]  /*539b0*/  STL.64 [R1+0x6f0], R68 ;  /* 0x0006f04401007387 */ /* 0x0003e20000100a00 */
[----:B------:R-:W-:-:S02]  /*539c0*/  IMAD.MOV.U32 R65, RZ, RZ, R70 ;  /* 0x000000ffff417224 */ /* 0x000fc400078e0046 */
[----:B------:R-:W-:Y:S02]  /*539d0*/  IMAD.MOV.U32 R64, RZ, RZ, R71 ;  /* 0x000000ffff407224 */ /* 0x000fe400078e0047 */
[----:B-1----:R-:W-:Y:S03]  /*539e0*/  HMMA.1688.F32.TF32 R68, R236, R66, R244 ;  /* 0x00000042ec44723c */ /* 0x002fe600000810f4 */
[----:B------:R-:W-:Y:S04]  /*539f0*/  STL [R1+0x47fc], R64 ;  /* 0x0047fc4001007387 */ /* 0x000fe80000100800 */
[----:B------:R-:W-:Y:S04]  /*53a00*/  STL [R1+0x47f8], R65 ;  /* 0x0047f84101007387 */ /* 0x000fe80000100800 */
[----:B------:R-:W-:Y:S04]  /*53a10*/  LDS R236, [R161+0xc380] ;  /* 0x00c38000a1ec7984 */ /* 0x000fe80000000800 */
[----:B------:R-:W-:Y:S04]  /*53a20*/  LDS R238, [R161+0xe380] ;  /* 0x00e38000a1ee7984 */ /* 0x000fe80000000800 */
[----:B------:R-:W-:Y:S04]  /*53a30*/  LDS R237, [R189+0xc380] ;  /* 0x00c38000bded7984 */ /* 0x000fe80000000800 */
[----:B------:R-:W-:Y:S01]  /*53a40*/  LDS R239, [R189+0xe380] ;  /* 0x00e38000bdef7984 */ /* 0x000fe20000000800 */
[----:B------:R-:W-:Y:S01]  /*53a50*/  IMAD.MOV.U32 R60, RZ, RZ, R69 ;  /* 0x000000ffff3c7224 */ /* 0x000fe200078e0045 */
[----:B------:R-:W-:Y:S01]  /*53a60*/  MOV R61, R68 ;  /* 0x00000044003d7202 */ /* 0x000fe20000000f00 */
[----:B------:R-:W-:Y:S01]  /*53a70*/  IMAD.MOV.U32 R57, RZ, RZ, R70 ;  /* 0x000000ffff397224 */ /* 0x000fe200078e0046 */
[----:B------:R-:W-:-:S02]  /*53a80*/  MOV R56, R71 ;  /* 0x0000004700387202 */ /* 0x000fc40000000f00 */
[----:B------:R1:W-:Y:S01]  /*53a90*/  STL [R1+0x4804], R60 ;  /* 0x0048043c01007387 */ /* 0x0003e20000100800 */
[----:B---3--:R-:W-:Y:S03]  /*53aa0*/  HMMA.1688.F32.TF32 R68, R240, R6, R248 ;  /* 0x00000006f044723c */ /* 0x008fe600000810f8 */
[----:B------:R2:W-:Y:S04]  /*53ab0*/  STL [R1+0x4800], R61 ;  /* 0x0048003d01007387 */ /* 0x0005e80000100800 */
        /* <DEDUP_REMOVED lines=82> */
[----:B------:R-:W-:-:S02]  /*53fe0*/  IMAD.MOV.U32 R52, RZ, RZ, R69 ;  /* 0x000000ffff347224 */ /* 0x000fc400078e0045 */
[----:B------:R-:W-:Y:S02]  /*53ff0*/  IMAD.MOV.U32 R48, RZ, RZ, R71 ;  /* 0x000000ffff307224 */ /* 0x000fe400078e0047 */
[C---:B--2---:R-:W-:Y:S11]  /*54000*/  HMMA.1688.F32.TF32 R68, R240.reuse, R10, R224 ;  /* 0x0000000af044723c */ /* 0x044ff600000810e0 */
[----:B------:R-:W-:Y:S11]  /*54010*/  @!UPT UIADD3 URZ, URZ, URZ, URZ ;  /* 0x0000003f3f3ff290 */ /* 0x000ff6000fffe03f */
[----:B------:R-:W-:Y:S02]  /*54020*/  @!UPT UIADD3 URZ, URZ, URZ, URZ ;  /* 0x0000003f3f3ff290 */ /* 0x000fe4000fffe03f */
[----:B-1----:R-:W-:Y:S01]  /*54030*/  IMAD.MOV.U32 R60, RZ, RZ, R68 ;  /* 0x000000ffff3c7224 */ /* 0x002fe200078e0044 */
[----:B------:R-:W-:Y:S01]  /*54040*/  MOV R61, R69 ;  /* 0x00000045003d7202 */ /* 0x000fe20000000f00 */
[----:B------:R-:W-:Y:S02]  /*54050*/  IMAD.MOV.U32 R64, RZ, RZ, R70 ;  /* 0x000000ffff407224 */ /* 0x000fe400078e0046 */
[----:B------:R-:W-:Y:S02]  /*54060*/  IMAD.MOV.U32 R65, RZ, RZ, R71 ;  /* 0x000000ffff417224 */ /* 0x000fe400078e0047 */
[C---:B---3--:R-:W-:Y:S08]  /*54070*/  HMMA.1688.F32.TF32 R68, R240.reuse, R14, R144 ;  /* 0x0000000ef044723c */ /* 0x048ff00000081090 */
[C---:B----4-:R-:W-:Y:S08]  /*54080*/  HMMA.1688.F32.TF32 R116, R240.reuse, R22, R112 ;  /* 0x00000016f074723c */ /* 0x050ff00000081070 */
[----:B-----5:R-:W-:Y:S08]  /*54090*/  HMMA.1688.F32.TF32 R120, R240, R18, R148 ;  /* 0x00000012f078723c */ /* 0x020ff00000081094 */
[----:B------:R-:W-:Y:S01]  /*540a0*/  MOV R37, R68 ;  /* 0x0000004400257202 */ /* 0x000fe20000000f00 */
[----:B------:R-:W-:Y:S01]  /*540b0*/  IMAD.MOV.U32 R36, RZ, RZ, R69 ;  /* 0x000000ffff247224 */ /* 0x000fe200078e0045 */
[----:B------:R-:W-:Y:S01]  /*540c0*/  MOV R32, R71 ;  /* 0x0000004700207202 */ /* 0x000fe20000000f00 */
[----:B------:R-:W-:-:S02]  /*540d0*/  IMAD.MOV.U32 R33, RZ, RZ, R70 ;  /* 0x000000ffff217224 */ /* 0x000fc400078e0046 */
[C---:B------:R-:W-:Y:S08]  /*540e0*/  HMMA.1688.F32.TF32 R68, R240.reuse, R26, R72 ;  /* 0x0000001af044723c */ /* 0x040ff00000081048 */
[C---:B------:R-:W-:Y:S02]  /*540f0*/  HMMA.1688.F32.TF32 R112, R240.reuse, R30, R124 ;  /* 0x0000001ef070723c */ /* 0x040fe4000008107c */
[----:B------:R-:W-:Y:S04]  /*54100*/  STL.64 [R1+0x730], R120 ;  /* 0x0007307801007387 */ /* 0x000fe80000100a00 */
[----:B------:R-:W-:Y:S02]  /*54110*/  STL.64 [R1+0x738], R122 ;  /* 0x0007387a01007387 */ /* 0x000fe40000100a00 */
[C---:B------:R-:W-:Y:S02]  /*54120*/  HMMA.1688.F32.TF32 R72, R240.reuse, R34, R128 ;  /* 0x00000022f048723c */ /* 0x040fe40000081080 */
[----:B------:R-:W-:Y:S04]  /*54130*/  STL.64 [R1+0x740], R116 ;  /* 0x0007407401007387 */ /* 0x000fe80000100a00 */
[----:B------:R-:W-:Y:S04]  /*54140*/  STL.64 [R1+0x748], R118 ;  /* 0x0007487601007387 */ /* 0x000fe80000100a00 */
[----:B------:R-:W-:Y:S04]  /*54150*/  STL.64 [R1+0x750], R68 ;  /* 0x0007504401007387 */ /* 0x000fe80000100a00 */
[----:B------:R1:W-:Y:S02]  /*54160*/  STL.64 [R1+0x758], R70 ;  /* 0x0007584601007387 */ /* 0x0003e40000100a00 */
[C---:B-1----:R-:W-:Y:S02]  /*54170*/  HMMA.1688.F32.TF32 R68, R240.reuse, R38, R216 ;  /* 0x00000026f044723c */ /* 0x042fe400000810d8 */
[----:B------:R-:W-:Y:S04]  /*54180*/  STL.64 [R1+0x760], R112 ;  /* 0x0007607001007387 */ /* 0x000fe80000100a00 */
[----:B------:R1:W-:Y:S04]  /*54190*/  STL.64 [R1+0x768], R114 ;  /* 0x0007687201007387 */ /* 0x0003e80000100a00 */
[----:B------:R-:W-:Y:S04]  /*541a0*/  STL.64 [R1+0x770], R72 ;  /* 0x0007704801007387 */ /* 0x000fe80000100a00 */
[----:B------:R2:W-:Y:S01]  /*541b0*/  STL.64 [R1+0x778], R74 ;  /* 0x0007784a01007387 */ /* 0x0005e20000100a00 */
[C---:B-1----:R-:W-:Y:S08]  /*541c0*/  HMMA.1688.F32.TF32 R112, R240.reuse, R42, R212 ;  /* 0x0000002af070723c */ /* 0x042ff000000810d4 */
[----:B------:R-:W-:Y:S01]  /*541d0*/  STL.64 [R1+0x780], R68 ;  /* 0x0007804401007387 */ /* 0x000fe20000100a00 */
[C---:B--2---:R-:W-:Y:S03]  /*541e0*/  HMMA.1688.F32.TF32 R72, R240.reuse, R46, R108 ;  /* 0x0000002ef048723c */ /* 0x044fe6000008106c */
[----:B------:R1:W-:Y:S05]  /*541f0*/  STL.64 [R1+0x788], R70 ;  /* 0x0007884601007387 */ /* 0x0003ea0000100a00 */
[----:B-1----:R-:W-:Y:S06]  /*54200*/  HMMA.1688.F32.TF32 R68, R240, R50, R104 ;  /* 0x00000032f044723c */ /* 0x002fec0000081068 */
[----:B------:R-:W-:Y:S04]  /*54210*/  STL.64 [R1+0x1250], R112 ;  /* 0x0012507001007387 */ /* 0x000fe80000100a00 */
[----:B------:R-:W-:Y:S05]  /*54220*/  STL.64 [R1+0x1258], R114 ;  /* 0x0012587201007387 */ /* 0x000fea0000100a00 */
[----:B------:R-:W-:Y:S04]  /*54230*/  STL.64 [R1+0x1240], R72 ;  /* 0x0012404801007387 */ /* 0x000fe80000100a00 */
[----:B------:R-:W-:Y:S04]  /*54240*/  STL.64 [R1+0x1248], R74 ;  /* 0x0012484a01007387 */ /* 0x000fe80000100a00 */
[----:B------:R1:W-:Y:S01]  /*54250*/  STL.64 [R1+0x1230], R68 ;  /* 0x0012304401007387 */ /* 0x0003e20000100a00 */
[----:B------:R-:W-:-:S02]  /*54260*/  IMAD.MOV.U32 R5, RZ, RZ, R70 ;  /* 0x000000ffff057224 */ /* 0x000fc400078e0046 */
[----:B------:R-:W-:Y:S02]  /*54270*/  IMAD.MOV.U32 R4, RZ, RZ, R71 ;  /* 0x000000ffff047224 */ /* 0x000fe400078e0047 */
[C---:B-1----:R-:W-:Y:S08]  /*54280*/  HMMA.1688.F32.TF32 R68, R240.reuse, R54, R100 ;  /* 0x00000036f044723c */ /* 0x042ff00000081064 */
[C---:B------:R-:W-:Y:S08]  /*54290*/  HMMA.1688.F32.TF32 R96, R240.reuse, R58, R96 ;  /* 0x0000003af060723c */ /* 0x040ff00000081060 */
[C---:B------:R-:W-:Y:S07]  /*542a0*/  HMMA.1688.F32.TF32 R72, R240.reuse, R62, R80 ;  /* 0x0000003ef048723c */ /* 0x040fee0000081050 */
[----:B------:R-:W-:Y:S04]  /*542b0*/  STL.64 [R1+0x1220], R68 ;  /* 0x0012204401007387 */ /* 0x000fe80000100a00 */
[----:B------:R1:W-:Y:S02]  /*542c0*/  STL.64 [R1+0x1228], R70 ;  /* 0x0012284601007387 */ /* 0x0003e40000100a00 */
[----:B-1----:R-:W-:Y:S02]  /*542d0*/  HMMA.1688.F32.TF32 R68, R240, R66, R76 ;  /* 0x00000042f044723c */ /* 0x002fe4000008104c */
[----:B------:R-:W-:Y:S04]  /*542e0*/  STL.64 [R1+0x1210], R96 ;  /* 0x0012106001007387 */ /* 0x000fe80000100a00 */
[----:B------:R-:W-:Y:S02]  /*542f0*/  STL.64 [R1+0x1218], R98 ;  /* 0x0012186201007387 */ /* 0x000fe40000100a00 */
[C---:B------:R-:W-:Y:S02]  /*54300*/  HMMA.1688.F32.TF32 R76, R232.reuse, R6, R92 ;  /* 0x00000006e84c723c */ /* 0x040fe4000008105c */
[----:B------:R-:W-:Y:S04]  /*54310*/  STL.64 [R1+0x1200], R72 ;  /* 0x0012004801007387 */ /* 0x000fe80000100a00 */
[----:B------:R1:W-:Y:S04]  /*54320*/  STL.64 [R1+0x1208], R74 ;  /* 0x0012084a01007387 */ /* 0x0003e80000100a00 */
[----:B------:R-:W-:Y:S04]  /*54330*/  LDS R240, [R161+0xc300] ;  /* 0x00c30000a1f07984 */ /* 0x000fe80000000800 */
[----:B------:R-:W-:Y:S01]  /*54340*/  LDS R242, [R161+0xe300] ;  /* 0x00e30000a1f27984 */ /* 0x000fe20000000800 */
[C---:B-1----:R-:W-:Y:S03]  /*54350*/  HMMA.1688.F32.TF32 R72, R232.reuse, R10, R88 ;  /* 0x0000000ae848723c */ /* 0x042fe60000081058 */
[----:B------:R-:W-:Y:S04]  /*54360*/  STL.64 [R1+0xd10], R68 ;  /* 0x000d104401007387 */ /* 0x000fe80000100a00 */
[----:B------:R1:W-:Y:S04]  /*54370*/  STL.64 [R1+0xd18], R70 ;  /* 0x000d184601007387 */ /* 0x0003e80000100a00 */
[----:B------:R-:W-:Y:S04]  /*54380*/  LDS R241, [R189+0xc300] ;  /* 0x00c30000bdf17984 */ /* 0x000fe80000000800 */
[----:B------:R-:W2:Y:S01]  /*54390*/  LDS R243, [R189+0xe300] ;  /* 0x00e30000bdf37984 */ /* 0x000ea20000000800 */
[C---:B-1----:R-:W-:Y:S03]  /*543a0*/  HMMA.1688.F32.TF32 R68, R232.reuse, R14, R84 ;  /* 0x0000000ee844723c */ /* 0x042fe60000081054 */
[----:B------:R-:W-:Y:S04]  /*543b0*/  STL.64 [R1+0x11f0], R76 ;  /* 0x0011f04c01007387 */ /* 0x000fe80000100a00 */
[----:B------:R-:W-:Y:S04]  /*543c0*/  STL.64 [R1+0x11f8], R78 ;  /* 0x0011f84e01007387 */ /* 0x000fe80000100a00 */
[----:B------:R-:W-:Y:S04]  /*543d0*/  STL.64 [R1+0x11e0], R72 ;  /* 0x0011e04801007387 */ /* 0x000fe80000100a00 */
[----:B------:R1:W-:Y:S08]  /*543e0*/  STL.64 [R1+0x11e8], R74 ;  /* 0x0011e84a01007387 */ /* 0x0003f00000100a00 */
[----:B------:R-:W-:Y:S01]  /*543f0*/  STL.64 [R1+0x11d0], R68 ;  /* 0x0011d04401007387 */ /* 0x000fe20000100a00 */
[C---:B-1----:R-:W-:Y:S03]  /*54400*/  HMMA.1688.F32.TF32 R72, R232.reuse, R18, R244 ;  /* 0x00000012e848723c */ /* 0x042fe600000810f4 */
[----:B------:R1:W-:Y:S05]  /*54410*/  STL.64 [R1+0x11d8], R70 ;  /* 0x0011d84601007387 */ /* 0x0003ea0000100a00 */
[----:B-1----:R-:W-:Y:S11]  /*54420*/  HMMA.1688.F32.TF32 R68, R232, R22, R248 ;  /* 0x00000016e844723c */ /* 0x002ff600000810f8 */
[----:B------:R-:W-:Y:S04]  /*54430*/  @!UPT UIADD3 URZ, URZ, URZ, URZ ;  /* 0x0000003f3f3ff290 */ /* 0x000fe8000fffe03f */
[----:B------:R1:W-:Y:S04]  /*54440*/  STL.64 [R1+0x11c0], R72 ;  /* 0x0011c04801007387 */ /* 0x0003e80000100a00 */
[----:B------:R3:W-:Y:S04]  /*54450*/  STL.64 [R1+0x11c8], R74 ;  /* 0x0011c84a01007387 */ /* 0x0007e80000100a00 */
[----:B------:R-:W4:Y:S04]  /*54460*/  LDL.LU R244, [R1+0xaf0] ;  /* 0x000af00001f47983 */ /* 0x000f280000300800 */
[----:B------:R-:W-:Y:S04]  /*54470*/  STL.64 [R1+0x11b0], R68 ;  /* 0x0011b04401007387 */ /* 0x000fe80000100a00 */
[----:B------:R5:W-:Y:S04]  /*54480*/  STL.64 [R1+0x11b8], R70 ;  /* 0x0011b84601007387 */ /* 0x000be80000100a00 */
        /* <DEDUP_REMOVED lines=41> */
[----:B---3--:R-:W4:Y:S04]  /*54720*/  LDL.LU R74, [R1+0xce8] ;  /* 0x000ce800014a7983 */ /* 0x008f280000300800 */
[----:B------:R-:W4:Y:S04]  /*54730*/  LDL.LU R75, [R1+0xcec] ;  /* 0x000cec00014b7983 */ /* 0x000f280000300800 */
        /* <DEDUP_REMOVED lines=48> */
[----:B--2---:R-:W-:Y:S08]  /*54a40*/  HMMA.1688.F32.TF32 R76, R240, R30, R76 ;  /* 0x0000001ef04c723c */ /* 0x004ff0000008104c */
[C---:B-----5:R-:W-:Y:S08]  /*54a50*/  HMMA.1688.F32.TF32 R68, R232.reuse, R26, R120 ;  /* 0x0000001ae844723c */ /* 0x060ff00000081078 */
[C---:B---3--:R-:W-:Y:S08]  /*54a60*/  HMMA.1688.F32.TF32 R120, R232.reuse, R30, R116 ;  /* 0x0000001ee878723c */ /* 0x048ff00000081074 */
[C---:B----4-:R-:W-:Y:S07]  /*54a70*/  HMMA.1688.F32.TF32 R116, R232.reuse, R34, R200 ;  /* 0x00000022e874723c */ /* 0x050fee00000810c8 */
[----:B------:R-:W-:Y:S04]  /*54a80*/  STL.64 [R1+0x11a0], R68 ;  /* 0x0011a04401007387 */ /* 0x000fe80000100a00 */
[----:B------:R1:W-:Y:S02]  /*54a90*/  STL.64 [R1+0x11a8], R70 ;  /* 0x0011a84601007387 */ /* 0x0003e40000100a00 */
[C---:B-1----:R-:W-:Y:S02]  /*54aa0*/  HMMA.1688.F32.TF32 R68, R232.reuse, R38, R224 ;  /* 0x00000026e844723c */ /* 0x042fe400000810e0 */
[----:B------:R-:W-:Y:S04]  /*54ab0*/  STL.64 [R1+0x1190], R120 ;  /* 0x0011907801007387 */ /* 0x000fe80000100a00 */
[----:B------:R-:W-:Y:S04]  /*54ac0*/  STL.64 [R1+0x1198], R122 ;  /* 0x0011987a01007387 */ /* 0x000fe80000100a00 */
[----:B------:R-:W-:Y:S04]  /*54ad0*/  STL.64 [R1+0x1180], R116 ;  /* 0x0011807401007387 */ /* 0x000fe80000100a00 */
[----:B------:R-:W-:Y:S09]  /*54ae0*/  STL.64 [R1+0x1188], R118 ;  /* 0x0011887601007387 */ /* 0x000ff20000100a00 */
[----:B------:R-:W-:Y:S04]  /*54af0*/  STL.64 [R1+0x1170], R68 ;  /* 0x0011704401007387 */ /* 0x000fe80000100a00 */
[----:B------:R1:W-:Y:S02]  /*54b00*/  STL.64 [R1+0x1178], R70 ;  /* 0x0011784601007387 */ /* 0x0003e40000100a00 */
[C---:B-1----:R-:W-:Y:S08]  /*54b10*/  HMMA.1688.F32.TF32 R68, R232.reuse, R42, R144 ;  /* 0x0000002ae844723c */ /* 0x042ff00000081090 */
        /* <DEDUP_REMOVED lines=13> */
[----:B-1----:R-:W-:Y:S02]  /*54bf0*/  HMMA.1688.F32.TF32 R68, R232, R66, R216 ;  /* 0x00000042e844723c */ /* 0x002fe400000810d8 */
[----:B------:R-:W-:Y:S04]  /*54c00*/  STL.64 [R1+0x1120], R112 ;  /* 0x0011207001007387 */ /* 0x000fe80000100a00 */
[----:B------:R1:W-:Y:S04]  /*54c10*/  STL.64 [R1+0x1128], R114 ;  /* 0x0011287201007387 */ /* 0x0003e80000100a00 */
[----:B------:R-:W-:Y:S04]  /*54c20*/  STL.64 [R1+0x1110], R72 ;  /* 0x0011104801007387 */ /* 0x000fe80000100a00 */
[----:B------:R2:W-:Y:S01]  /*54c30*/  STL.64 [R1+0x1118], R74 ;  /* 0x0011184a01007387 */ /* 0x0005e20000100a00 */
[C---:B-1----:R-:W-:Y:S03]  /*54c40*/  HMMA.1688.F32.TF32 R112, R240.reuse, R6, R212 ;  /* 0x00000006f070723c */ /* 0x042fe600000810d4 */
[----:B------:R-:W-:Y:S04]  /*54c50*/  LDS R232, [R161+0xc400] ;  /* 0x00c40000a1e87984 */ /* 0x000fe80000000800 */
[----:B------:R-:W-:Y:S01]  /*54c60*/  LDS R234, [R161+0xe400] ;  /* 0x00e40000a1ea7984 */ /* 0x000fe20000000800 */
[C---:B--2---:R-:W-:Y:S03]  /*54c70*/  HMMA.1688.F32.TF32 R72, R240.reuse, R10, R108 ;  /* 0x0000000af048723c */ /* 0x044fe6000008106c */
[----:B------:R-:W-:Y:S04]  /*54c80*/  STL.64 [R1+0xd00], R68 ;  /* 0x000d004401007387 */ /* 0x000fe80000100a00 */
[----:B------:R1:W-:Y:S01]  /*54c90*/  STL.64 [R1+0xd08], R70 ;  /* 0x000d084601007387 */ /* 0x0003e20000100a00 */
[C---:B------:R-:W-:Y:S03]  /*54ca0*/  HMMA.1688.F32.TF32 R100, R240.reuse, R18, R100 ;  /* 0x00000012f064723c */ /* 0x040fe60000081064 */
        /* <DEDUP_REMOVED lines=10> */
[C---:B-1----:R-:W-:Y:S01]  /*54d50*/  HMMA.1688.F32.TF32 R68, R240.reuse, R26, R80 ;  /* 0x0000001af044723c */ /* 0x042fe20000081050 */
[----:B------:R-:W-:Y:S04]  /*54d60*/  STL.64 [R1+0xcc0], R100 ;  /* 0x000cc06401007387 */ /* 0x000fe80000100a00 */
[----:B------:R-:W-:Y:S10]  /*54d70*/  STL.64 [R1+0xcc8], R102 ;  /* 0x000cc86601007387 */ /* 0x000ff40000100a00 */
[----:B------:R-:W-:Y:S04]  /*54d80*/  STL.64 [R1+0xcb0], R72 ;  /* 0x000cb04801007387 */ /* 0x000fe80000100a00 */
[----:B------:R1:W-:Y:S04]  /*54d90*/  STL.64 [R1+0xcb8], R74 ;  /* 0x000cb84a01007387 */ /* 0x0003e80000100a00 */
[----:B------:R-:W-:Y:S01]  /*54da0*/  STL.64 [R1+0xca0], R68 ;  /* 0x000ca04401007387 */ /* 0x000fe20000100a00 */
[C---:B-1----:R-:W-:Y:S03]  /*54db0*/  HMMA.1688.F32.TF32 R72, R240.reuse, R34, R92 ;  /* 0x00000022f048723c */ /* 0x042fe6000008105c */
[----:B------:R1:W-:Y:S05]  /*54dc0*/  STL.64 [R1+0xca8], R70 ;  /* 0x000ca84601007387 */ /* 0x0003ea0000100a00 */
[C---:B-1----:R-:W-:Y:S01]  /*54dd0*/  HMMA.1688.F32.TF32 R68, R240.reuse, R38, R88 ;  /* 0x00000026f044723c */ /* 0x042fe20000081058 */
[----:B------:R-:W-:Y:S04]  /*54de0*/  STL.64 [R1+0xc90], R76 ;  /* 0x000c904c01007387 */ /* 0x000fe80000100a00 */
[----:B------:R1:W-:Y:S10]  /*54df0*/  STL.64 [R1+0xc98], R78 ;  /* 0x000c984e01007387 */ /* 0x0003f40000100a00 */
[----:B------:R-:W-:Y:S04]  /*54e00*/  STL.64 [R1+0xc80], R72 ;  /* 0x000c804801007387 */ /* 0x000fe80000100a00 */
[----:B------:R3:W-:Y:S01]  /*54e10*/  STL.64 [R1+0xc88], R74 ;  /* 0x000c884a01007387 */ /* 0x0007e20000100a00 */
[C---:B-1----:R-:W-:Y:S03]  /*54e20*/  HMMA.1688.F32.TF32 R76, R240.reuse, R42, R84 ;  /* 0x0000002af04c723c */ /* 0x042fe60000081054 */
[----:B------:R-:W-:Y:S05]  /*54e30*/  STL.64 [R1+0xc70], R68 ;  /* 0x000c704401007387 */ /* 0x000fea0000100a00 */
[C---:B---3--:R-:W-:Y:S01]  /*54e40*/  HMMA.1688.F32.TF32 R72, R240.reuse, R46, R244 ;  /* 0x0000002ef048723c */ /* 0x048fe200000810f4 */
[----:B------:R1:W-:Y:S07]  /*54e50*/  STL.64 [R1+0xc78], R70 ;  /* 0x000c784601007387 */ /* 0x0003ee0000100a00 */
[----:B-1----:R-:W-:Y:S07]  /*54e60*/  HMMA.1688.F32.TF32 R68, R240, R50, R248 ;  /* 0x00000032f044723c */ /* 0x002fee00000810f8 */
[----:B------:R1:W-:Y:S04]  /*54e70*/  STL.64 [R1+0xc60], R76 ;  /* 0x000c604c01007387 */ /* 0x0003e80000100a00 */
[----:B------:R3:W-:Y:S04]  /*54e80*/  STL.64 [R1+0xc68], R78 ;  /* 0x000c684e01007387 */ /* 0x0007e80000100a00 */
[----:B------:R-:W4:Y:S04]  /*54e90*/  LDL.LU R244, [R1+0x580] ;  /* 0x0005800001f47983 */ /* 0x000f280000300800 */
[----:B------:R5:W-:Y:S04]  /*54ea0*/  STL.64 [R1+0xc50], R72 ;  /* 0x000c504801007387 */ /* 0x000be80000100a00 */
[----:B------:R1:W-:Y:S04]  /*54eb0*/  STL.64 [R1+0xc58], R74 ;  /* 0x000c584a01007387 */ /* 0x0003e80000100a00 */
[----:B------:R1:W-:Y:S04]  /*54ec0*/  STL.64 [R1+0xc40], R68 ;  /* 0x000c404401007387 */ /* 0x0003e80000100a00 */
        /* <DEDUP_REMOVED lines=8> */
[----:B-1----:R-:W2:Y:S04]  /*54f50*/  LDL.LU R76, [R1+0x830] ;  /* 0x00083000014c7983 */ /* 0x002ea80000300800 */
[----:B------:R-:W2:Y:S04]  /*54f60*/  LDL.LU R77, [R1+0x834] ;  /* 0x00083400014d7983 */ /* 0x000ea80000300800 */
[----:B---3--:R-:W3:Y:S04]  /*54f70*/  LDL.LU R78, [R1+0x838] ;  /* 0x00083800014e7983 */ /* 0x008ee80000300800 */
        /* <DEDUP_REMOVED lines=29> */
[----:B-----5:R-:W5:Y:S04]  /*55150*/  LDL.LU R72, [R1+0x920] ;  /* 0x0009200001487983 */ /* 0x020f680000300800 */
        /* <DEDUP_REMOVED lines=73> */
[----:B------:R-:W-:Y:S07]  /*555f0*/  HMMA.1688.F32.TF32 R240, R240, R66, R204 ;  /* 0x00000042f0f0723c */ /* 0x000fee00000810cc */
[----:B------:R-:W-:Y:S04]  /*55600*/  STL.64 [R1+0xc30], R220 ;  /* 0x000c30dc01007387 */ /* 0x000fe80000100a00 */
[----:B------:R1:W-:Y:S04]  /*55610*/  STL.64 [R1+0xc38], R222 ;  /* 0x000c38de01007387 */ /* 0x0003e80000100a00 */
[----:B-1----:R-:W2:Y:S04]  /*55620*/  LDL.LU.64 R222, [R1+0x4a38] ;  /* 0x004a380001de7983 */ /* 0x002ea80000300a00 */
[----:B------:R-:W2:Y:S04]  /*55630*/  LDL.LU.64 R220, [R1+0x4a30] ;  /* 0x004a300001dc7983 */ /* 0x000ea80000300a00 */
[----:B------:R-:W-:Y:S04]  /*55640*/  STL.64 [R1+0xc20], R68 ;  /* 0x000c204401007387 */ /* 0x000fe80000100a00 */
[----:B------:R1:W-:Y:S01]  /*55650*/  STL.64 [R1+0xc28], R70 ;  /* 0x000c284601007387 */ /* 0x0003e20000100a00 */
[C---:B------:R-:W-:Y:S03]  /*55660*/  HMMA.1688.F32.TF32 R200, R236.reuse, R14, R200 ;  /* 0x0000000eecc8723c */ /* 0x040fe600000810c8 */
[----:B-1----:R-:W3:Y:S04]  /*55670*/  LDL.LU.64 R70, [R1+0x4a28] ;  /* 0x004a280001467983 */ /* 0x002ee80000300a00 */
[----:B------:R-:W3:Y:S04]  /*55680*/  LDL.LU.64 R68, [R1+0x4a20] ;  /* 0x004a200001447983 */ /* 0x000ee80000300a00 */
[----:B------:R-:W-:Y:S04]  /*55690*/  STL.64 [R1+0xc10], R208 ;  /* 0x000c10d001007387 */ /* 0x000fe80000100a00 */
[----:B------:R1:W-:Y:S04]  /*556a0*/  STL.64 [R1+0xc18], R210 ;  /* 0x000c18d201007387 */ /* 0x0003e80000100a00 */
[----:B-1----:R-:W4:Y:S04]  /*556b0*/  LDL.LU.64 R210, [R1+0x4a18] ;  /* 0x004a180001d27983 */ /* 0x002f280000300a00 */
[----:B------:R-:W4:Y:S04]  /*556c0*/  LDL.LU.64 R208, [R1+0x4a10] ;  /* 0x004a100001d07983 */ /* 0x000f280000300a00 */
[----:B------:R-:W5:Y:S04]  /*556d0*/  LDL.LU.64 R206, [R1+0x4a08] ;  /* 0x004a080001ce7983 */ /* 0x000f680000300a00 */
[----:B------:R-:W5:Y:S04]  /*556e0*/  LDL.LU.64 R204, [R1+0x4a00] ;  /* 0x004a000001cc7983 */ /* 0x000f680000300a00 */
[----:B------:R-:W-:Y:S04]  /*556f0*/  STL.64 [R1+0x7f0], R240 ;  /* 0x0007f0f001007387 */ /* 0x000fe80000100a00 */
[----:B------:R-:W-:Y:S04]  /*55700*/  STL.64 [R1+0x7f8], R242 ;  /* 0x0007f8f201007387 */ /* 0x000fe80000100a00 */
[----:B------:R-:W-:Y:S04]  /*55710*/  STL.64 [R1+0x7d0], R120 ;  /* 0x0007d07801007387 */ /* 0x000fe80000100a00 */
[----:B------:R1:W-:Y:S04]  /*55720*/  STL.64 [R1+0x7d8], R122 ;  /* 0x0007d87a01007387 */ /* 0x0003e80000100a00 */
[----:B------:R-:W-:Y:S04]  /*55730*/  STL.64 [R1+0x7c0], R116 ;  /* 0x0007c07401007387 */ /* 0x000fe80000100a00 */
[----:B------:R1:W-:Y:S02]  /*55740*/  STL.64 [R1+0x7c8], R118 ;  /* 0x0007c87601007387 */ /* 0x0003e40000100a00 */
[C---:B-1----:R-:W-:Y:S02]  /*55750*/  HMMA.1688.F32.TF32 R120, R236.reuse, R18, R224 ;  /* 0x00000012ec78723c */ /* 0x042fe400000810e0 */
[----:B------:R-:W-:Y:S04]  /*55760*/  LDS R240, [R161+0xc480] ;  /* 0x00c48000a1f07984 */ /* 0x000fe80000000800 */
[----:B------:R-:W-:Y:S02]  /*55770*/  LDS R242, [R161+0xe480] ;  /* 0x00e48000a1f27984 */ /* 0x000fe40000000800 */
[C---:B------:R-:W-:Y:S02]  /*55780*/  HMMA.1688.F32.TF32 R116, R236.reuse, R22, R144 ;  /* 0x00000016ec74723c */ /* 0x040fe40000081090 */
[----:B------:R-:W-:Y:S04]  /*55790*/  STL.64 [R1+0x790], R200 ;  /* 0x000790c801007387 */ /* 0x000fe80000100a00 */
[----:B------:R-:W-:Y:S02]  /*557a0*/  STL.64 [R1+0x798], R202 ;  /* 0x000798ca01007387 */ /* 0x000fe40000100a00 */
[C---:B------:R-:W-:Y:S02]  /*557b0*/  HMMA.1688.F32.TF32 R144, R236.reuse, R26, R148 ;  /* 0x0000001aec90723c */ /* 0x040fe40000081094 */
[----:B------:R-:W-:Y:S04]  /*557c0*/  LDS R241, [R189+0xc480] ;  /* 0x00c48000bdf17984 */ /* 0x000fe80000000800 */
[----:B------:R-:W1:Y:S04]  /*557d0*/  LDS R243, [R189+0xe480] ;  /* 0x00e48000bdf37984 */ /* 0x000e680000000800 */
[----:B------:R-:W-:Y:S04]  /*557e0*/  STL.64 [R1+0xc00], R120 ;  /* 0x000c007801007387 */ /* 0x000fe80000100a00 */
[----:B------:R1:W-:Y:S04]  /*557f0*/  STL.64 [R1+0xc08], R122 ;  /* 0x000c087a01007387 */ /* 0x0003e80000100a00 */
        /* <DEDUP_REMOVED lines=11> */
[----:B------:R1:W-:Y:S04]  /*558b0*/  STL.64 [R1+0x9b8], R118 ;  /* 0x0009b87601007387 */ /* 0x0003e80000100a00 */
[----:B------:R-:W-:Y:S04]  /*558c0*/  STL.64 [R1+0x9a0], R112 ;  /* 0x0009a07001007387 */ /* 0x000fe80000100a00 */
[----:B------:R1:W-:Y:S02]  /*558d0*/  STL.64 [R1+0x9a8], R114 ;  /* 0x0009a87201007387 */ /* 0x0003e40000100a00 */
[C---:B-1----:R-:W-:Y:S02]  /*558e0*/  HMMA.1688.F32.TF32 R116, R236.reuse, R46, R216 ;  /* 0x0000002eec74723c */ /* 0x042fe400000810d8 */
[----:B------:R-:W-:Y:S04]  /*558f0*/  STL.64 [R1+0x1100], R72 ;  /* 0x0011004801007387 */ /* 0x000fe80000100a00 */
[----:B------:R1:W-:Y:S02]  /*55900*/  STL.64 [R1+0x1108], R74 ;  /* 0x0011084a01007387 */ /* 0x0003e40000100a00 */
[C---:B------:R-:W-:Y:S08]  /*55910*/  HMMA.1688.F32.TF32 R112, R236.reuse, R50, R212 ;  /* 0x00000032ec70723c */ /* 0x040ff000000810d4 */
[C---:B-1----:R-:W-:Y:S07]  /*55920*/  HMMA.1688.F32.TF32 R72, R236.reuse, R54, R108 ;  /* 0x00000036ec48723c */ /* 0x042fee000008106c */
[----:B------:R-:W-:Y:S04]  /*55930*/  STL.64 [R1+0x10f0], R116 ;  /* 0x0010f07401007387 */ /* 0x000fe80000100a00 */
[----:B------:R-:W-:Y:S01]  /*55940*/  STL.64 [R1+0x10f8], R118 ;  /* 0x0010f87601007387 */ /* 0x000fe20000100a00 */
[C---:B------:R-:W-:Y:S03]  /*55950*/  HMMA.1688.F32.TF32 R100, R236.reuse, R62, R100 ;  /* 0x0000003eec64723c */ /* 0x040fe60000081064 */
[----:B------:R-:W-:Y:S04]  /*55960*/  STL.64 [R1+0x10e0], R112 ;  /* 0x0010e07001007387 */ /* 0x000fe80000100a00 */
[----:B------:R-:W-:Y:S04]  /*55970*/  STL.64 [R1+0x10e8], R114 ;  /* 0x0010e87201007387 */ /* 0x000fe80000100a00 */
[----:B------:R-:W-:Y:S04]  /*55980*/  STL.64 [R1+0x10d0], R72 ;  /* 0x0010d04801007387 */ /* 0x000fe80000100a00 */
[----:B------:R1:W-:Y:S02]  /*55990*/  STL.64 [R1+0x10d8], R74 ;  /* 0x0010d84a01007387 */ /* 0x0003e40000100a00 */
[----:B-1----:R-:W-:Y:S02]  /*559a0*/  HMMA.1688.F32.TF32 R72, R236, R66, R96 ;  /* 0x00000042ec48723c */ /* 0x002fe40000081060 */
[----:B------:R-:W-:Y:S04]  /*559b0*/  STL.64 [R1+0x10c0], R104 ;  /* 0x0010c06801007387 */ /* 0x000fe80000100a00 */
[----:B------:R-:W-:Y:S02]  /*559c0*/  STL.64 [R1+0x10c8], R106 ;  /* 0x0010c86a01007387 */ /* 0x000fe40000100a00 */
[C---:B------:R-:W-:Y:S02]  /*559d0*/  HMMA.1688.F32.TF32 R80, R232.reuse, R6, R80 ;  /* 0x00000006e850723c */ /* 0x040fe40000081050 */
[----:B------:R-:W-:Y:S04]  /*559e0*/  STL.64 [R1+0x10b0], R100 ;  /* 0x0010b06401007387 */ /* 0x000fe80000100a00 */
[----:B------:R-:W-:Y:S02]  /*559f0*/  STL.64 [R1+0x10b8], R102 ;  /* 0x0010b86601007387 */ /* 0x000fe40000100a00 */
[C---:B------:R-:W-:Y:S02]  /*55a00*/  HMMA.1688.F32.TF32 R76, R232.reuse, R10, R76 ;  /* 0x0000000ae84c723c */ /* 0x040fe4000008104c */
[----:B------:R-:W-:Y:S04]  /*55a10*/  LDS R236, [R161+0xc500] ;  /* 0x00c50000a1ec7984 */ /* 0x000fe80000000800 */
[----:B------:R-:W-:Y:S04]  /*55a20*/  LDS R238, [R161+0xe500] ;  /* 0x00e50000a1ee7984 */ /* 0x000fe80000000800 */
        /* <DEDUP_REMOVED lines=8> */
[----:B------:R-:W-:Y:S08]  /*55ab0*/  STL.64 [R1+0x1098], R78 ;  /* 0x0010984e01007387 */ /* 0x000ff00000100a00 */
        /* <DEDUP_REMOVED lines=9> */
[----:B------:R-:W-:Y:S04]  /*55b50*/  STL.64 [R1+0x1068], R82 ;  /* 0x0010685201007387 */ /* 0x000fe80000100a00 */
[----:B------:R-:W2:Y:S04]  /*55b60*/  LDL.LU R244, [R1+0x190] ;  /* 0x0001900001f47983 */ /* 0x000ea80000300800 */
[----:B------:R1:W-:Y:S04]  /*55b70*/  STL.64 [R1+0x1050], R76 ;  /* 0x0010504c01007387 */ /* 0x0003e80000100a00 */
[----:B------:R1:W-:Y:S05]  /*55b80*/  STL.64 [R1+0x1058], R78 ;  /* 0x0010584e01007387 */ /* 0x0003ea0000100a00 */
        /* <DEDUP_REMOVED lines=73> */
[----:B------:R-:W-:Y:S01]  /*56020*/  MOV R248, R252 ;  /* 0x000000fc00f87202 */ /* 0x000fe20000000f00 */
[----:B------:R-:W-:Y:S01]  /*56030*/  IMAD.MOV.U32 R249, RZ, RZ, R191 ;  /* 0x000000fffff97224 */ /* 0x000fe200078e00bf */
[----:B------:R-:W-:Y:S01]  /*56040*/  MOV R251, R163 ;  /* 0x000000a300fb7202 */ /* 0x000fe20000000f00 */
[----:B------:R-:W-:Y:S01]  /*56050*/  IMAD.MOV.U32 R250, RZ, RZ, R190 ;  /* 0x000000fffffa7224 */ /* 0x000fe200078e00be */
[C---:B--2---:R-:W-:Y:S08]  /*56060*/  HMMA.1688.F32.TF32 R116, R232.reuse, R38, R148 ;  /* 0x00000026e874723c */ /* 0x044ff00000081094 */
[C---:B---3--:R-:W-:Y:S08]  /*56070*/  HMMA.1688.F32.TF32 R120, R232.reuse, R34, R144 ;  /* 0x00000022e878723c */ /* 0x048ff00000081090 */
[----:B----4-:R-:W-:Y:S11]  /*56080*/  HMMA.1688.F32.TF32 R112, R232, R42, R112 ;  /* 0x0000002ae870723c */ /* 0x010ff60000081070 */
[----:B------:R-:W-:Y:S04]  /*56090*/  @!UPT UIADD3 URZ, URZ, URZ, URZ ;  /* 0x0000003f3f3ff290 */ /* 0x000fe8000fffe03f */
[----:B------:R-:W-:Y:S04]  /*560a0*/  STL.64 [R1+0x1030], R120 ;  /* 0x0010307801007387 */ /* 0x000fe80000100a00 */
[----:B------:R-:W-:Y:S04]  /*560b0*/  STL.64 [R1+0x1038], R122 ;  /* 0x0010387a01007387 */ /* 0x000fe80000100a00 */
[----:B------:R-:W-:Y:S04]  /*560c0*/  STL.64 [R1+0x1020], R116 ;  /* 0x0010207401007387 */ /* 0x000fe80000100a00 */
[----:B------:R1:W-:Y:S01]  /*560d0*/  STL.64 [R1+0x1028], R118 ;  /* 0x0010287601007387 */ /* 0x0003e20000100a00 */
[----:B------:R-:W-:Y:S01]  /*560e0*/  IMAD.MOV.U32 R252, RZ, RZ, R112 ;  /* 0x000000fffffc7224 */ /* 0x000fe200078e0070 */
[----:B------:R-:W-:Y:S01]  /*560f0*/  MOV R190, R114 ;  /* 0x0000007200be7202 */ /* 0x000fe20000000f00 */
[----:B------:R-:W-:-:S02]  /*56100*/  IMAD.MOV.U32 R191, RZ, RZ, R113 ;  /* 0x000000ffffbf7224 */ /* 0x000fc400078e0071 */
[----:B------:R-:W-:Y:S02]  /*56110*/  IMAD.MOV.U32 R163, RZ, RZ, R115 ;  /* 0x000000ffffa37224 */ /* 0x000fe400078e0073 */
[C---:B-----5:R-:W-:Y:S08]  /*56120*/  HMMA.1688.F32.TF32 R112, R232.reuse, R50, R124 ;  /* 0x00000032e870723c */ /* 0x060ff0000008107c */
[C---:B-1----:R-:W-:Y:S08]  /*56130*/  HMMA.1688.F32.TF32 R116, R232.reuse, R46, R72 ;  /* 0x0000002ee874723c */ /* 0x042ff00000081048 */
[C---:B------:R-:W-:Y:S11]  /*56140*/  HMMA.1688.F32.TF32 R72, R232.reuse, R54, R128 ;  /* 0x00000036e848723c */ /* 0x040ff60000081080 */
[----:B------:R-:W-:Y:S04]  /*56150*/  @!UPT UIADD3 URZ, URZ, URZ, URZ ;  /* 0x0000003f3f3ff290 */ /* 0x000fe8000fffe03f */
        /* <DEDUP_REMOVED lines=9> */
[----:B------:R-:W-:Y:S04]  /*561f0*/  LDS R232, [R161+0xc580] ;  /* 0x00c58000a1e87984 */ /* 0x000fe80000000800 */
[----:B------:R-:W-:Y:S04]  /*56200*/  LDS R234, [R161+0xe580] ;  /* 0x00e58000a1ea7984 */ /* 0x000fe80000000800 */
[----:B------:R-:W-:Y:S04]  /*56210*/  STL.64 [R1+0xfd0], R116 ;  /* 0x000fd07401007387 */ /* 0x000fe80000100a00 */
[----:B------:R-:W-:Y:S04]  /*56220*/  STL.64 [R1+0xfd8], R118 ;  /* 0x000fd87601007387 */ /* 0x000fe80000100a00 */
[----:B------:R-:W-:Y:S04]  /*56230*/  STL.64 [R1+0xfc0], R112 ;  /* 0x000fc07001007387 */ /* 0x000fe80000100a00 */
[----:B------:R-:W-:Y:S04]  /*56240*/  STL.64 [R1+0xfc8], R114 ;  /* 0x000fc87201007387 */ /* 0x000fe80000100a00 */
[----:B------:R-:W-:Y:S04]  /*56250*/  STL.64 [R1+0x980], R72 ;  /* 0x0009804801007387 */ /* 0x000fe80000100a00 */
[----:B------:R1:W-:Y:S01]  /*56260*/  STL.64 [R1+0x988], R74 ;  /* 0x0009884a01007387 */ /* 0x0003e20000100a00 */
[C---:B------:R-:W-:Y:S03]  /*56270*/  HMMA.1688.F32.TF32 R100, R240.reuse, R10, R100 ;  /* 0x0000000af064723c */ /* 0x040fe60000081064 */
[----:B------:R-:W-:Y:S04]  /*56280*/  LDS R233, [R189+0xc580] ;  /* 0x00c58000bde97984 */ /* 0x000fe80000000800 */
[----:B------:R-:W2:Y:S01]  /*56290*/  LDS R235, [R189+0xe580] ;  /* 0x00e58000bdeb7984 */ /* 0x000ea20000000800 */
[C---:B-1----:R-:W-:Y:S08]  /*562a0*/  HMMA.1688.F32.TF32 R72, R240.reuse, R6, R104 ;  /* 0x00000006f048723c */ /* 0x042ff00000081068 */
[C---:B------:R-:W-:Y:S11]  /*562b0*/  HMMA.1688.F32.TF32 R96, R240.reuse, R14, R96 ;  /* 0x0000000ef060723c */ /* 0x040ff60000081060 */
[----:B------:R-:W-:Y:S04]  /*562c0*/  @!UPT UIADD3 URZ, URZ, URZ, URZ ;  /* 0x0000003f3f3ff290 */ /* 0x000fe8000fffe03f */
        /* <DEDUP_REMOVED lines=18> */
[C---:B---3--:R-:W-:Y:S03]  /*563f0*/  HMMA.1688.F32.TF32 R76, R240.reuse, R38, R244 ;  /* 0x00000026f04c723c */ /* 0x048fe600000810f4 */
[----:B------:R1:W-:Y:S05]  /*56400*/  STL.64 [R1+0x8f8], R74 ;  /* 0x0008f84a01007387 */ /* 0x0003ea0000100a00 */
[C---:B-1----:R-:W-:Y:S06]  /*56410*/  HMMA.1688.F32.TF32 R72, R240.reuse, R42, R248 ;  /* 0x0000002af048723c */ /* 0x042fec00000810f8 */
        /* <DEDUP_REMOVED lines=94> */
[----:B------:R-:W5:Y:S04]  /*56a00*/  LDL.LU R88, [R1] ;  /* 0x0000000001587983 */ /* 0x000f680000300800 */
[----:B------:R-:W5:Y:S04]  /*56a10*/  LDL.LU R89, [R1+0x4] ;  /* 0x0000040001597983 */ /* 0x000f680000300800 */
[----:B------:R-:W5:Y:S04]  /*56a20*/  LDL.LU R90, [R1+0x8] ;  /* 0x00000800015a7983 */ /* 0x000f680000300800 */
[----:B------:R-:W5:Y:S01]  /*56a30*/  LDL.LU R91, [R1+0xc] ;  /* 0x00000c00015b7983 */ /* 0x000f620000300800 */
[C---:B--2---:R-:W-:Y:S08]  /*56a40*/  HMMA.1688.F32.TF32 R84, R240.reuse, R62, R84 ;  /* 0x0000003ef054723c */ /* 0x044ff00000081054 */
[C---:B---3--:R-:W-:Y:S08]  /*56a50*/  HMMA.1688.F32.TF32 R224, R240.reuse, R58, R224 ;  /* 0x0000003af0e0723c */ /* 0x048ff000000810e0 */
[C---:B----4-:R-:W-:Y:S08]  /*56a60*/  HMMA.1688.F32.TF32 R116, R240.reuse, R50, R116 ;  /* 0x00000032f074723c */ /* 0x050ff00000081074 */
[C---:B-----5:R-:W-:Y:S08]  /*56a70*/  HMMA.1688.F32.TF32 R120, R240.reuse, R46, R120 ;  /* 0x0000002ef078723c */ /* 0x060ff00000081078 */
[C---:B------:R-:W-:Y:S11]  /*56a80*/  HMMA.1688.F32.TF32 R200, R240.reuse, R54, R200 ;  /* 0x00000036f0c8723c */ /* 0x040ff600000810c8 */
[----:B------:R-:W-:Y:S04]  /*56a90*/  @!UPT UIADD3 URZ, URZ, URZ, URZ ;  /* 0x0000003f3f3ff290 */ /* 0x000fe8000fffe03f */
[----:B------:R-:W-:Y:S04]  /*56aa0*/  STL.64 [R1+0x800], R120 ;  /* 0x0008007801007387 */ /* 0x000fe80000100a00 */
[----:B------:R1:W-:Y:S01]  /*56ab0*/  STL.64 [R1+0x808], R122 ;  /* 0x0008087a01007387 */ /* 0x0003e20000100a00 */
[----:B------:R-:W-:Y:S03]  /*56ac0*/  HMMA.1688.F32.TF32 R240, R240, R66, R144 ;  /* 0x00000042f0f0723c */ /* 0x000fe60000081090 */
        /* <DEDUP_REMOVED lines=13> */
[----:B------:R-:W5:Y:S04]  /*56ba0*/  LDL.LU.64 R224, [R1+0x49c0] ;  /* 0x0049c00001e07983 */ /* 0x000f680000300a00 */
[----:B------:R1:W-:Y:S04]  /*56bb0*/  STL.64 [R1+0x8a0], R84 ;  /* 0x0008a05401007387 */ /* 0x0003e80000100a00 */
[----:B------:R1:W-:Y:S02]  /*56bc0*/  STL.64 [R1+0x8a8], R86 ;  /* 0x0008a85601007387 */ /* 0x0003e40000100a00 */
[----:B-1----:R-:W-:Y:S01]  /*56bd0*/  IMAD.MOV.U32 R84, RZ, RZ, R0 ;  /* 0x000000ffff547224 */ /* 0x002fe200078e0000 */
[----:B------:R-:W-:Y:S01]  /*56be0*/  MOV R85, R162 ;  /* 0x000000a200557202 */ /* 0x000fe20000000f00 */
[----:B------:R-:W2:Y:S01]  /*56bf0*/  LDL.LU R0, [R1+0x49b8] ;  /* 0x0049b80001007983 */ /* 0x000ea20000300800 */
[----:B------:R-:W-:-:S03]  /*56c00*/  IMAD.MOV.U32 R86, RZ, RZ, R2 ;  /* 0x000000ffff567224 */ /* 0x000fc600078e0002 */
[----:B------:R-:W3:Y:S04]  /*56c10*/  LDL.LU R162, [R1+0x49b4] ;  /* 0x0049b40001a27983 */ /* 0x000ee80000300800 */
[----:B------:R-:W4:Y:S04]  /*56c20*/  LDL.LU R2, [R1+0x49b0] ;  /* 0x0049b00001027983 */ /* 0x000f280000300800 */
[----:B------:R-:W5:Y:S04]  /*56c30*/  LDL.LU R87, [R1+0x1ec] ;  /* 0x0001ec0001577983 */ /* 0x000f680000300800 */
[----:B------:R-:W5:Y:S04]  /*56c40*/  LDL.LU.64 R146, [R1+0x49a8] ;  /* 0x0049a80001927983 */ /* 0x000f680000300a00 */
[----:B------:R-:W5:Y:S04]  /*56c50*/  LDL.LU.64 R144, [R1+0x49a0] ;  /* 0x0049a00001907983 */ /* 0x000f680000300a00 */
[----:B------:R1:W-:Y:S04]  /*56c60*/  STL.64 [R1+0x7a0], R240 ;  /* 0x0007a0f001007387 */ /* 0x0003e80000100a00 */
[----:B------:R-:W-:Y:S04]  /*56c70*/  STL.64 [R1+0x7a8], R242 ;  /* 0x0007a8f201007387 */ /* 0x000fe80000100a00 */
[----:B-1----:R-:W5:Y:S01]  /*56c80*/  LDL.LU R240, [R1+0xf0] ;  /* 0x0000f00001f07983 */ /* 0x002f620000300800 */
[C---:B------:R-:W-:Y:S08]  /*56c90*/  HMMA.1688.F32.TF32 R244, R236.reuse, R6, R244 ;  /* 0x00000006ecf4723c */ /* 0x040ff000000810f4 */
[C---:B------:R-:W-:Y:S11]  /*56ca0*/  HMMA.1688.F32.TF32 R248, R236.reuse, R10, R248 ;  /* 0x0000000aecf8723c */ /* 0x040ff600000810f8 */
[----:B------:R-:W-:Y:S04]  /*56cb0*/  @!UPT UIADD3 URZ, URZ, URZ, URZ ;  /* 0x0000003f3f3ff290 */ /* 0x000fe8000fffe03f */
[----:B------:R-:W-:Y:S04]  /*56cc0*/  STL.64 [R1+0x830], R244 ;  /* 0x000830f401007387 */ /* 0x000fe80000100a00 */
[----:B------:R1:W-:Y:S04]  /*56cd0*/  STL.64 [R1+0x838], R246 ;  /* 0x000838f601007387 */ /* 0x0003e80000100a00 */
[----:B-1----:R-:W5:Y:S04]  /*56ce0*/  LDL.LU.64 R246, [R1+0x4998] ;  /* 0x0049980001f67983 */ /* 0x002f680000300a00 */
[----:B------:R-:W5:Y:S04]  /*56cf0*/  LDL.LU.64 R244, [R1+0x4990] ;  /* 0x0049900001f47983 */ /* 0x000f680000300a00 */
[----:B------:R-:W-:Y:S04]  /*56d00*/  STL.64 [R1+0x820], R248 ;  /* 0x000820f801007387 */ /* 0x000fe80000100a00 */
[----:B------:R1:W-:Y:S04]  /*56d10*/  STL.64 [R1+0x828], R250 ;  /* 0x000828fa01007387 */ /* 0x0003e80000100a00 */
[----:B-1----:R-:W5:Y:S04]  /*56d20*/  LDL.LU.64 R250, [R1+0x4988] ;  /* 0x0049880001fa7983 */ /* 0x002f680000300a00 */
[----:B------:R-:W5:Y:S01]  /*56d30*/  LDL.LU.64 R248, [R1+0x4980] ;  /* 0x0049800001f87983 */ /* 0x000f620000300a00 */
[C---:B------:R-:W-:Y:S08]  /*56d40*/  HMMA.1688.F32.TF32 R108, R236.reuse, R46, R108 ;  /* 0x0000002eec6c723c */ /* 0x040ff0000008106c */
[----:B------:R-:W-:Y:S01]  /*56d50*/  HMMA.1688.F32.TF32 R104, R236, R50, R104 ;  /* 0x00000032ec68723c */ /* 0x000fe20000081068 */
[----:B--2---:R-:W-:-:S02]  /*56d60*/  IMAD.MOV.U32 R243, RZ, RZ, R0 ;  /* 0x000000fffff37224 */ /* 0x004fc400078e0000 */
[----:B---3--:R-:W-:Y:S01]  /*56d70*/  IMAD.MOV.U32 R241, RZ, RZ, R162 ;  /* 0x000000fffff17224 */ /* 0x008fe200078e00a2 */
[----:B----4-:R-:W-:-:S07]  /*56d80*/  MOV R242, R2 ;  /* 0x0000000200f27202 */ /* 0x010fce0000000f00 */
[C---:B-----5:R-:W-:Y:S11]  /*56d90*/  HMMA.1688.F32.TF32 R240, R236.reuse, R14, R240 ;  /* 0x0000000eecf0723c */ /* 0x060ff600000810f0 */
        /* <DEDUP_REMOVED lines=10> */
[----:B------:R-:W-:Y:S01]  /*56e40*/  STL.64 [R1+0x880], R148 ;  /* 0x0008809401007387 */ /* 0x000fe20000100a00 */
[C---:B------:R-:W-:Y:S03]  /*56e50*/  HMMA.1688.F32.TF32 R124, R236.reuse, R34, R128 ;  /* 0x00000022ec7c723c */ /* 0x040fe60000081080 */
[----:B------:R-:W-:Y:S04]  /*56e60*/  STL.64 [R1+0x888], R150 ;  /* 0x0008889601007387 */ /* 0x000fe80000100a00 */
[----:B------:R-:W-:Y:S04]  /*56e70*/  STL.64 [R1+0x870], R112 ;  /* 0x0008707001007387 */ /* 0x000fe80000100a00 */
[----:B------:R1:W-:Y:S04]  /*56e80*/  STL.64 [R1+0x878], R114 ;  /* 0x0008787201007387 */ /* 0x0003e80000100a00 */
[----:B------:R-:W-:Y:S04]  /*56e90*/  STL.64 [R1+0x860], R72 ;  /* 0x0008604801007387 */ /* 0x000fe80000100a00 */
[----:B------:R2:W-:Y:S01]  /*56ea0*/  STL.64 [R1+0x868], R74 ;  /* 0x0008684a01007387 */ /* 0x0005e20000100a00 */
[C---:B-1----:R-:W-:Y:S08]  /*56eb0*/  HMMA.1688.F32.TF32 R112, R236.reuse, R38, R216 ;  /* 0x00000026ec70723c */ /* 0x042ff000000810d8 */
[C---:B--2---:R-:W-:Y:S01]  /*56ec0*/  HMMA.1688.F32.TF32 R72, R236.reuse, R42, R212 ;  /* 0x0000002aec48723c */ /* 0x044fe200000810d4 */
[----:B------:R-:W-:Y:S04]  /*56ed0*/  STL.64 [R1+0x850], R124 ;  /* 0x0008507c01007387 */ /* 0x000fe80000100a00 */
[----:B------:R-:W-:Y:S10]  /*56ee0*/  STL.64 [R1+0x858], R126 ;  /* 0x0008587e01007387 */ /* 0x000ff40000100a00 */
[----:B------:R-:W-:Y:S04]  /*56ef0*/  STL.64 [R1+0x840], R112 ;  /* 0x0008407001007387 */ /* 0x000fe80000100a00 */
[----:B------:R-:W-:Y:S04]  /*56f00*/  STL.64 [R1+0x848], R114 ;  /* 0x0008487201007387 */ /* 0x000fe80000100a00 */
        /* <DEDUP_REMOVED lines=8> */
[----:B------:R-:W-:Y:S07]  /*56f90*/  HMMA.1688.F32.TF32 R96, R236, R62, R80 ;  /* 0x0000003eec60723c */ /* 0x000fee0000081050 */
[----:B------:R1:W-:Y:S01]  /*56fa0*/  STL [R1+0xf80], R72 ;  /* 0x000f804801007387 */ /* 0x0003e20000100800 */
[----:B------:R-:W-:Y:S01]  /*56fb0*/  IMAD.MOV.U32 R162, RZ, RZ, R73 ;  /* 0x000000ffffa27224 */ /* 0x000fe200078e0049 */
[----:B------:R-:W-:Y:S01]  /*56fc0*/  MOV R2, R74 ;  /* 0x0000004a00027202 */ /* 0x000fe20000000f00 */
[----:B------:R-:W-:-:S02]  /*56fd0*/  IMAD.MOV.U32 R0, RZ, RZ, R75 ;  /* 0x000000ffff007224 */ /* 0x000fc400078e004b */
[----:B-1----:R-:W-:Y:S03]  /*56fe0*/  HMMA.1688.F32.TF32 R72, R236, R66, R76 ;  /* 0x00000042ec48723c */ /* 0x002fe6000008104c */
[----:B------:R-:W-:Y:S04]  /*56ff0*/  STL.64 [R1+0xf70], R100 ;  /* 0x000f706401007387 */ /* 0x000fe80000100a00 */
[----:B------:R-:W-:Y:S01]  /*57000*/  STL.64 [R1+0xf78], R102 ;  /* 0x000f786601007387 */ /* 0x000fe20000100a00 */
[C---:B------:R-:W-:Y:S03]  /*57010*/  HMMA.1688.F32.TF32 R80, R232.reuse, R6, R92 ;  /* 0x00000006e850723c */ /* 0x040fe6000008105c */
[----:B------:R-:W-:Y:S04]  /*57020*/  STL.64 [R1+0xf60], R96 ;  /* 0x000f606001007387 */ /* 0x000fe80000100a00 */
[----:B------:R-:W-:Y:S01]  /*57030*/  STL.64 [R1+0xf68], R98 ;  /* 0x000f686201007387 */ /* 0x000fe20000100a00 */
[C---:B------:R-:W-:Y:S03]  /*57040*/  HMMA.1688.F32.TF32 R76, R232.reuse, R10, R88 ;  /* 0x0000000ae84c723c */ /* 0x040fe60000081058 */
[----:B------:R-:W-:Y:S04]  /*57050*/  LDS R236, [R161+0xc600] ;  /* 0x00c60000a1ec7984 */ /* 0x000fe80000000800 */
[----:B------:R-:W-:Y:S04]  /*57060*/  LDS R238, [R161+0xe600] ;  /* 0x00e60000a1ee7984 */ /* 0x000fe80000000800 */
[----:B------:R-:W-:Y:S04]  /*57070*/  STL.64 [R1+0x920], R72 ;  /* 0x0009204801007387 */ /* 0x000fe80000100a00 */
[----:B------:R1:W-:Y:S04]  /*57080*/  STL.64 [R1+0x928], R74 ;  /* 0x0009284a01007387 */ /* 0x0003e80000100a00 */
[----:B------:R-:W-:Y:S04]  /*57090*/  LDS R237, [R189+0xc600] ;  /* 0x00c60000bded7984 */ /* 0x000fe80000000800 */
[----:B------:R-:W2:Y:S01]  /*570a0*/  LDS R239, [R189+0xe600] ;  /* 0x00e60000bdef7984 */ /* 0x000ea20000000800 */
[----:B-1----:R-:W-:Y:S03]  /*570b0*/  HMMA.1688.F32.TF32 R72, R232, R14, R248 ;  /* 0x0000000ee848723c */ /* 0x002fe600000810f8 */
[----:B------:R-:W-:Y:S04]  /*570c0*/  STL.64 [R1+0xf50], R80 ;  /* 0x000f505001007387 */ /* 0x000fe80000100a00 */
[----:B------:R-:W-:Y:S01]  /*570d0*/  STL.64 [R1+0xf58], R82 ;  /* 0x000f585201007387 */ /* 0x000fe20000100a00 */
[----:B------:R-:W-:-:S03]  /*570e0*/  IMAD.MOV.U32 R248, RZ, RZ, R247 ;  /* 0x000000fffff87224 */ /* 0x000fc600078e00f7 */
[----:B------:R-:W-:Y:S01]  /*570f0*/  STL.64 [R1+0xf40], R76 ;  /* 0x000f404c01007387 */ /* 0x000fe20000100a00 */
[----:B------:R-:W-:-:S03]  /*57100*/  MOV R249, R244 ;  /* 0x000000f400f97202 */ /* 0x000fc60000000f00 */
[----:B------:R-:W-:Y:S01]  /*57110*/  STL.64 [R1+0xf48], R78 ;  /* 0x000f484e01007387 */ /* 0x000fe20000100a00 */
[----:B------:R-:W-:-:S03]  /*57120*/  IMAD.MOV.U32 R250, RZ, RZ, R245 ;  /* 0x000000fffffa7224 */ /* 0x000fc600078e00f5 */
[----:B------:R-:W3:Y:S04]  /*57130*/  LDL.LU R247, [R1+0x497c] ;  /* 0x00497c0001f77983 */ /* 0x000ee80000300800 */
[----:B------:R-:W-:Y:S04]  /*57140*/  STL.64 [R1+0xf30], R72 ;  /* 0x000f304801007387 */ /* 0x000fe80000100a00 */
[----:B------:R1:W-:Y:S04]  /*57150*/  STL.64 [R1+0xf38], R74 ;  /* 0x000f384a01007387 */ /* 0x0003e80000100a00 */
[----:B------:R-:W4:Y:S04]  /*57160*/  LDL.LU R244, [R1+0x4978] ;  /* 0x0049780001f47983 */ /* 0x000f280000300800 */
[----:B------:R-:W5:Y:S01]  /*57170*/  LDL.LU R245, [R1+0x4974] ;  /* 0x0049740001f57983 */ /* 0x000f620000300800 */
[----:B-1----:R-:W-:Y:S01]  /*57180*/  HMMA.1688.F32.TF32 R72, R232, R18, R84 ;  /* 0x00000012e848723c */ /* 0x002fe20000081054 */
[----:B------:R-:W-:-:S02]  /*57190*/  IMAD.MOV.U32 R251, RZ, RZ, R246 ;  /* 0x000000fffffb7224 */ /* 0x000fc400078e00f6 */
[----:B------:R-:W2:Y:S04]  /*571a0*/  LDL.LU R246, [R1+0x4970] ;  /* 0x0049700001f67983 */ /* 0x000ea80000300800 */
[----:B---3--:R-:W-:Y:S02]  /*571b0*/  MOV R84, R247 ;  /* 0x000000f700547202 */ /* 0x008fe40000000f00 */
[----:B------:R-:W3:Y:S11]  /*571c0*/  LDL.LU R247, [R1+0x496c] ;  /* 0x00496c0001f77983 */ /* 0x000ef60000300800 */
[----:B------:R-:W-:Y:S03]  /*571d0*/  @!UPT UIADD3 URZ, URZ, URZ, URZ ;  /* 0x0000003f3f3ff290 */ /* 0x000fe6000fffe03f */
[----:B------:R1:W-:Y:S04]  /*571e0*/  STL.64 [R1+0xf20], R72 ;  /* 0x000f204801007387 */ /* 0x0003e80000100a00 */
[----:B------:R1:W-:Y:S01]  /*571f0*/  STL.64 [R1+0xf28], R74 ;  /* 0x000f284a01007387 */ /* 0x0003e20000100a00 */
[----:B-----5:R-:W-:-:S03]  /*57200*/  IMAD.MOV.U32 R85, RZ, RZ, R245 ;  /* 0x000000ffff557224 */ /* 0x020fc600078e00f5 */
[----:B------:R-:W5:Y:S01]  /*57210*/  LDL.LU R245, [R1+0x4968] ;  /* 0x0049680001f57983 */ /* 0x000f620000300800 */
[----:B----4-:R-:W-:Y:S01]  /*57220*/  MOV R87, R244 ;  /* 0x000000f400577202 */ /* 0x010fe20000000f00 */
[----:B--2---:R-:W-:Y:S02]  /*57230*/  IMAD.MOV.U32 R86, RZ, RZ, R246 ;  /* 0x000000ffff567224 */ /* 0x004fe400078e00f6 */
[----:B------:R-:W2:Y:S04]  /*57240*/  LDL.LU R246, [R1+0x4964] ;  /* 0x0049640001f67983 */ /* 0x000ea80000300800 */
[----:B------:R-:W4:Y:S04]  /*57250*/  LDL.LU R244, [R1+0x4960] ;  /* 0x0049600001f47983 */ /* 0x000f280000300800 */
[----:B------:R-:W4:Y:S04]  /*57260*/  LDL.LU R92, [R1+0x2a0] ;  /* 0x0002a000015c7983 */ /* 0x000f280000300800 */
[----:B------:R-:W4:Y:S01]  /*57270*/  LDL.LU R93, [R1+0x2a4] ;  /* 0x0002a400015d7983 */ /* 0x000f220000300800 */
[----:B---3--:R-:W-:-:S03]  /*57280*/  IMAD.MOV.U32 R94, RZ, RZ, R247 ;  /* 0x000000ffff5e7224 */ /* 0x008fc600078e00f7 */
[----:B------:R-:W3:Y:S01]  /*57290*/  LDL.LU R247, [R1+0x495c] ;  /* 0x00495c0001f77983 */ /* 0x000ee20000300800 */
[----:B-----5:R-:W-:-:S03]  /*572a0*/  IMAD.MOV.U32 R95, RZ, RZ, R245 ;  /* 0x000000ffff5f7224 */ /* 0x020fc600078e00f5 */
[----:B------:R-:W5:Y:S04]  /*572b0*/  LDL.LU R245, [R1+0x4958] ;  /* 0x0049580001f57983 */ /* 0x000f680000300800 */
[----:B------:R-:W5:Y:S01]  /*572c0*/  LDL.LU R76, [R1+0x2b0] ;  /* 0x0002b000014c7983 */ /* 0x000f620000300800 */
[----:B--2---:R-:W-:-:S03]  /*572d0*/  IMAD.MOV.U32 R79, RZ, RZ, R246 ;  /* 0x000000ffff4f7224 */ /* 0x004fc600078e00f6 */
[----:B------:R-:W2:Y:S01]  /*572e0*/  LDL.LU R77, [R1+0x2b4] ;  /* 0x0002b400014d7983 */ /* 0x000ea20000300800 */
[----:B----4-:R-:W-:-:S03]  /*572f0*/  MOV R78, R244 ;  /* 0x000000f4004e7202 */ /* 0x010fc60000000f00 */
[----:B------:R-:W4:Y:S04]  /*57300*/  LDL.LU R244, [R1+0x4954] ;  /* 0x0049540001f47983 */ /* 0x000f280000300800 */
[----:B------:R-:W2:Y:S01]  /*57310*/  LDL.LU R246, [R1+0x4950] ;  /* 0x0049500001f67983 */ /* 0x000ea20000300800 */
[----:B---3--:R-:W-:-:S03]  /*57320*/  IMAD.MOV.U32 R80, RZ, RZ, R247 ;  /* 0x000000ffff507224 */ /* 0x008fc600078e00f7 */
[----:B------:R-:W3:Y:S01]  /*57330*/  LDL.LU R247, [R1+0x494c] ;  /* 0x00494c0001f77983 */ /* 0x000ee20000300800 */
[----:B-----5:R-:W-:-:S03]  /*57340*/  MOV R81, R245 ;  /* 0x000000f500517202 */ /* 0x020fc60000000f00 */
[----:B------:R-:W5:Y:S04]  /*57350*/  LDL.LU R245, [R1+0x4948] ;  /* 0x0049480001f57983 */ /* 0x000f680000300800 */
[----:B------:R-:W5:Y:S04]  /*57360*/  LDL.LU R82, [R1+0x2c8] ;  /* 0x0002c80001527983 */ /* 0x000f680000300800 */
[----:B------:R-:W5:Y:S01]  /*57370*/  LDL.LU R83, [R1+0x2cc] ;  /* 0x0002cc0001537983 */ /* 0x000f620000300800 */
[----:B----4-:R-:W-:-:S03]  /*57380*/  IMAD.MOV.U32 R104, RZ, RZ, R244 ;  /* 0x000000ffff687224 */ /* 0x010fc600078e00f4 */
[----:B------:R-:W4:Y:S01]  /*57390*/  LDL.LU R244, [R1+0x4944] ;  /* 0x0049440001f47983 */ /* 0x000f220000300800 */
[----:B--2---:R-:W-:-:S03]  /*573a0*/  IMAD.MOV.U32 R105, RZ, RZ, R246 ;  /* 0x000000ffff697224 */ /* 0x004fc600078e00f6 */
[----:B------:R-:W2:Y:S01]  /*573b0*/  LDL.LU R246, [R1+0x4940] ;  /* 0x0049400001f67983 */ /* 0x000ea20000300800 */
[----:B---3--:R-:W-:-:S03]  /*573c0*/  MOV R106, R247 ;  /* 0x000000f7006a7202 */ /* 0x008fc60000000f00 */
[----:B------:R-:W3:Y:S01]  /*573d0*/  LDL.LU R247, [R1+0x493c] ;  /* 0x00493c0001f77983 */ /* 0x000ee20000300800 */
[----:B-----5:R-:W-:-:S03]  /*573e0*/  IMAD.MOV.U32 R107, RZ, RZ, R245 ;  /* 0x000000ffff6b7224 */ /* 0x020fc600078e00f5 */
[----:B------:R-:W5:Y:S04]  /*573f0*/  LDL.LU R245, [R1+0x4938] ;  /* 0x0049380001f57983 */ /* 0x000f680000300800 */
[----:B------:R-:W5:Y:S04]  /*57400*/  LDL.LU R108, [R1+0x200] ;  /* 0x00020000016c7983 */ /* 0x000f680000300800 */
[----:B------:R-:W5:Y:S04]  /*57410*/  LDL.LU R109, [R1+0x204] ;  /* 0x00020400016d7983 */ /* 0x000f680000300800 */
[----:B------:R-:W5:Y:S04]  /*57420*/  LDL.LU R110, [R1+0x208] ;  /* 0x00020800016e7983 */ /* 0x000f680000300800 */
[----:B------:R-:W5:Y:S01]  /*57430*/  LDL.LU R111, [R1+0x20c] ;  /* 0x00020c00016f7983 */ /* 0x000f620000300800 */
[----:B----4-:R-:W-:-:S03]  /*57440*/  IMAD.MOV.U32 R219, RZ, RZ, R244 ;  /* 0x000000ffffdb7224 */ /* 0x010fc600078e00f4 */
[----:B------:R-:W4:Y:S04]  /*57450*/  LDL.LU R240, [R1+0x1a0] ;  /* 0x0001a00001f07983 */ /* 0x000f280000300800 */
[----:B------:R-:W4:Y:S01]  /*57460*/  LDL.LU R241, [R1+0x1a4] ;  /* 0x0001a40001f17983 */ /* 0x000f220000300800 */
[----:B--2---:R-:W-:-:S03]  /*57470*/  MOV R217, R246 ;  /* 0x000000f600d97202 */ /* 0x004fc60000000f00 */
[----:B------:R-:W4:Y:S04]  /*57480*/  LDL.LU R242, [R1+0x1a8] ;  /* 0x0001a80001f27983 */ /* 0x000f280000300800 */
[----:B------:R-:W4:Y:S04]  /*57490*/  LDL.LU R243, [R1+0x1ac] ;  /* 0x0001ac0001f37983 */ /* 0x000f280000300800 */
[----:B------:R-:W2:Y:S01]  /*574a0*/  LDL.LU R244, [R1+0x1b0] ;  /* 0x0001b00001f47983 */ /* 0x000ea20000300800 */
[----:B---3--:R-:W-:Y:S02]  /*574b0*/  IMAD.MOV.U32 R216, RZ, RZ, R247 ;  /* 0x000000ffffd87224 */ /* 0x008fe400078e00f7 */
[----:B-----5:R-:W-:-:S02]  /*574c0*/  IMAD.MOV.U32 R218, RZ, RZ, R245 ;  /* 0x000000ffffda7224 */ /* 0x020fc400078e00f5 */
        /* <DEDUP_REMOVED lines=40> */
[C---:B---3--:R-:W-:Y:S08]  /*57750*/  HMMA.1688.F32.TF32 R148, R232.reuse, R22, R148 ;  /* 0x00000016e894723c */ /* 0x048ff00000081094 */
[C---:B-----5:R-:W-:Y:S11]  /*57760*/  HMMA.1688.F32.TF32 R112, R232.reuse, R26, R112 ;  /* 0x0000001ae870723c */ /* 0x060ff60000081070 */
[----:B------:R-:W-:Y:S04]  /*57770*/  @!UPT UIADD3 URZ, URZ, URZ, URZ ;  /* 0x0000003f3f3ff290 */ /* 0x000fe8000fffe03f */
        /* <DEDUP_REMOVED lines=12> */
[C---:B----4-:R-:W-:Y:S08]  /*57840*/  HMMA.1688.F32.TF32 R240, R232.reuse, R34, R240 ;  /* 0x00000022e8f0723c */ /* 0x050ff000000810f0 */
[C---:B------:R-:W-:Y:S11]  /*57850*/  HMMA.1688.F32.TF32 R72, R232.reuse, R42, R72 ;  /* 0x0000002ae848723c */ /* 0x040ff60000081048 */
[----:B------:R-:W-:Y:S04]  /*57860*/  @!UPT UIADD3 URZ, URZ, URZ, URZ ;  /* 0x0000003f3f3ff290 */ /* 0x000fe8000fffe03f */
[----:B------:R-:W-:Y:S04]  /*57870*/  STL.64 [R1+0xee0], R240 ;  /* 0x000ee0f001007387 */ /* 0x000fe80000100a00 */
[----:B------:R5:W-:Y:S01]  /*57880*/  STL.64 [R1+0xee8], R242 ;  /* 0x000ee8f201007387 */ /* 0x000be20000100a00 */
[C---:B------:R-:W-:Y:S08]  /*57890*/  HMMA.1688.F32.TF32 R124, R232.reuse, R46, R124 ;  /* 0x0000002ee87c723c */ /* 0x040ff0000008107c */
[C---:B------:R-:W-:Y:S08]  /*578a0*/  HMMA.1688.F32.TF32 R128, R232.reuse, R50, R128 ;  /* 0x00000032e880723c */ /* 0x040ff00000081080 */
        /* <DEDUP_REMOVED lines=9> */
[----:B------:R-:W-:Y:S08]  /*57940*/  HMMA.1688.F32.TF32 R84, R236, R30, R84 ;  /* 0x0000001eec54723c */ /* 0x000ff00000081054 */
[C---:B-----5:R-:W-:Y:S01]  /*57950*/  HMMA.1688.F32.TF32 R240, R232.reuse, R38, R244 ;  /* 0x00000026e8f0723c */ /* 0x060fe200000810f4 */
[----:B------:R-:W4:Y:S07]  /*57960*/  LDL.LU R244, [R1+0x270] ;  /* 0x0002700001f47983 */ /* 0x000f2e0000300800 */
[----:B------:R-:W-:Y:S11]  /*57970*/  HMMA.1688.F32.TF32 R232, R232, R66, R104 ;  /* 0x00000042e8e8723c */ /* 0x000ff60000081068 */
[----:B------:R-:W-:Y:S04]  /*57980*/  @!UPT UIADD3 URZ, URZ, URZ, URZ ;  /* 0x0000003f3f3ff290 */ /* 0x000fe8000fffe03f */
[----:B------:R-:W-:Y:S04]  /*57990*/  STL.64 [R1+0xed0], R240 ;  /* 0x000ed0f001007387 */ /* 0x000fe80000100a00 */
[----:B------:R-:W-:Y:S04]  /*579a0*/  STL.64 [R1+0xed8], R242 ;  /* 0x000ed8f201007387 */ /* 0x000fe80000100a00 */
[----:B------:R-:W4:Y:S04]  /*579b0*/  LDL.LU R245, [R1+0x274] ;  /* 0x0002740001f57983 */ /* 0x000f280000300800 */
[----:B------:R-:W4:Y:S04]  /*579c0*/  LDL.LU R246, [R1+0x278] ;  /* 0x0002780001f67983 */ /* 0x000f280000300800 */
[----:B------:R-:W-:Y:S04]  /*579d0*/  STL.64 [R1+0xd80], R72 ;  /* 0x000d804801007387 */ /* 0x000fe80000100a00 */
[----:B------:R1:W-:Y:S01]  /*579e0*/  STL.64 [R1+0xd88], R74 ;  /* 0x000d884a01007387 */ /* 0x0003e20000100a00 */
[----:B------:R-:W-:Y:S01]  /*579f0*/  MOV R247, R188 ;  /* 0x000000bc00f77202 */ /* 0x000fe20000000f00 */
[C---:B------:R-:W-:Y:S02]  /*57a00*/  HMMA.1688.F32.TF32 R248, R236.reuse, R38, R248 ;  /* 0x00000026ecf8723c */ /* 0x040fe400000810f8 */
[----:B------:R-:W-:Y:S04]  /*57a10*/  LDS R240, [R161+0xc680] ;  /* 0x00c68000a1f07984 */ /* 0x000fe80000000800 */
[----:B------:R-:W-:Y:S04]  /*57a20*/  LDS R242, [R161+0xe680] ;  /* 0x00e68000a1f27984 */ /* 0x000fe80000000800 */
[----:B-1----:R-:W5:Y:S04]  /*57a30*/  LDL.LU.64 R74, [R1+0x4900] ;  /* 0x00490000014a7983 */ /* 0x002f680000300a00 */
[----:B------:R-:W5:Y:S04]  /*57a40*/  LDL.LU.64 R72, [R1+0x48f8] ;  /* 0x0048f80001487983 */ /* 0x000f680000300a00 */
[----:B------:R-:W-:Y:S04]  /*57a50*/  STL.64 [R1+0xd60], R124 ;  /* 0x000d607c01007387 */ /* 0x000fe80000100a00 */
[----:B------:R1:W-:Y:S04]  /*57a60*/  STL.64 [R1+0xd68], R126 ;  /* 0x000d687e01007387 */ /* 0x0003e80000100a00 */
[----:B------:R-:W-:Y:S04]  /*57a70*/  LDS R241, [R189+0xc680] ;  /* 0x00c68000bdf17984 */ /* 0x000fe80000000800 */
[----:B------:R-:W-:Y:S04]  /*57a80*/  LDS R243, [R189+0xe680] ;  /* 0x00e68000bdf37984 */ /* 0x000fe80000000800 */
        /* <DEDUP_REMOVED lines=18> */
[----:B------:R-:W2:Y:S04]  /*57bb0*/  LDL.LU.64 R106, [R1+0x48a0] ;  /* 0x0048a000016a7983 */ /* 0x000ea80000300a00 */
[----:B------:R-:W2:Y:S04]  /*57bc0*/  LDL.LU.64 R104, [R1+0x4898] ;  /* 0x0048980001687983 */ /* 0x000ea80000300a00 */
[----:B------:R-:W-:Y:S04]  /*57bd0*/  STL.64 [R1+0xbf0], R232 ;  /* 0x000bf0e801007387 */ /* 0x000fe80000100a00 */
[----:B------:R-:W-:Y:S04]  /*57be0*/  STL.64 [R1+0xbf8], R234 ;  /* 0x000bf8ea01007387 */ /* 0x000fe80000100a00 */
        /* <DEDUP_REMOVED lines=8> */
[----:B------:R-:W-:Y:S04]  /*57c70*/  LDS R233, [R189+0xc700] ;  /* 0x00c70000bde97984 */ /* 0x000fe80000000800 */
[----:B------:R-:W3:Y:S04]  /*57c80*/  LDS R235, [R189+0xe700] ;  /* 0x00e70000bdeb7984 */ /* 0x000ee80000000800 */
        /* <DEDUP_REMOVED lines=8> */
[----:B-1----:R-:W5:Y:S04]  /*57d10*/  LDL.LU.64 R78, [R1+0x4860] ;  /* 0x00486000014e7983 */ /* 0x002f680000300a00 */
[----:B------:R-:W5:Y:S04]  /*57d20*/  LDL.LU.64 R76, [R1+0x4858] ;  /* 0x00485800014c7983 */ /* 0x000f680000300a00 */
        /* <DEDUP_REMOVED lines=12> */
[----:B----4-:R-:W-:Y:S11]  /*57df0*/  HMMA.1688.F32.TF32 R244, R236, R34, R244 ;  /* 0x00000022ecf4723c */ /* 0x010ff600000810f4 */
[----:B------:R-:W-:Y:S11]  /*57e00*/  @!UPT UIADD3 URZ, URZ, URZ, URZ ;  /* 0x0000003f3f3ff290 */ /* 0x000ff6000fffe03f */
[----:B------:R-:W-:Y:S01]  /*57e10*/  @!UPT UIADD3 URZ, URZ, URZ, URZ ;  /* 0x0000003f3f3ff290 */ /* 0x000fe2000fffe03f */
[----:B------:R-:W-:Y:S04]  /*57e20*/  STL.64 [R1+0xb70], R244 ;  /* 0x000b70f401007387 */ /* 0x000fe80000100a00 */
[----:B------:R5:W-:Y:S04]  /*57e30*/  STL.64 [R1+0xb78], R246 ;  /* 0x000b78f601007387 */ /* 0x000be80000100a00 */
[----:B------:R-:W-:Y:S04]  /*57e40*/  STL.64 [R1+0xb60], R248 ;  /* 0x000b60f801007387 */ /* 0x000fe80000100a00 */
[----:B------:R-:W-:Y:S01]  /*57e50*/  STL.64 [R1+0xb68], R250 ;  /* 0x000b68fa01007387 */ /* 0x000fe20000100a00 */
[----:B---3--:R-:W-:Y:S08]  /*57e60*/  HMMA.1688.F32.TF32 R68, R232, R6, R68 ;  /* 0x00000006e844723c */ /* 0x008ff00000081044 */
[C---:B--2---:R-:W-:Y:S08]  /*57e70*/  HMMA.1688.F32.TF32 R80, R236.reuse, R58, R80 ;  /* 0x0000003aec50723c */ /* 0x044ff00000081050 */
[C---:B-----5:R-:W-:Y:S08]  /*57e80*/  HMMA.1688.F32.TF32 R244, R236.reuse, R46, R88 ;  /* 0x0000002eecf4723c */ /* 0x060ff00000081058 */
[C---:B------:R-:W-:Y:S08]  /*57e90*/  HMMA.1688.F32.TF32 R84, R236.reuse, R42, R84 ;  /* 0x0000002aec54723c */ /* 0x040ff00000081054 */
[C---:B------:R-:W-:Y:S11]  /*57ea0*/  HMMA.1688.F32.TF32 R88, R236.reuse, R50, R92 ;  /* 0x00000032ec58723c */ /* 0x040ff6000008105c */
[----:B------:R-:W-:Y:S04]  /*57eb0*/  @!UPT UIADD3 URZ, URZ, URZ, URZ ;  /* 0x0000003f3f3ff290 */ /* 0x000fe8000fffe03f */
[----:B------:R-:W-:Y:S04]  /*57ec0*/  STL.64 [R1+0xb50], R84 ;  /* 0x000b505401007387 */ /* 0x000fe80000100a00 */
[----:B------:R1:W-:Y:S02]  /*57ed0*/  STL.64 [R1+0xb58], R86 ;  /* 0x000b585601007387 */ /* 0x0003e40000100a00 */
[C---:B-1----:R-:W-:Y:S08]  /*57ee0*/  HMMA.1688.F32.TF32 R84, R236.reuse, R54, R76 ;  /* 0x00000036ec54723c */ /* 0x042ff0000008104c */
        /* <DEDUP_REMOVED lines=9> */
[----:B-1----:R-:W-:Y:S03]  /*57f80*/  HMMA.1688.F32.TF32 R84, R236, R66, R100 ;  /* 0x00000042ec54723c */ /* 0x002fe60000081064 */
[----:B------:R-:W-:Y:S04]  /*57f90*/  STL.64 [R1+0xb00], R76 ;  /* 0x000b004c01007387 */ /* 0x000fe80000100a00 */
[----:B------:R1:W-:Y:S01]  /*57fa0*/  STL.64 [R1+0xb08], R78 ;  /* 0x000b084e01007387 */ /* 0x0003e20000100a00 */
[----:B--2---:R-:W-:Y:S01]  /*57fb0*/  HMMA.1688.F32.TF32 R80, R240, R6, R104 ;  /* 0x00000006f050723c */ /* 0x004fe20000081068 */
[----:B------:R-:W-:-:S02]  /*57fc0*/  IMAD.MOV.U32 R249, RZ, RZ, R160 ;  /* 0x000000fffff97224 */ /* 0x000fc400078e00a0 */
[----:B------:R-:W-:Y:S04]  /*57fd0*/  LDS R104, [R161+0x10000] ;  /* 0x01000000a1687984 */ /* 0x000fe80000000800 */
[----:B------:R-:W-:Y:S01]  /*57fe0*/  LDS R106, [R161+0x12000] ;  /* 0x01200000a16a7984 */ /* 0x000fe20000000800 */
[C---:B-1----:R-:W-:Y:S03]  /*57ff0*/  HMMA.1688.F32.TF32 R76, R240.reuse, R10, R108 ;  /* 0x0000000af04c723c */ /* 0x042fe6000008106c */
[----:B------:R-:W-:Y:S04]  /*58000*/  LDS R105, [R189+0x10000] ;  /* 0x01000000bd697984 */ /* 0x000fe80000000800 */
[----:B------:R-:W-:Y:S04]  /*58010*/  LDS R107, [R189+0x12000] ;  /* 0x01200000bd6b7984 */ /* 0x000fe80000000800 */
        /* <DEDUP_REMOVED lines=17> */
[C---:B------:R-:W-:Y:S08]  /*58130*/  HMMA.1688.F32.TF32 R72, R240.reuse, R38, R148 ;  /* 0x00000026f048723c */ /* 0x040ff00000081094 */
[----:B-1----:R-:W-:Y:S01]  /*58140*/  HMMA.1688.F32.TF32 R76, R240, R34, R112 ;  /* 0x00000022f04c723c */ /* 0x002fe20000081070 */
[----:B------:R-:W-:Y:S04]  /*58150*/  STL.64 [R1+0xa90], R84 ;  /* 0x000a905401007387 */ /* 0x000fe80000100a00 */
[----:B------:R-:W-:Y:S04]  /*58160*/  STL.64 [R1+0xa98], R86 ;  /* 0x000a985601007387 */ /* 0x000fe80000100a00 */
[----:B------:R-:W-:Y:S04]  /*58170*/  STL.64 [R1+0xa80], R80 ;  /* 0x000a805001007387 */ /* 0x000fe80000100a00 */
[----:B------:R-:W-:Y:S04]  /*58180*/  STL.64 [R1+0xa88], R82 ;  /* 0x000a885201007387 */ /* 0x000fe80000100a00 */
[----:B------:R-:W-:Y:S01]  /*58190*/  STL.64 [R1+0xa60], R72 ;  /* 0x000a604801007387 */ /* 0x000fe20000100a00 */
[----:B------:R-:W-:-:S05]  /*581a0*/  IMAD.MOV.U32 R188, RZ, RZ, R75 ;  /* 0x000000ffffbc7224 */ /* 0x000fca00078e004b */
[----:B------:R-:W-:Y:S04]  /*581b0*/  STL.64 [R1+0xa70], R76 ;  /* 0x000a704c01007387 */ /* 0x000fe80000100a00 */
[----:B------:R-:W-:Y:S04]  /*581c0*/  STL.64 [R1+0xa78], R78 ;  /* 0x000a784e01007387 */ /* 0x000fe80000100a00 */
[----:B------:R1:W-:Y:S02]  /*581d0*/  STL [R1+0xa68], R74 ;  /* 0x000a684a01007387 */ /* 0x0003e40000100800 */
[C---:B-1----:R-:W-:Y:S08]  /*581e0*/  HMMA.1688.F32.TF32 R72, R240.reuse, R42, R144 ;  /* 0x0000002af048723c */ /* 0x042ff00000081090 */
[C---:B------:R-:W-:Y:S08]  /*581f0*/  HMMA.1688.F32.TF32 R80, R240.reuse, R46, R224 ;  /* 0x0000002ef050723c */ /* 0x040ff000000810e0 */
        /* <DEDUP_REMOVED lines=16> */
[----:B------:R1:W-:Y:S04]  /*58300*/  STL.64 [R1+0xe78], R78 ;  /* 0x000e784e01007387 */ /* 0x0003e80000100a00 */
[----:B------:R-:W-:Y:S01]  /*58310*/  STL.64 [R1+0xa50], R72 ;  /* 0x000a504801007387 */ /* 0x000fe20000100a00 */
[C---:B-1----:R-:W-:Y:S03]  /*58320*/  HMMA.1688.F32.TF32 R76, R232.reuse, R10, R220 ;  /* 0x0000000ae84c723c */ /* 0x042fe600000810dc */
        /* <DEDUP_REMOVED lines=8> */
[----:B------:R1:W-:Y:S04]  /*583b0*/  STL.64 [R1+0xe58], R78 ;  /* 0x000e584e01007387 */ /* 0x0003e80000100a00 */
[----:B------:R-:W-:Y:S04]  /*583c0*/  LDS R136, [R161+0xc780] ;  /* 0x00c78000a1887984 */ /* 0x000fe80000000800 */
[----:B------:R-:W-:Y:S01]  /*583d0*/  LDS R138, [R161+0xe780] ;  /* 0x00e78000a18a7984 */ /* 0x000fe20000000800 */
[C---:B-1----:R-:W-:Y:S03]  /*583e0*/  HMMA.1688.F32.TF32 R76, R232.reuse, R22, R140 ;  /* 0x00000016e84c723c */ /* 0x042fe6000008108c */
        /* <DEDUP_REMOVED lines=17> */
[C---:B-1----:R-:W-:Y:S08]  /*58500*/  HMMA.1688.F32.TF32 R72, R232.reuse, R38, R164 ;  /* 0x00000026e848723c */ /* 0x042ff000000810a4 */
[C---:B--2---:R-:W-:Y:S01]  /*58510*/  HMMA.1688.F32.TF32 R68, R232.reuse, R42, R168 ;  /* 0x0000002ae844723c */ /* 0x044fe200000810a8 */
[----:B------:R-:W-:Y:S04]  /*58520*/  STL.64 [R1+0xdf0], R76 ;  /* 0x000df04c01007387 */ /* 0x000fe80000100a00 */
[----:B------:R1:W-:Y:S10]  /*58530*/  STL.64 [R1+0xdf8], R78 ;  /* 0x000df84e01007387 */ /* 0x0003f40000100a00 */
[----:B------:R-:W-:Y:S01]  /*58540*/  STL.64 [R1+0xde0], R72 ;  /* 0x000de04801007387 */ /* 0x000fe20000100a00 */
[C---:B-1----:R-:W-:Y:S03]  /*58550*/  HMMA.1688.F32.TF32 R76, R232.reuse, R46, R172 ;  /* 0x0000002ee84c723c */ /* 0x042fe600000810ac */
[----:B------:R1:W-:Y:S04]  /*58560*/  STL.64 [R1+0xde8], R74 ;  /* 0x000de84a01007387 */ /* 0x0003e80000100a00 */
[----:B------:R-:W-:Y:S04]  /*58570*/  STL.64 [R1+0xdd0], R68 ;  /* 0x000dd04401007387 */ /* 0x000fe80000100a00 */
[----:B------:R2:W-:Y:S01]  /*58580*/  STL.64 [R1+0xdd8], R70 ;  /* 0x000dd84601007387 */ /* 0x0005e20000100a00 */
[C---:B-1----:R-:W-:Y:S08]  /*58590*/  HMMA.1688.F32.TF32 R72, R232.reuse, R50, R176 ;  /* 0x00000032e848723c */ /* 0x042ff000000810b0 */
[C---:B--2---:R-:W-:Y:S03]  /*585a0*/  HMMA.1688.F32.TF32 R68, R232.reuse, R54, R180 ;  /* 0x00000036e844723c */ /* 0x044fe600000810b4 */
[----:B------:R-:W-:Y:S04]  /*585b0*/  STL.64 [R1+0xdc0], R76 ;  /* 0x000dc04c01007387 */ /* 0x000fe80000100a00 */
[----:B------:R-:W-:Y:S08]  /*585c0*/  STL.64 [R1+0xdc8], R78 ;  /* 0x000dc84e01007387 */ /* 0x000ff00000100a00 */
[----:B------:R-:W-:Y:S04]  /*585d0*/  STL.64 [R1+0xdb0], R72 ;  /* 0x000db04801007387 */ /* 0x000fe80000100a00 */
[----:B------:R-:W-:Y:S04]  /*585e0*/  STL.64 [R1+0xdb8], R74 ;  /* 0x000db84a01007387 */ /* 0x000fe80000100a00 */
[----:B------:R-:W-:Y:S04]  /*585f0*/  STL.64 [R1+0xda0], R68 ;  /* 0x000da04401007387 */ /* 0x000fe80000100a00 */
[----:B------:R1:W-:Y:S02]  /*58600*/  STL.64 [R1+0xda8], R70 ;  /* 0x000da84601007387 */ /* 0x0003e40000100a00 */
[C---:B-1----:R-:W-:Y:S08]  /*58610*/  HMMA.1688.F32.TF32 R68, R232.reuse, R58, R184 ;  /* 0x0000003ae844723c */ /* 0x042ff000000810b8 */
[C---:B------:R-:W-:Y:S11]  /*58620*/  HMMA.1688.F32.TF32 R72, R232.reuse, R62, R192 ;  /* 0x0000003ee848723c */ /* 0x040ff600000810c0 */
[----:B------:R-:W-:Y:S04]  /*58630*/  @!UPT UIADD3 URZ, URZ, URZ, URZ ;  /* 0x0000003f3f3ff290 */ /* 0x000fe8000fffe03f */
[----:B------:R-:W-:Y:S04]  /*58640*/  STL.64 [R1+0xd90], R68 ;  /* 0x000d904401007387 */ /* 0x000fe80000100a00 */
[----:B------:R1:W-:Y:S04]  /*58650*/  STL.64 [R1+0xd98], R70 ;  /* 0x000d984601007387 */ /* 0x0003e80000100a00 */
[----:B------:R-:W2:Y:S01]  /*58660*/  LDL.LU R248, [R1+0x1480] ;  /* 0x0014800001f87983 */ /* 0x000ea20000300800 */
[----:B-1----:R-:W-:Y:S03]  /*58670*/  HMMA.1688.F32.TF32 R68, R232, R66, R196 ;  /* 0x00000042e844723c */ /* 0x002fe600000810c4 */
[----:B------:R-:W-:Y:S04]  /*58680*/  STL.64 [R1+0xd70], R72 ;  /* 0x000d704801007387 */ /* 0x000fe80000100a00 */
[----:B------:R-:W-:Y:S11]  /*58690*/  STL.64 [R1+0xd78], R74 ;  /* 0x000d784a01007387 */ /* 0x000ff60000100a00 */
[----:B------:R-:W-:Y:S05]  /*586a0*/  @!UPT UIADD3 URZ, URZ, URZ, URZ ;  /* 0x0000003f3f3ff290 */ /* 0x000fea000fffe03f */
[----:B------:R-:W-:Y:S04]  /*586b0*/  STL.64 [R1+0xa40], R68 ;  /* 0x000a404401007387 */ /* 0x000fe80000100a00 */
[----:B------:R-:W-:Y:S04]  /*586c0*/  STL.64 [R1+0xa48], R70 ;  /* 0x000a484601007387 */ /* 0x000fe80000100a00 */
[----:B------:R-:W3:Y:S04]  /*586d0*/  LDL.LU R160, [R1+0x4820] ;  /* 0x0048200001a07983 */ /* 0x000ee80000300800 */
[----:B------:R-:W2:Y:S04]  /*586e0*/  LDL.LU R250, [R1+0x1488] ;  /* 0x0014880001fa7983 */ /* 0x000ea80000300800 */
[----:B------:R-:W2:Y:S04]  /*586f0*/  LDL.LU R251, [R1+0x148c] ;  /* 0x00148c0001fb7983 */ /* 0x000ea80000300800 */
[----:B---3--:R-:W1:Y:S04]  /*58700*/  LDSM.16.M88.4 R68, [R160+0x80080] ;  /* 0x08008000a044783b */ /* 0x008e680000000200 */
[----:B------:R-:W3:Y:S04]  /*58710*/  LDSM.16.M88.4 R88, [R160+0x82080] ;  /* 0x08208000a058783b */ /* 0x000ee80000000200 */
[----:B------:R-:W4:Y:S04]  /*58720*/  LDSM.16.M88.4 R216, [R160+0x84080] ;  /* 0x08408000a0d8783b */ /* 0x000f280000000200 */
[----:B------:R-:W5:Y:S04]  /*58730*/  LDSM.16.M88.4 R128, [R160+0x86080] ;  /* 0x08608000a080783b */ /* 0x000f680000000200 */
[----:B------:R-:W1:Y:S04]  /*58740*/  LDSM.16.M88.4 R124, [R160+0x88080] ;  /* 0x08808000a07c783b */ /* 0x000e680000000200 */
[----:B------:R-:W1:Y:S04]  /*58750*/  LDSM.16.M88.4 R120, [R160+0x8a080] ;  /* 0x08a08000a078783b */ /* 0x000e680000000200 */
[----:B------:R-:W1:Y:S04]  /*58760*/  LDSM.16.M88.4 R116, [R160+0x8c080] ;  /* 0x08c08000a074783b */ /* 0x000e680000000200 */
[----:B------:R-:W2:Y:S04]  /*58770*/  LDSM.16.M88.4 R112, [R160+0x8e080] ;  /* 0x08e08000a070783b */ /* 0x000ea80000000200 */
        /* <DEDUP_REMOVED lines=8> */
[----:B-1----:R-:W-:Y:S04]  /*58800*/  STL [R1+0x47ec], R70 ;  /* 0x0047ec4601007387 */ /* 0x002fe80000100800 */
[----:B------:R-:W-:Y:S04]  /*58810*/  STL [R1+0x47e8], R71 ;  /* 0x0047e84701007387 */ /* 0x000fe80000100800 */
[----:B---3--:R-:W-:Y:S04]  /*58820*/  STL [R1+0x47f4], R90 ;  /* 0x0047f45a01007387 */ /* 0x008fe80000100800 */
[----:B------:R-:W-:Y:S04]  /*58830*/  STL [R1+0x47f0], R91 ;  /* 0x0047f05b01007387 */ /* 0x000fe80000100800 */
[----:B----4-:R-:W-:Y:S04]  /*58840*/  STL [R1+0x4740], R218 ;  /* 0x004740da01007387 */ /* 0x010fe80000100800 */
[----:B------:R-:W-:Y:S04]  /*58850*/  STL [R1+0x473c], R219 ;  /* 0x00473cdb01007387 */ /* 0x000fe80000100800 */
[----:B-----5:R-:W-:Y:S04]  /*58860*/  STL [R1+0x4730], R130 ;  /* 0x0047308201007387 */ /* 0x020fe80000100800 */
[----:B------:R-:W-:Y:S01]  /*58870*/  STL [R1+0x472c], R131 ;  /* 0x00472c8301007387 */ /* 0x000fe20000100800 */
[C---:B--2---:R-:W-:Y:S03]  /*58880*/  HMMA.1688.F32.TF32 R140, R136.reuse, R6, R248 ;  /* 0x00000006888c723c */ /* 0x044fe600000810f8 */
        /* <DEDUP_REMOVED lines=25> */
[----:B------:R-:W2:Y:S04]  /*58a20*/  LDL.LU R144, [R1+0x13b0] ;  /* 0x0013b00001907983 */ /* 0x000ea80000300800 */
[----:B------:R1:W-:Y:S04]  /*58a30*/  STL.64 [R1+0xa30], R140 ;  /* 0x000a308c01007387 */ /* 0x0003e80000100a00 */
        /* <DEDUP_REMOVED lines=48> */
[----:B-1----:R-:W5:Y:S04]  /*58d40*/  LDL.LU R140, [R1+0x1420] ;  /* 0x00142000018c7983 */ /* 0x002f680000300800 */
[----:B------:R-:W5:Y:S04]  /*58d50*/  LDL.LU R141, [R1+0x1424] ;  /* 0x00142400018d7983 */ /* 0x000f680000300800 */
[----:B---3--:R-:W3:Y:S04]  /*58d60*/  LDL.LU R142, [R1+0x1428] ;  /* 0x00142800018e7983 */ /* 0x008ee80000300800 */
        /* <DEDUP_REMOVED lines=17> */
[C---:B--2---:R-:W-:Y:S03]  /*58e80*/  HMMA.1688.F32.TF32 R168, R136.reuse, R10, R248 ;  /* 0x0000000a88a8723c */ /* 0x044fe600000810f8 */
[----:B------:R-:W2:Y:S11]  /*58e90*/  LDL.LU R248, [R1+0x3c0] ;  /* 0x0003c00001f87983 */ /* 0x000eb60000300800 */
[----:B------:R-:W-:Y:S09]  /*58ea0*/  @!UPT UIADD3 URZ, URZ, URZ, URZ ;  /* 0x0000003f3f3ff290 */ /* 0x000ff2000fffe03f */
[----:B------:R-:W-:Y:S04]  /*58eb0*/  STL.64 [R1+0xa20], R168 ;  /* 0x000a20a801007387 */ /* 0x000fe80000100a00 */
[----:B------:R4:W-:Y:S04]  /*58ec0*/  STL.64 [R1+0xa28], R170 ;  /* 0x000a28aa01007387 */ /* 0x0009e80000100a00 */
[----:B------:R-:W2:Y:S04]  /*58ed0*/  LDL.LU R249, [R1+0x3c4] ;  /* 0x0003c40001f97983 */ /* 0x000ea80000300800 */
[----:B------:R-:W2:Y:S04]  /*58ee0*/  LDL.LU R250, [R1+0x3c8] ;  /* 0x0003c80001fa7983 */ /* 0x000ea80000300800 */
[----:B------:R-:W2:Y:S01]  /*58ef0*/  LDL.LU R251, [R1+0x3cc] ;  /* 0x0003cc0001fb7983 */ /* 0x000ea20000300800 */
[C---:B----4-:R-:W-:Y:S03]  /*58f00*/  HMMA.1688.F32.TF32 R168, R136.reuse, R14, R236 ;  /* 0x0000000e88a8723c */ /* 0x050fe600000810ec */
[----:B------:R-:W4:Y:S05]  /*58f10*/  LDL.LU R236, [R1+0x3d0] ;  /* 0x0003d00001ec7983 */ /* 0x000f2a0000300800 */
[C---:B-----5:R-:W-:Y:S08]  /*58f20*/  HMMA.1688.F32.TF32 R172, R136.reuse, R18, R164 ;  /* 0x0000001288ac723c */ /* 0x060ff000000810a4 */
[C---:B------:R-:W-:Y:S07]  /*58f30*/  HMMA.1688.F32.TF32 R164, R136.reuse, R26, R152 ;  /* 0x0000001a88a4723c */ /* 0x040fee0000081098 */
[----:B------:R-:W-:Y:S04]  /*58f40*/  STL.64 [R1+0xa00], R168 ;  /* 0x000a00a801007387 */ /* 0x000fe80000100a00 */
[----:B------:R1:W-:Y:S01]  /*58f50*/  STL.64 [R1+0xa08], R170 ;  /* 0x000a08aa01007387 */ /* 0x0003e20000100a00 */
[C---:B---3--:R-:W-:Y:S03]  /*58f60*/  HMMA.1688.F32.TF32 R152, R136.reuse, R34, R140 ;  /* 0x000000228898723c */ /* 0x048fe6000008108c */
[----:B------:R-:W4:Y:S04]  /*58f70*/  LDL.LU R237, [R1+0x3d4] ;  /* 0x0003d40001ed7983 */ /* 0x000f280000300800 */
[----:B------:R-:W4:Y:S01]  /*58f80*/  LDL.LU R238, [R1+0x3d8] ;  /* 0x0003d80001ee7983 */ /* 0x000f220000300800 */
[C---:B-1----:R-:W-:Y:S03]  /*58f90*/  HMMA.1688.F32.TF32 R168, R136.reuse, R22, R156 ;  /* 0x0000001688a8723c */ /* 0x042fe6000008109c */
[----:B------:R-:W4:Y:S05]  /*58fa0*/  LDL.LU R239, [R1+0x3dc] ;  /* 0x0003dc0001ef7983 */ /* 0x000f2a0000300800 */
        /* <DEDUP_REMOVED lines=25> */
[C---:B-1----:R-:W-:Y:S08]  /*59140*/  HMMA.1688.F32.TF32 R140, R136.reuse, R62, R144 ;  /* 0x0000003e888c723c */ /* 0x042ff00000081090 */
[----:B------:R-:W-:Y:S01]  /*59150*/  HMMA.1688.F32.TF32 R136, R136, R66, R244 ;  /* 0x000000428888723c */ /* 0x000fe200000810f4 */
        /* <DEDUP_REMOVED lines=8> */
[----:B------:R1:W-:Y:S04]  /*591e0*/  STL.64 [R1+0x28], R138 ;  /* 0x0000288a01007387 */ /* 0x0003e80000100a00 */
[----:B------:R-:W3:Y:S04]  /*591f0*/  LDL.LU R245, [R1+0x3e4] ;  /* 0x0003e40001f57983 */ /* 0x000ee80000300800 */
[----:B------:R-:W3:Y:S01]  /*59200*/  LDL.LU R246, [R1+0x3e8] ;  /* 0x0003e80001f67983 */ /* 0x000ee20000300800 */
[C---:B-1----:R-:W-:Y:S11]  /*59210*/  HMMA.1688.F32.TF32 R136, R104.reuse, R68, R148 ;  /* 0x000000446888723c */ /* 0x042ff60000081094 */
[----:B------:R-:W-:Y:S11]  /*59220*/  @!UPT UIADD3 URZ, URZ, URZ, URZ ;  /* 0x0000003f3f3ff290 */ /* 0x000ff6000fffe03f */
[----:B------:R-:W-:Y:S01]  /*59230*/  @!UPT UIADD3 URZ, URZ, URZ, URZ ;  /* 0x0000003f3f3ff290 */ /* 0x000fe2000fffe03f */
[----:B------:R1:W-:Y:S01]  /*59240*/  STL.64 [R1+0x10], R136 ;  /* 0x0000108801007387 */ /* 0x0003e20000100a00 */
[----:B------:R-:W-:Y:S02]  /*59250*/  IMAD.MOV.U32 R90, RZ, RZ, R138 ;  /* 0x000000ffff5a7224 */ /* 0x000fe400078e008a */
[----:B------:R-:W-:Y:S02]  /*59260*/  IMAD.MOV.U32 R91, RZ, RZ, R139 ;  /* 0x000000ffff5b7224 */ /* 0x000fe400078e008b */
[----:B-1----:R-:W-:Y:S01]  /*59270*/  HMMA.1688.F32.TF32 R136, R104, R88, R212 ;  /* 0x000000586888723c */ /* 0x002fe200000810d4 */
[----:B------:R-:W-:-:S07]  /*59280*/  MOV R247, R3 ;  /* 0x0000000300f77202 */ /* 0x000fce0000000f00 */
[----:B--2---:R-:W-:Y:S11]  /*59290*/  HMMA.1688.F32.TF32 R248, R104, R216, R248 ;  /* 0x000000d868f8723c */ /* 0x004ff600000810f8 */
[----:B------:R-:W-:Y:S05]  /*592a0*/  @!UPT UIADD3 URZ, URZ, URZ, URZ ;  /* 0x0000003f3f3ff290 */ /* 0x000fea000fffe03f */
[----:B------:R-:W-:Y:S01]  /*592b0*/  MOV R70, R136 ;  /* 0x0000008800467202 */ /* 0x000fe20000000f00 */
[----:B------:R-:W-:Y:S01]  /*592c0*/  IMAD.MOV.U32 R71, RZ, RZ, R137 ;  /* 0x000000ffff477224 */ /* 0x000fe200078e0089 */
[----:B------:R-:W-:Y:S01]  /*592d0*/  MOV R3, R139 ;  /* 0x0000008b00037202 */ /* 0x000fe20000000f00 */
[----:B------:R-:W-:-:S04]  /*592e0*/  IMAD.MOV.U32 R160, RZ, RZ, R138 ;  /* 0x000000ffffa07224 */ /* 0x000fc800078e008a */
[----:B------:R1:W-:Y:S04]  /*592f0*/  STL [R1+0x47a4], R248 ;  /* 0x0047a4f801007387 */ /* 0x0003e80000100800 */
[----:B------:R2:W-:Y:S04]  /*59300*/  STL [R1+0x47a0], R249 ;  /* 0x0047a0f901007387 */ /* 0x0005e80000100800 */
[----:B------:R5:W-:Y:S04]  /*59310*/  STL [R1+0x479c], R250 ;  /* 0x00479cfa01007387 */ /* 0x000be80000100800 */
[----:B------:R1:W-:Y:S04]  /*59320*/  STL [R1+0x4798], R251 ;  /* 0x004798fb01007387 */ /* 0x0003e80000100800 */
[----:B------:R-:W2:Y:S04]  /*59330*/  LDL.LU R224, [R1+0x3f0] ;  /* 0x0003f00001e07983 */ /* 0x000ea80000300800 */
[----:B------:R-:W2:Y:S04]  /*59340*/  LDL.LU R225, [R1+0x3f4] ;  /* 0x0003f40001e17983 */ /* 0x000ea80000300800 */
[----:B------:R-:W2:Y:S04]  /*59350*/  LDL.LU R226, [R1+0x3f8] ;  /* 0x0003f80001e27983 */ /* 0x000ea80000300800 */
[----:B------:R-:W2:Y:S01]  /*59360*/  LDL.LU R227, [R1+0x3fc] ;  /* 0x0003fc0001e37983 */ /* 0x000ea20000300800 */
[----:B----4-:R-:W-:Y:S03]  /*59370*/  HMMA.1688.F32.TF32 R136, R104, R128, R236 ;  /* 0x000000806888723c */ /* 0x010fe600000810ec */
[----:B------:R-:W4:Y:S04]  /*59380*/  LDL.LU R144, [R1+0x400] ;  /* 0x0004000001907983 */ /* 0x000f280000300800 */
[----:B------:R-:W4:Y:S04]  /*59390*/  LDL.LU R145, [R1+0x404] ;  /* 0x0004040001917983 */ /* 0x000f280000300800 */
[----:B------:R-:W4:Y:S04]  /*593a0*/  LDL.LU R146, [R1+0x408] ;  /* 0x0004080001927983 */ /* 0x000f280000300800 */
[----:B------:R-:W4:Y:S09]  /*593b0*/  LDL.LU R147, [R1+0x40c] ;  /* 0x00040c0001937983 */ /* 0x000f320000300800 */
[----:B------:R-:W-:Y:S01]  /*593c0*/  IMAD.MOV.U32 R87, RZ, RZ, R139 ;  /* 0x000000ffff577224 */ /* 0x000fe200078e008b */
[----:B------:R-:W-:Y:S01]  /*593d0*/  MOV R86, R138 ;  /* 0x0000008a00567202 */ /* 0x000fe20000000f00 */
[----:B------:R-:W-:-:S02]  /*593e0*/  IMAD.MOV.U32 R110, RZ, RZ, R136 ;  /* 0x000000ffff6e7224 */ /* 0x000fc400078e0088 */
        /* <DEDUP_REMOVED lines=13> */
[----:B---3--:R-:W-:Y:S03]  /*594c0*/  HMMA.1688.F32.TF32 R136, R104, R124, R244 ;  /* 0x0000007c6888723c */ /* 0x008fe600000810f4 */
        /* <DEDUP_REMOVED lines=9> */
[----:B------:R-:W-:Y:S01]  /*59560*/  MOV R75, R137 ;  /* 0x00000089004b7202 */ /* 0x000fe20000000f00 */
[----:B------:R-:W-:-:S02]  /*59570*/  IMAD.MOV.U32 R94, RZ, RZ, R138 ;  /* 0x000000ffff5e7224 */ /* 0x000fc400078e008a */
[----:B------:R-:W-:-:S05]  /*59580*/  IMAD.MOV.U32 R95, RZ, RZ, R139 ;  /* 0x000000ffff5f7224 */ /* 0x000fca00078e008b */
[----:B------:R1:W-:Y:S04]  /*59590*/  STL [R1+0x47c4], R95 ;  /* 0x0047c45f01007387 */ /* 0x0003e80000100800 */
[----:B------:R-:W-:Y:S04]  /*595a0*/  STL [R1+0x47c0], R94 ;  /* 0x0047c05e01007387 */ /* 0x000fe80000100800 */
[----:B------:R1:W-:Y:S04]  /*595b0*/  STL [R1+0x47bc], R75 ;  /* 0x0047bc4b01007387 */ /* 0x0003e80000100800 */
[----:B------:R1:W-:Y:S01]  /*595c0*/  STL [R1+0x47b8], R74 ;  /* 0x0047b84a01007387 */ /* 0x0003e20000100800 */
        /* <DEDUP_REMOVED lines=14> */
[C---:B-----5:R-:W-:Y:S01]  /*596b0*/  HMMA.1688.F32.TF32 R136, R104.reuse, R112, R148 ;  /* 0x000000706888723c */ /* 0x060fe20000081094 */
[----:B------:R2:W-:Y:S11]  /*596c0*/  STL [R1+0x47d4], R79 ;  /* 0x0047d44f01007387 */ /* 0x0005f60000100800 */
[----:B------:R-:W-:Y:S11]  /*596d0*/  @!UPT UIADD3 URZ, URZ, URZ, URZ ;  /* 0x0000003f3f3ff290 */ /* 0x000ff6000fffe03f */
[----:B------:R-:W-:Y:S01]  /*596e0*/  @!UPT UIADD3 URZ, URZ, URZ, URZ ;  /* 0x0000003f3f3ff290 */ /* 0x000fe2000fffe03f */
[----:B-1----:R-:W-:Y:S01]  /*596f0*/  IMAD.MOV.U32 R248, RZ, RZ, R136 ;  /* 0x000000fffff87224 */ /* 0x002fe200078e0088 */
[----:B------:R-:W-:Y:S01]  /*59700*/  MOV R249, R137 ;  /* 0x0000008900f97202 */ /* 0x000fe20000000f00 */
[----:B------:R-:W-:Y:S02]  /*59710*/  IMAD.MOV.U32 R250, RZ, RZ, R138 ;  /* 0x000000fffffa7224 */ /* 0x000fe400078e008a */
[----:B------:R-:W-:Y:S02]  /*59720*/  IMAD.MOV.U32 R251, RZ, RZ, R139 ;  /* 0x000000fffffb7224 */ /* 0x000fe400078e008b */
[C---:B------:R-:W-:Y:S01]  /*59730*/  HMMA.1688.F32.TF32 R136, R104.reuse, R96, R212 ;  /* 0x000000606888723c */ /* 0x040fe200000810d4 */
[----:B------:R1:W-:Y:S04]  /*59740*/  STL [R1+0x47d0], R78 ;  /* 0x0047d04e01007387 */ /* 0x0003e80000100800 */
[----:B------:R4:W-:Y:S04]  /*59750*/  STL [R1+0x47cc], R83 ;  /* 0x0047cc5301007387 */ /* 0x0009e80000100800 */
[----:B------:R5:W-:Y:S04]  /*59760*/  STL [R1+0x47c8], R82 ;  /* 0x0047c85201007387 */ /* 0x000be80000100800 */
[----:B------:R1:W-:Y:S04]  /*59770*/  STL [R1+0x47e4], R103 ;  /* 0x0047e46701007387 */ /* 0x0003e80000100800 */
[----:B------:R-:W-:Y:S04]  /*59780*/  STL [R1+0x47e0], R102 ;  /* 0x0047e06601007387 */ /* 0x000fe80000100800 */
[----:B------:R1:W-:Y:S03]  /*59790*/  STL [R1+0x47dc], R99 ;  /* 0x0047dc6301007387 */ /* 0x0003e60000100800 */
[----:B------:R-:W-:Y:S01]  /*597a0*/  MOV R114, R136 ;  /* 0x0000008800727202 */ /* 0x000fe20000000f00 */
[----:B------:R-:W-:Y:S01]  /*597b0*/  IMAD.MOV.U32 R115, RZ, RZ, R137 ;  /* 0x000000ffff737224 */ /* 0x000fe200078e0089 */
[----:B------:R-:W-:Y:S01]  /*597c0*/  MOV R119, R139 ;  /* 0x0000008b00777202 */ /* 0x000fe20000000f00 */
[----:B------:R-:W-:Y:S01]  /*597d0*/  IMAD.MOV.U32 R118, RZ, RZ, R138 ;  /* 0x000000ffff767224 */ /* 0x000fe200078e008a */
[----:B------:R1:W-:Y:S01]  /*597e0*/  STL [R1+0x47d8], R98 ;  /* 0x0047d86201007387 */ /* 0x0003e20000100800 */
[----:B---3--:R-:W-:Y:S03]  /*597f0*/  HMMA.1688.F32.TF32 R136, R104, R92, R236 ;  /* 0x0000005c6888723c */ /* 0x008fe600000810ec */
[----:B------:R-:W3:Y:S04]  /*59800*/  LDL.LU R236, [R1+0x570] ;  /* 0x0005700001ec7983 */ /* 0x000ee80000300800 */
[----:B------:R-:W3:Y:S01]  /*59810*/  LDL.LU R237, [R1+0x574] ;  /* 0x0005740001ed7983 */ /* 0x000ee20000300800 */
[----:B------:R-:W-:Y:S01]  /*59820*/  IMAD.MOV.U32 R238, RZ, RZ, R16 ;  /* 0x000000ffffee7224 */ /* 0x000fe200078e0010 */
[----:B------:R-:W-:-:S02]  /*59830*/  MOV R239, R17 ;  /* 0x0000001100ef7202 */ /* 0x000fc40000000f00 */
[----:B------:R-:W2:Y:S04]  /*59840*/  LDL.LU R16, [R1+0x481c] ;  /* 0x00481c0001107983 */ /* 0x000ea80000300800 */
        /* <DEDUP_REMOVED lines=42> */
[----:B------:R-:W-:Y:S01]  /*59af0*/  IMAD.MOV.U32 R123, RZ, RZ, R139 ;  /* 0x000000ffff7b7224 */ /* 0x000fe200078e008b */
[----:B------:R-:W-:Y:S01]  /*59b00*/  HMMA.1688.F32.TF32 R244, R104, R100, R244 ;  /* 0x0000006468f4723c */ /* 0x000fe200000810f4 */
[----:B--2---:R-:W-:Y:S02]  /*59b10*/  IMAD.MOV.U32 R151, RZ, RZ, R16 ;  /* 0x000000ffff977224 */ /* 0x004fe400078e0010 */
[----:B---3--:R-:W-:-:S05]  /*59b20*/  IMAD.MOV.U32 R150, RZ, RZ, R17 ;  /* 0x000000ffff967224 */ /* 0x008fca00078e0011 */
[C---:B----4-:R-:W-:Y:S11]  /*59b30*/  HMMA.1688.F32.TF32 R16, R104.reuse, R72, R140 ;  /* 0x000000486810723c */ /* 0x050ff6000008108c */
[----:B------:R-:W-:Y:S11]  /*59b40*/  @!UPT UIADD3 URZ, URZ, URZ, URZ ;  /* 0x0000003f3f3ff290 */ /* 0x000ff6000fffe03f */
[----:B------:R-:W-:Y:S02]  /*59b50*/  @!UPT UIADD3 URZ, URZ, URZ, URZ ;  /* 0x0000003f3f3ff290 */ /* 0x000fe4000fffe03f */
[----:B------:R-:W-:Y:S01]  /*59b60*/  MOV R87, R16 ;  /* 0x0000001000577202 */ /* 0x000fe20000000f00 */
[----:B------:R-:W-:Y:S01]  /*59b70*/  IMAD.MOV.U32 R86, RZ, RZ, R17 ;  /* 0x000000ffff567224 */ /* 0x000fe200078e0011 */
[----:B------:R-:W-:Y:S01]  /*59b80*/  MOV R111, R19 ;  /* 0x00000013006f7202 */ /* 0x000fe20000000f00 */
        /* <DEDUP_REMOVED lines=8> */
[C---:B------:R-:W-:Y:S11]  /*59c10*/  HMMA.1688.F32.TF32 R16, R104.reuse, R80, R240 ;  /* 0x000000506810723c */ /* 0x040ff600000810f0 */
[----:B------:R-:W-:Y:S11]  /*59c20*/  @!UPT UIADD3 URZ, URZ, URZ, URZ ;  /* 0x0000003f3f3ff290 */ /* 0x000ff6000fffe03f */
[----:B------:R-:W-:Y:S02]  /*59c30*/  @!UPT UIADD3 URZ, URZ, URZ, URZ ;  /* 0x0000003f3f3ff290 */ /* 0x000fe4000fffe03f */
[----:B------:R-:W-:Y:S01]  /*59c40*/  IMAD.MOV.U32 R79, RZ, RZ, R16 ;  /* 0x000000ffff4f7224 */ /* 0x000fe200078e0010 */
[----:B-1----:R-:W-:Y:S01]  /*59c50*/  MOV R78, R17 ;  /* 0x00000011004e7202 */ /* 0x002fe20000000f00 */
        /* <DEDUP_REMOVED lines=9> */
[----:B------:R-:W-:Y:S08]  /*59cf0*/  HMMA.1688.F32.TF32 R16, R104, R108, R204 ;  /* 0x0000006c6810723c */ /* 0x000ff000000810cc */
[C---:B------:R-:W-:Y:S08]  /*59d00*/  HMMA.1688.F32.TF32 R136, R132.reuse, R88, R224 ;  /* 0x000000588488723c */ /* 0x040ff000000810e0 */
[----:B------:R-:W-:Y:S08]  /*59d10*/  HMMA.1688.F32.TF32 R104, R132, R216, R144 ;  /* 0x000000d88468723c */ /* 0x000ff00000081090 */
[----:B------:R-:W-:Y:S01]  /*59d20*/  IMAD.MOV.U32 R103, RZ, RZ, R16 ;  /* 0x000000ffff677224 */ /* 0x000fe200078e0010 */
[----:B------:R-:W-:Y:S01]  /*59d30*/  MOV R99, R18 ;  /* 0x0000001200637202 */ /* 0x000fe20000000f00 */
[----:B------:R-:W-:-:S02]  /*59d40*/  IMAD.MOV.U32 R102, RZ, RZ, R17 ;  /* 0x000000ffff667224 */ /* 0x000fc400078e0011 */
[----:B------:R-:W-:Y:S02]  /*59d50*/  IMAD.MOV.U32 R98, RZ, RZ, R19 ;  /* 0x000000ffff627224 */ /* 0x000fe400078e0013 */
[C---:B------:R-:W-:Y:S11]  /*59d60*/  HMMA.1688.F32.TF32 R16, R132.reuse, R68, R200 ;  /* 0x000000448410723c */ /* 0x040ff600000810c8 */
[----:B------:R-:W-:Y:S11]  /*59d70*/  @!UPT UIADD3 URZ, URZ, URZ, URZ ;  /* 0x0000003f3f3ff290 */ /* 0x000ff6000fffe03f */
[----:B------:R-:W-:Y:S01]  /*59d80*/  @!UPT UIADD3 URZ, URZ, URZ, URZ ;  /* 0x0000003f3f3ff290 */ /* 0x000fe2000fffe03f */
[----:B------:R-:W-:Y:S04]  /*59d90*/  STL.64 [R1+0x2c0], R16 ;  /* 0x0002c01001007387 */ /* 0x000fe80000100a00 */
[----:B------:R-:W-:Y:S04]  /*59da0*/  STL.64 [R1+0x2c8], R18 ;  /* 0x0002c81201007387 */ /* 0x000fe80000100a00 */
[----:B------:R-:W-:Y:S04]  /*59db0*/  STL.64 [R1+0x2b0], R136 ;  /* 0x0002b08801007387 */ /* 0x000fe80000100a00 */
[----:B------:R-:W-:Y:S04]  /*59dc0*/  STL.64 [R1+0x2b8], R138 ;  /* 0x0002b88a01007387 */ /* 0x000fe80000100a00 */
[----:B------:R-:W-:Y:S04]  /*59dd0*/  STL.64 [R1+0x2a0], R104 ;  /* 0x0002a06801007387 */ /* 0x000fe80000100a00 */
[----:B------:R1:W-:Y:S04]  /*59de0*/  STL.64 [R1+0x2a8], R106 ;  /* 0x0002a86a01007387 */ /* 0x0003e80000100a00 */
[----:B------:R-:W-:Y:S04]  /*59df0*/  LDS R16, [R161+0x10100] ;  /* 0x01010000a1107984 */ /* 0x000fe80000000800 */
[----:B------:R-:W-:Y:S01]  /*59e00*/  LDS R18, [R161+0x12100] ;  /* 0x01210000a1127984 */ /* 0x000fe20000000800 */
[C---:B-1----:R-:W-:Y:S03]  /*59e10*/  HMMA.1688.F32.TF32 R104, R132.reuse, R128, R148 ;  /* 0x000000808468723c */ /* 0x042fe60000081094 */
[----:B------:R-:W-:Y:S04]  /*59e20*/  LDS R17, [R189+0x10100] ;  /* 0x01010000bd117984 */ /* 0x000fe80000000800 */
[----:B------:R-:W1:Y:S01]  /*59e30*/  LDS R19, [R189+0x12100] ;  /* 0x01210000bd137984 */ /* 0x000e620000000800 */
[C---:B------:R-:W-:Y:S11]  /*59e40*/  HMMA.1688.F32.TF32 R136, R132.reuse, R124, R212 ;  /* 0x0000007c8488723c */ /* 0x040ff600000810d4 */
[----:B------:R-:W-:Y:S04]  /*59e50*/  @!UPT UIADD3 URZ, URZ, URZ, URZ ;  /* 0x0000003f3f3ff290 */ /* 0x000fe8000fffe03f */
[----:B------:R-:W-:Y:S04]  /*59e60*/  STL.64 [R1+0x290], R104 ;  /* 0x0002906801007387 */ /* 0x000fe80000100a00 */
[----:B------:R2:W-:Y:S04]  /*59e70*/  STL.64 [R1+0x298], R106 ;  /* 0x0002986a01007387 */ /* 0x0005e80000100a00 */
[----:B------:R-:W3:Y:S01]  /*59e80*/  LDL.LU R212, [R1+0x1290] ;  /* 0x0012900001d47983 */ /* 0x000ee20000300800 */
[----:B--2---:R-:W-:Y:S03]  /*59e90*/  HMMA.1688.F32.TF32 R104, R132, R120, R236 ;  /* 0x000000788468723c */ /* 0x004fe600000810ec */
[----:B------:R-:W-:Y:S04]  /*59ea0*/  STL.64 [R1+0x280], R136 ;  /* 0x0002808801007387 */ /* 0x000fe80000100a00 */
[----:B------:R2:W-:Y:S11]  /*59eb0*/  STL.64 [R1+0x288], R138 ;  /* 0x0002888a01007387 */ /* 0x0005f60000100a00 */
[----:B------:R-:W-:Y:S05]  /*59ec0*/  @!UPT UIADD3 URZ, URZ, URZ, URZ ;  /* 0x0000003f3f3ff290 */ /* 0x000fea000fffe03f */
[----:B------:R-:W-:Y:S04]  /*59ed0*/  STL.64 [R1+0x270], R104 ;  /* 0x0002706801007387 */ /* 0x000fe80000100a00 */
[----:B------:R4:W-:Y:S04]  /*59ee0*/  STL.64 [R1+0x278], R106 ;  /* 0x0002786a01007387 */ /* 0x0009e80000100a00 */
[----:B------:R-:W3:Y:S04]  /*59ef0*/  LDL.LU R213, [R1+0x1294] ;  /* 0x0012940001d57983 */ /* 0x000ee80000300800 */
[----:B------:R-:W3:Y:S04]  /*59f00*/  LDL.LU R214, [R1+0x1298] ;  /* 0x0012980001d67983 */ /* 0x000ee80000300800 */
[----:B------:R-:W3:Y:S04]  /*59f10*/  LDL.LU R215, [R1+0x129c] ;  /* 0x00129c0001d77983 */ /* 0x000ee80000300800 */
        /* <DEDUP_REMOVED lines=85> */
[----:B------:R-:W-:-:S02]  /*5a470*/  MOV R239, R12 ;  /* 0x0000000c00ef7202 */ /* 0x000fc40000000f00 */
[----:B------:R-:W5:Y:S04]  /*5a480*/  LDL.LU R236, [R1+0x1280] ;  /* 0x0012800001ec7983 */ /* 0x000f680000300800 */
[----:B------:R-:W5:Y:S01]  /*5a490*/  LDL.LU R237, [R1+0x1284] ;  /* 0x0012840001ed7983 */ /* 0x000f620000300800 */
[C---:B--2---:R-:W-:Y:S08]  /*5a4a0*/  HMMA.1688.F32.TF32 R136, R132.reuse, R112, R196 ;  /* 0x000000708488723c */ /* 0x044ff000000810c4 */
[C---:B----4-:R-:W-:Y:S08]  /*5a4b0*/  HMMA.1688.F32.TF32 R104, R132.reuse, R116, R232 ;  /* 0x000000748468723c */ /* 0x050ff000000810e8 */
[C---:B---3--:R-:W-:Y:S11]  /*5a4c0*/  HMMA.1688.F32.TF32 R12, R132.reuse, R100, R192 ;  /* 0x00000064840c723c */ /* 0x048ff600000810c0 */
[----:B------:R-:W-:Y:S04]  /*5a4d0*/  @!UPT UIADD3 URZ, URZ, URZ, URZ ;  /* 0x0000003f3f3ff290 */ /* 0x000fe8000fffe03f */
        /* <DEDUP_REMOVED lines=8> */
[----:B------:R-:W-:Y:S01]  /*5a560*/  LDS R106, [R161+0x12180] ;  /* 0x01218000a16a7984 */ /* 0x000fe20000000800 */
[C---:B-----5:R-:W-:Y:S03]  /*5a570*/  HMMA.1688.F32.TF32 R12, R132.reuse, R96, R184 ;  /* 0x00000060840c723c */ /* 0x060fe600000810b8 */
[----:B------:R-:W-:Y:S04]  /*5a580*/  LDS R105, [R189+0x10180] ;  /* 0x01018000bd697984 */ /* 0x000fe80000000800 */
[----:B------:R-:W2:Y:S01]  /*5a590*/  LDS R107, [R189+0x12180] ;  /* 0x01218000bd6b7984 */ /* 0x000ea20000000800 */
[C---:B------:R-:W-:Y:S11]  /*5a5a0*/  HMMA.1688.F32.TF32 R136, R132.reuse, R72, R176 ;  /* 0x000000488488723c */ /* 0x040ff600000810b0 */
[----:B------:R-:W-:Y:S04]  /*5a5b0*/  @!UPT UIADD3 URZ, URZ, URZ, URZ ;  /* 0x0000003f3f3ff290 */ /* 0x000fe8000fffe03f */
[----:B------:R-:W-:Y:S04]  /*5a5c0*/  STL.64 [R1+0x230], R12 ;  /* 0x0002300c01007387 */ /* 0x000fe80000100a00 */
[----:B------:R3:W-:Y:S02]  /*5a5d0*/  STL.64 [R1+0x238], R14 ;  /* 0x0002380e01007387 */ /* 0x0007e40000100a00 */
[C---:B---3--:R-:W-:Y:S02]  /*5a5e0*/  HMMA.1688.F32.TF32 R12, R132.reuse, R76, R172 ;  /* 0x0000004c840c723c */ /* 0x048fe400000810ac */
[----:B------:R-:W-:Y:S04]  /*5a5f0*/  STL.64 [R1+0x220], R180 ;  /* 0x000220b401007387 */ /* 0x000fe80000100a00 */
[----:B------:R-:W-:Y:S02]  /*5a600*/  STL.64 [R1+0x228], R182 ;  /* 0x000228b601007387 */ /* 0x000fe40000100a00 */
[C---:B------:R-:W-:Y:S02]  /*5a610*/  HMMA.1688.F32.TF32 R168, R132.reuse, R80, R168 ;  /* 0x0000005084a8723c */ /* 0x040fe400000810a8 */
        /* <DEDUP_REMOVED lines=9> */
[----:B---3--:R-:W-:Y:S03]  /*5a6b0*/  HMMA.1688.F32.TF32 R12, R132, R108, R156 ;  /* 0x0000006c840c723c */ /* 0x008fe6000008109c */
[----:B------:R-:W-:Y:S04]  /*5a6c0*/  STL.64 [R1+0x1f0], R168 ;  /* 0x0001f0a801007387 */ /* 0x000fe80000100a00 */
[----:B------:R-:W-:Y:S04]  /*5a6d0*/  STL.64 [R1+0x1f8], R170 ;  /* 0x0001f8aa01007387 */ /* 0x000fe80000100a00 */
[----:B------:R-:W-:Y:S04]  /*5a6e0*/  STL.64 [R1+0x1e0], R136 ;  /* 0x0001e08801007387 */ /* 0x000fe80000100a00 */
[----:B------:R3:W-:Y:S01]  /*5a6f0*/  STL.64 [R1+0x1e8], R138 ;  /* 0x0001e88a01007387 */ /* 0x0007e20000100a00 */
[C---:B-1----:R-:W-:Y:S07]  /*5a700*/  HMMA.1688.F32.TF32 R132, R16.reuse, R216, R140 ;  /* 0x000000d81084723c */ /* 0x042fee000008108c */
[----:B------:R-:W-:Y:S04]  /*5a710*/  STL.64 [R1+0x1d0], R12 ;  /* 0x0001d00c01007387 */ /* 0x000fe80000100a00 */
[----:B------:R1:W-:Y:S01]  /*5a720*/  STL.64 [R1+0x1d8], R14 ;  /* 0x0001d80e01007387 */ /* 0x0003e20000100a00 */
[C---:B---3--:R-:W-:Y:S08]  /*5a730*/  HMMA.1688.F32.TF32 R136, R16.reuse, R88, R228 ;  /* 0x000000581088723c */ /* 0x048ff000000810e4 */
[C---:B-1----:R-:W-:Y:S11]  /*5a740*/  HMMA.1688.F32.TF32 R12, R16.reuse, R68, R152 ;  /* 0x00000044100c723c */ /* 0x042ff60000081098 */
        /* <DEDUP_REMOVED lines=28> */
[----:B-1----:R-:W-:Y:S01]  /*5a910*/  HMMA.1688.F32.TF32 R132, R16, R72, R212 ;  /* 0x000000481084723c */ /* 0x002fe200000810d4 */
[----:B------:R-:W-:-:S06]  /*5a920*/  IMAD.MOV.U32 R148, RZ, RZ, R40 ;  /* 0x000000ffff947224 */ /* 0x000fcc00078e0028 */
[----:B------:R-:W-:Y:S04]  /*5a930*/  STL.64 [R1+0x130], R12 ;  /* 0x0001300c01007387 */ /* 0x000fe80000100a00 */
[----:B------:R1:W-:Y:S04]  /*5a940*/  STL.64 [R1+0x138], R14 ;  /* 0x0001380e01007387 */ /* 0x0003e80000100a00 */
[----:B------:R-:W-:Y:S01]  /*5a950*/  STL.64 [R1+0x120], R136 ;  /* 0x0001208801007387 */ /* 0x000fe20000100a00 */
[----:B------:R-:W-:-:S03]  /*5a960*/  IMAD.MOV.U32 R149, RZ, RZ, R41 ;  /* 0x000000ffff957224 */ /* 0x000fc600078e0029 */
[----:B------:R-:W-:Y:S01]  /*5a970*/  STL.64 [R1+0x128], R138 ;  /* 0x0001288a01007387 */ /* 0x000fe20000100a00 */
[----:B------:R-:W-:-:S03]  /*5a980*/  MOV R150, R44 ;  /* 0x0000002c00967202 */ /* 0x000fc60000000f00 */
[----:B------:R-:W-:Y:S01]  /*5a990*/  STL.64 [R1+0x110], R132 ;  /* 0x0001108401007387 */ /* 0x000fe20000100a00 */
[----:B------:R-:W-:-:S03]  /*5a9a0*/  IMAD.MOV.U32 R151, RZ, RZ, R45 ;  /* 0x000000ffff977224 */ /* 0x000fc600078e002d */
[----:B------:R2:W-:Y:S04]  /*5a9b0*/  STL.64 [R1+0x118], R134 ;  /* 0x0001188601007387 */ /* 0x0005e80000100a00 */
[----:B------:R-:W3:Y:S04]  /*5a9c0*/  LDL.LU R40, [R1+0x4814] ;  /* 0x0048140001287983 */ /* 0x000ee80000300800 */
        /* <DEDUP_REMOVED lines=31> */
[----:B-1----:R-:W-:Y:S01]  /*5abc0*/  HMMA.1688.F32.TF32 R12, R16, R76, R236 ;  /* 0x0000004c100c723c */ /* 0x002fe200000810ec */
[----:B------:R-:W-:-:S06]  /*5abd0*/  IMAD.MOV.U32 R146, RZ, RZ, R25 ;  /* 0x000000ffff927224 */ /* 0x000fcc00078e0019 */
[----:B------:R-:W-:Y:S01]  /*5abe0*/  MOV R238, R9 ;  /* 0x0000000900ee7202 */ /* 0x000fe20000000f00 */
[----:B------:R-:W-:Y:S02]  /*5abf0*/  IMAD.MOV.U32 R239, RZ, RZ, R8 ;  /* 0x000000ffffef7224 */ /* 0x000fe400078e0008 */
[----:B------:R-:W-:Y:S02]  /*5ac00*/  IMAD.MOV.U32 R236, RZ, RZ, R21 ;  /* 0x000000ffffec7224 */ /* 0x000fe400078e0015 */
[----:B------:R-:W-:Y:S01]  /*5ac10*/  IMAD.MOV.U32 R237, RZ, RZ, R20 ;  /* 0x000000ffffed7224 */ /* 0x000fe200078e0014 */
[----:B------:R-:W-:Y:S01]  /*5ac20*/  MOV R147, R24 ;  /* 0x0000001800937202 */ /* 0x000fe20000000f00 */
[----:B------:R-:W-:Y:S01]  /*5ac30*/  IMAD.MOV.U32 R145, RZ, RZ, R28 ;  /* 0x000000ffff917224 */ /* 0x000fe200078e001c */
[----:B------:R-:W-:-:S07]  /*5ac40*/  MOV R144, R29 ;  /* 0x0000001d00907202 */ /* 0x000fce0000000f00 */
[C---:B--2---:R-:W-:Y:S01]  /*5ac50*/  HMMA.1688.F32.TF32 R132, R104.reuse, R120, R144 ;  /* 0x000000786884723c */ /* 0x044fe20000081090 */
[----:B------:R-:W-:Y:S04]  /*5ac60*/  STL.64 [R1+0x45a0], R14 ;  /* 0x0045a00e01007387 */ /* 0x000fe80000100a00 */
[----:B------:R-:W-:Y:S01]  /*5ac70*/  STL.64 [R1+0x4598], R12 ;  /* 0x0045980c01007387 */ /* 0x000fe20000100a00 */
[----:B---3--:R-:W-:Y:S02]  /*5ac80*/  IMAD.MOV.U32 R227, RZ, RZ, R40 ;  /* 0x000000ffffe37224 */ /* 0x008fe400078e0028 */
[----:B-----5:R-:W-:Y:S01]  /*5ac90*/  IMAD.MOV.U32 R226, RZ, RZ, R41 ;  /* 0x000000ffffe27224 */ /* 0x020fe200078e0029 */
[----:B----4-:R-:W-:Y:S01]  /*5aca0*/  MOV R225, R44 ;  /* 0x0000002c00e17202 */ /* 0x010fe20000000f00 */
[----:B------:R-:W-:Y:S01]  /*5acb0*/  IMAD.MOV.U32 R224, RZ, RZ, R45 ;  /* 0x000000ffffe07224 */ /* 0x000fe200078e002d */
[C---:B------:R-:W-:Y:S08]  /*5acc0*/  HMMA.1688.F32.TF32 R40, R104.reuse, R116, R148 ;  /* 0x000000746828723c */ /* 0x040ff00000081094 */
[----:B------:R-:W-:Y:S08]  /*5acd0*/  HMMA.1688.F32.TF32 R212, R104, R216, R212 ;  /* 0x000000d868d4723c */ /* 0x000ff000000810d4 */
[C---:B------:R-:W-:Y:S08]  /*5ace0*/  HMMA.1688.F32.TF32 R8, R16.reuse, R84, R220 ;  /* 0x000000541008723c */ /* 0x040ff000000810dc */
[C---:B------:R-:W-:Y:S08]  /*5acf0*/  HMMA.1688.F32.TF32 R176, R16.reuse, R80, R140 ;  /* 0x0000005010b0723c */ /* 0x040ff0000008108c */
[----:B------:R-:W-:Y:S08]  /*5ad00*/  HMMA.1688.F32.TF32 R16, R16, R108, R240 ;  /* 0x0000006c1010723c */ /* 0x000ff000000810f0 */
[C---:B------:R-:W-:Y:S08]  /*5ad10*/  HMMA.1688.F32.TF32 R20, R104.reuse, R68, R208 ;  /* 0x000000446814723c */ /* 0x040ff000000810d0 */
[C---:B------:R-:W-:Y:S08]  /*5ad20*/  HMMA.1688.F32.TF32 R208, R104.reuse, R124, R224 ;  /* 0x0000007c68d0723c */ /* 0x040ff000000810e0 */
[C---:B------:R-:W-:Y:S01]  /*5ad30*/  HMMA.1688.F32.TF32 R24, R104.reuse, R88, R204 ;  /* 0x000000586818723c */ /* 0x040fe200000810cc */
[----:B------:R-:W-:Y:S07]  /*5ad40*/  STL.64 [R1+0x45b0], R178 ;  /* 0x0045b0b201007387 */ /* 0x000fee0000100a00 */
[----:B------:R-:W-:Y:S01]  /*5ad50*/  HMMA.1688.F32.TF32 R28, R104, R128, R200 ;  /* 0x00000080681c723c */ /* 0x000fe200000810c8 */
        /* <DEDUP_REMOVED lines=16> */
[----:B------:R-:W-:Y:S01]  /*5ae60*/  STL.64 [R1+0x4630], R134 ;  /* 0x0046308601007387 */ /* 0x000fe20000100a00 */
[----:B------:R-:W-:-:S03]  /*5ae70*/  MOV R149, R61 ;  /* 0x0000003d00957202 */ /* 0x000fc60000000f00 */
[----:B------:R-:W-:Y:S01]  /*5ae80*/  STL.64 [R1+0x4628], R132 ;  /* 0x0046288401007387 */ /* 0x000fe20000100a00 */
[----:B------:R-:W-:-:S03]  /*5ae90*/  IMAD.MOV.U32 R150, RZ, RZ, R64 ;  /* 0x000000ffff967224 */ /* 0x000fc600078e0040 */
[----:B------:R-:W-:Y:S01]  /*5aea0*/  STL.64 [R1+0x4640], R42 ;  /* 0x0046402a01007387 */ /* 0x000fe20000100a00 */
[----:B------:R-:W-:-:S03]  /*5aeb0*/  IMAD.MOV.U32 R151, RZ, RZ, R65 ;  /* 0x000000ffff977224 */ /* 0x000fc600078e0041 */
[----:B------:R-:W-:Y:S04]  /*5aec0*/  STL.64 [R1+0x4638], R40 ;  /* 0x0046382801007387 */ /* 0x000fe80000100a00 */
[----:B------:R-:W2:Y:S04]  /*5aed0*/  LDL.LU R60, [R1+0x4804] ;  /* 0x00480400013c7983 */ /* 0x000ea80000300800 */
        /* <DEDUP_REMOVED lines=29> */
[----:B------:R-:W-:Y:S01]  /*5b0b0*/  HMMA.1688.F32.TF32 R44, R104, R112, R236 ;  /* 0x00000070682c723c */ /* 0x000fe200000810ec */
[----:B------:R-:W-:Y:S01]  /*5b0c0*/  IMAD.MOV.U32 R146, RZ, RZ, R49 ;  /* 0x000000ffff927224 */ /* 0x000fe200078e0031 */
[----:B------:R-:W-:Y:S01]  /*5b0d0*/  MOV R147, R48 ;  /* 0x0000003000937202 */ /* 0x000fe20000000f00 */
[----:B------:R-:W-:Y:S01]  /*5b0e0*/  IMAD.MOV.U32 R145, RZ, RZ, R52 ;  /* 0x000000ffff917224 */ /* 0x000fe200078e0034 */
[----:B------:R-:W-:-:S03]  /*5b0f0*/  MOV R144, R53 ;  /* 0x0000003500907202 */ /* 0x000fc60000000f00 */
[----:B------:R-:W-:Y:S01]  /*5b100*/  MOV R238, R33 ;  /* 0x0000002100ee7202 */ /* 0x000fe20000000f00 */
[----:B------:R-:W-:Y:S02]  /*5b110*/  IMAD.MOV.U32 R239, RZ, RZ, R32 ;  /* 0x000000ffffef7224 */ /* 0x000fe400078e0020 */
[----:B------:R-:W-:Y:S02]  /*5b120*/  IMAD.MOV.U32 R236, RZ, RZ, R37 ;  /* 0x000000ffffec7224 */ /* 0x000fe400078e0025 */
[----:B------:R-:W-:Y:S02]  /*5b130*/  IMAD.MOV.U32 R237, RZ, RZ, R36 ;  /* 0x000000ffffed7224 */ /* 0x000fe400078e0024 */
[----:B------:R-:W-:Y:S02]  /*5b140*/  IMAD.MOV.U32 R226, RZ, RZ, R57 ;  /* 0x000000ffffe27224 */ /* 0x000fe400078e0039 */
[----:B------:R-:W-:-:S07]  /*5b150*/  IMAD.MOV.U32 R227, RZ, RZ, R56 ;  /* 0x000000ffffe37224 */ /* 0x000fce00078e0038 */
[----:B------:R-:W-:Y:S04]  /*5b160*/  STL.64 [R1+0x4650], R46 ;  /* 0x0046502e01007387 */ /* 0x000fe80000100a00 */
[----:B------:R-:W-:Y:S01]  /*5b170*/  STL.64 [R1+0x4648], R44 ;  /* 0x0046482c01007387 */ /* 0x000fe20000100a00 */
[----:B--2---:R-:W-:Y:S01]  /*5b180*/  MOV R225, R60 ;  /* 0x0000003c00e17202 */ /* 0x004fe20000000f00 */
[----:B---3--:R-:W-:Y:S02]  /*5b190*/  IMAD.MOV.U32 R224, RZ, RZ, R61 ;  /* 0x000000ffffe07224 */ /* 0x008fe400078e003d */
[----:B----4-:R-:W-:Y:S01]  /*5b1a0*/  IMAD.MOV.U32 R203, RZ, RZ, R64 ;  /* 0x000000ffffcb7224 */ /* 0x010fe200078e0040 */
[----:B-----5:R-:W-:Y:S01]  /*5b1b0*/  MOV R202, R65 ;  /* 0x0000004100ca7202 */ /* 0x020fe20000000f00 */
[C---:B------:R-:W-:Y:S08]  /*5b1c0*/  HMMA.1688.F32.TF32 R60, R104.reuse, R80, R204 ;  /* 0x00000050683c723c */ /* 0x040ff000000810cc */
[C---:B------:R-:W-:Y:S08]  /*5b1d0*/  HMMA.1688.F32.TF32 R52, R104.reuse, R96, R228 ;  /* 0x000000606834723c */ /* 0x040ff000000810e4 */
[C---:B------:R-:W-:Y:S08]  /*5b1e0*/  HMMA.1688.F32.TF32 R48, R104.reuse, R100, R152 ;  /* 0x000000646830723c */ /* 0x040ff00000081098 */
[C---:B------:R-:W-:Y:S08]  /*5b1f0*/  HMMA.1688.F32.TF32 R32, R104.reuse, R92, R140 ;  /* 0x0000005c6820723c */ /* 0x040ff0000008108c */
[----:B------:R-:W-:Y:S07]  /*5b200*/  HMMA.1688.F32.TF32 R36, R104, R72, R220 ;  /* 0x000000486824723c */ /* 0x000fee00000810dc */
[----:B------:R-:W-:Y:S01]  /*5b210*/  STL.64 [R1+0x4660], R50 ;  /* 0x0046603201007387 */ /* 0x000fe20000100a00 */
[----:B------:R-:W-:Y:S08]  /*5b220*/  HMMA.1688.F32.TF32 R220, R180, R68, R144 ;  /* 0x00000044b4dc723c */ /* 0x000ff00000081090 */
[C---:B------:R-:W-:Y:S08]  /*5b230*/  HMMA.1688.F32.TF32 R56, R104.reuse, R76, R240 ;  /* 0x0000004c6838723c */ /* 0x040ff000000810f0 */
[C---:B------:R-:W-:Y:S08]  /*5b240*/  HMMA.1688.F32.TF32 R64, R104.reuse, R84, R200 ;  /* 0x000000546840723c */ /* 0x040ff000000810c8 */
[----:B------:R-:W-:Y:S01]  /*5b250*/  HMMA.1688.F32.TF32 R104, R104, R108, R224 ;  /* 0x0000006c6868723c */ /* 0x000fe200000810e0 */
[----:B------:R-:W-:Y:S07]  /*5b260*/  STL.64 [R1+0x4658], R48 ;  /* 0x0046583001007387 */ /* 0x000fee0000100a00 */
        /* <DEDUP_REMOVED lines=35> */
[C---:B------:R-:W-:Y:S01]  /*5b4a0*/  HMMA.1688.F32.TF32 R136, R180.reuse, R216, R236 ;  /* 0x000000d8b488723c */ /* 0x040fe200000810ec */
[----:B------:R-:W-:Y:S01]  /*5b4b0*/  IMAD.MOV.U32 R174, RZ, RZ, R5 ;  /* 0x000000ffffae7224 */ /* 0x000fe200078e0005 */
[----:B------:R-:W-:Y:S01]  /*5b4c0*/  MOV R175, R4 ;  /* 0x0000000400af7202 */ /* 0x000fe20000000f00 */
        /* <DEDUP_REMOVED lines=16> */
[----:B------:R-:W-:Y:S04]  /*5b5d0*/  STL.64 [R1+0x4700], R138 ;  /* 0x0047008a01007387 */ /* 0x000fe80000100a00 */
[----:B------:R-:W-:Y:S04]  /*5b5e0*/  STL.64 [R1+0x46f8], R136 ;  /* 0x0046f88801007387 */ /* 0x000fe80000100a00 */
[----:B------:R-:W3:Y:S04]  /*5b5f0*/  LDL.LU R172, [R1+0x1230] ;  /* 0x0012300001ac7983 */ /* 0x000ee80000300800 */
[----:B------:R-:W3:Y:S04]  /*5b600*/  LDL.LU R173, [R1+0x1234] ;  /* 0x0012340001ad7983 */ /* 0x000ee80000300800 */
[----:B------:R-:W-:Y:S04]  /*5b610*/  LDS R236, [R161+0x10280] ;  /* 0x01028000a1ec7984 */ /* 0x000fe80000000800 */
[----:B------:R-:W-:Y:S04]  /*5b620*/  LDS R238, [R161+0x12280] ;  /* 0x01228000a1ee7984 */ /* 0x000fe80000000800 */
[----:B------:R-:W-:Y:S04]  /*5b630*/  LDS R237, [R189+0x10280] ;  /* 0x01028000bded7984 */ /* 0x000fe80000000800 */
[----:B------:R-:W1:Y:S01]  /*5b640*/  LDS R239, [R189+0x12280] ;  /* 0x01228000bdef7984 */ /* 0x000e620000000800 */
[C---:B--2---:R-:W-:Y:S08]  /*5b650*/  HMMA.1688.F32.TF32 R140, R180.reuse, R128, R140 ;  /* 0x00000080b48c723c */ /* 0x044ff0000008108c */
[C---:B----4-:R-:W-:Y:S11]  /*5b660*/  HMMA.1688.F32.TF32 R4, R180.reuse, R124, R144 ;  /* 0x0000007cb404723c */ /* 0x050ff60000081090 */
[----:B------:R-:W-:Y:S04]  /*5b670*/  @!UPT UIADD3 URZ, URZ, URZ, URZ ;  /* 0x0000003f3f3ff290 */ /* 0x000fe8000fffe03f */
[----:B------:R-:W-:Y:S04]  /*5b680*/  STL.64 [R1+0x4710], R142 ;  /* 0x0047108e01007387 */ /* 0x000fe80000100a00 */
[----:B------:R-:W-:Y:S01]  /*5b690*/  STL.64 [R1+0x4708], R140 ;  /* 0x0047088c01007387 */ /* 0x000fe20000100a00 */
[C---:B-----5:R-:W-:Y:S03]  /*5b6a0*/  HMMA.1688.F32.TF32 R144, R180.reuse, R120, R148 ;  /* 0x00000078b490723c */ /* 0x060fe60000081094 */
        /* <DEDUP_REMOVED lines=10> */
[C---:B---3--:R-:W-:Y:S03]  /*5b750*/  HMMA.1688.F32.TF32 R168, R180.reuse, R92, R228 ;  /* 0x0000005cb4a8723c */ /* 0x048fe600000810e4 */
[----:B------:R-:W3:Y:S04]  /*5b760*/  LDL.LU R228, [R1+0x1200] ;  /* 0x0012000001e47983 */ /* 0x000ee80000300800 */
[----:B------:R-:W3:Y:S04]  /*5b770*/  LDL.LU R229, [R1+0x1204] ;  /* 0x0012040001e57983 */ /* 0x000ee80000300800 */
[----:B------:R-:W3:Y:S04]  /*5b780*/  LDL.LU R230, [R1+0x1208] ;  /* 0x0012080001e67983 */ /* 0x000ee80000300800 */
[----:B------:R-:W3:Y:S01]  /*5b790*/  LDL.LU R231, [R1+0x120c] ;  /* 0x00120c0001e77983 */ /* 0x000ee20000300800 */
[C---:B------:R-:W-:Y:S07]  /*5b7a0*/  HMMA.1688.F32.TF32 R172, R180.reuse, R72, R172 ;  /* 0x00000048b4ac723c */ /* 0x040fee00000810ac */
[----:B------:R-:W-:Y:S04]  /*5b7b0*/  STL [R1+0x4524], R168 ;  /* 0x004524a801007387 */ /* 0x000fe80000100800 */
[----:B------:R-:W-:Y:S04]  /*5b7c0*/  STL [R1+0x4520], R169 ;  /* 0x004520a901007387 */ /* 0x000fe80000100800 */
[----:B------:R-:W-:Y:S04]  /*5b7d0*/  STL [R1+0x451c], R170 ;  /* 0x00451caa01007387 */ /* 0x000fe80000100800 */
[----:B------:R-:W-:Y:S04]  /*5b7e0*/  STL [R1+0x4518], R171 ;  /* 0x004518ab01007387 */ /* 0x000fe80000100800 */
[----:B------:R-:W2:Y:S04]  /*5b7f0*/  LDL.LU R232, [R1+0xd10] ;  /* 0x000d100001e87983 */ /* 0x000ea80000300800 */
[----:B------:R-:W2:Y:S04]  /*5b800*/  LDL.LU R233, [R1+0xd14] ;  /* 0x000d140001e97983 */ /* 0x000ea80000300800 */
[----:B------:R-:W2:Y:S04]  /*5b810*/  LDL.LU R234, [R1+0xd18] ;  /* 0x000d180001ea7983 */ /* 0x000ea80000300800 */
[----:B------:R-:W2:Y:S04]  /*5b820*/  LDL.LU R235, [R1+0xd1c] ;  /* 0x000d1c0001eb7983 */ /* 0x000ea80000300800 */
[----:B------:R-:W-:Y:S04]  /*5b830*/  STL [R1+0x4534], R172 ;  /* 0x004534ac01007387 */ /* 0x000fe80000100800 */
[----:B------:R-:W-:Y:S04]  /*5b840*/  STL [R1+0x4530], R173 ;  /* 0x004530ad01007387 */ /* 0x000fe80000100800 */
[----:B------:R-:W-:Y:S04]  /*5b850*/  STL [R1+0x452c], R174 ;  /* 0x00452cae01007387 */ /* 0x000fe80000100800 */
[----:B------:R-:W-:Y:S01]  /*5b860*/  STL [R1+0x4528], R175 ;  /* 0x004528af01007387 */ /* 0x000fe20000100800 */
[C---:B----4-:R-:W-:Y:S11]  /*5b870*/  HMMA.1688.F32.TF32 R148, R180.reuse, R76, R148 ;  /* 0x0000004cb494723c */ /* 0x050ff60000081094 */
[----:B------:R-:W-:Y:S11]  /*5b880*/  @!UPT UIADD3 URZ, URZ, URZ, URZ ;  /* 0x0000003f3f3ff290 */ /* 0x000ff6000fffe03f */
[----:B------:R-:W-:Y:S01]  /*5b890*/  @!UPT UIADD3 URZ, URZ, URZ, URZ ;  /* 0x0000003f3f3ff290 */ /* 0x000fe2000fffe03f */
[----:B------:R-:W-:Y:S04]  /*5b8a0*/  STL [R1+0x4540], R148 ;  /* 0x0045409401007387 */ /* 0x000fe80000100800 */
[----:B------:R-:W-:Y:S04]  /*5b8b0*/  STL [R1+0x453c], R149 ;  /* 0x00453c9501007387 */ /* 0x000fe80000100800 */
[----:B------:R-:W-:Y:S04]  /*5b8c0*/  STL [R1+0x4538], R150 ;  /* 0x0045389601007387 */ /* 0x000fe80000100800 */
[----:B------:R-:W-:Y:S04]  /*5b8d0*/  STL [R1+0x4514], R151 ;  /* 0x0045149701007387 */ /* 0x000fe80000100800 */
[----:B------:R-:W4:Y:S04]  /*5b8e0*/  LDL.LU R184, [R1+0x11f0] ;  /* 0x0011f00001b87983 */ /* 0x000f280000300800 */
[----:B------:R-:W4:Y:S04]  /*5b8f0*/  LDL.LU R185, [R1+0x11f4] ;  /* 0x0011f40001b97983 */ /* 0x000f280000300800 */
[----:B------:R-:W4:Y:S04]  /*5b900*/  LDL.LU R186, [R1+0x11f8] ;  /* 0x0011f80001ba7983 */ /* 0x000f280000300800 */
[----:B------:R-:W4:Y:S01]  /*5b910*/  LDL.LU R187, [R1+0x11fc] ;  /* 0x0011fc0001bb7983 */ /* 0x000f220000300800 */
[C---:B-----5:R-:W-:Y:S03]  /*5b920*/  HMMA.1688.F32.TF32 R152, R180.reuse, R80, R152 ;  /* 0x00000050b498723c */ /* 0x060fe60000081098 */
[----:B------:R-:W5:Y:S04]  /*5b930*/  LDL.LU R192, [R1+0x11e0] ;  /* 0x0011e00001c07983 */ /* 0x000f680000300800 */
[----:B------:R-:W5:Y:S01]  /*5b940*/  LDL.LU R193, [R1+0x11e4] ;  /* 0x0011e40001c17983 */ /* 0x000f620000300800 */
[C---:B---3--:R-:W-:Y:S03]  /*5b950*/  HMMA.1688.F32.TF32 R228, R180.reuse, R84, R228 ;  /* 0x00000054b4e4723c */ /* 0x048fe600000810e4 */
[----:B------:R-:W5:Y:S04]  /*5b960*/  LDL.LU R194, [R1+0x11e8] ;  /* 0x0011e80001c27983 */ /* 0x000f680000300800 */
[----:B------:R-:W5:Y:S08]  /*5b970*/  LDL.LU R195, [R1+0x11ec] ;  /* 0x0011ec0001c37983 */ /* 0x000f700000300800 */
[----:B------:R-:W-:Y:S04]  /*5b980*/  STL [R1+0x454c], R152 ;  /* 0x00454c9801007387 */ /* 0x000fe80000100800 */
[----:B------:R-:W-:Y:S04]  /*5b990*/  STL [R1+0x4548], R153 ;  /* 0x0045489901007387 */ /* 0x000fe80000100800 */
[----:B------:R-:W-:Y:S04]  /*5b9a0*/  STL [R1+0x4544], R154 ;  /* 0x0045449a01007387 */ /* 0x000fe80000100800 */
[----:B------:R-:W-:Y:S04]  /*5b9b0*/  STL [R1+0x4510], R155 ;  /* 0x0045109b01007387 */ /* 0x000fe80000100800 */
[----:B------:R-:W3:Y:S04]  /*5b9c0*/  LDL.LU R196, [R1+0x11d0] ;  /* 0x0011d00001c47983 */ /* 0x000ee80000300800 */
[----:B------:R-:W3:Y:S04]  /*5b9d0*/  LDL.LU R197, [R1+0x11d4] ;  /* 0x0011d40001c57983 */ /* 0x000ee80000300800 */
[----:B------:R-:W3:Y:S04]  /*5b9e0*/  LDL.LU R198, [R1+0x11d8] ;  /* 0x0011d80001c67983 */ /* 0x000ee80000300800 */
[----:B------:R-:W3:Y:S04]  /*5b9f0*/  LDL.LU R199, [R1+0x11dc] ;  /* 0x0011dc0001c77983 */ /* 0x000ee80000300800 */
[----:B------:R-:W-:Y:S04]  /*5ba00*/  STL [R1+0x4554], R228 ;  /* 0x004554e401007387 */ /* 0x000fe80000100800 */
[----:B------:R-:W-:Y:S04]  /*5ba10*/  STL [R1+0x4550], R229 ;  /* 0x004550e501007387 */ /* 0x000fe80000100800 */
[----:B------:R-:W-:Y:S04]  /*5ba20*/  STL [R1+0x450c], R230 ;  /* 0x00450ce601007387 */ /* 0x000fe80000100800 */
[----:B------:R-:W-:Y:S04]  /*5ba30*/  STL [R1+0x4508], R231 ;  /* 0x004508e701007387 */ /* 0x000fe80000100800 */
[----:B-1----:R-:W3:Y:S04]  /*5ba40*/  LDL.LU R176, [R1+0x11c0] ;  /* 0x0011c00001b07983 */ /* 0x002ee80000300800 */
[----:B------:R-:W3:Y:S04]  /*5ba50*/  LDL.LU R177, [R1+0x11c4] ;  /* 0x0011c40001b17983 */ /* 0x000ee80000300800 */
[----:B------:R-:W3:Y:S04]  /*5ba60*/  LDL.LU R178, [R1+0x11c8] ;  /* 0x0011c80001b27983 */ /* 0x000ee80000300800 */
[----:B------:R-:W3:Y:S01]  /*5ba70*/  LDL.LU R179, [R1+0x11cc] ;  /* 0x0011cc0001b37983 */ /* 0x000ee20000300800 */
[C---:B------:R-:W-:Y:S08]  /*5ba80*/  HMMA.1688.F32.TF32 R200, R180.reuse, R116, R200 ;  /* 0x00000074b4c8723c */ /* 0x040ff000000810c8 */
[C---:B------:R-:W-:Y:S08]  /*5ba90*/  HMMA.1688.F32.TF32 R204, R180.reuse, R112, R204 ;  /* 0x00000070b4cc723c */ /* 0x040ff000000810cc */
[C---:B------:R-:W-:Y:S01]  /*5baa0*/  HMMA.1688.F32.TF32 R156, R180.reuse, R100, R240 ;  /* 0x00000064b49c723c */ /* 0x040fe200000810f0 */
[----:B------:R-:W-:Y:S04]  /*5bab0*/  LDS R240, [R161+0x10300] ;  /* 0x01030000a1f07984 */ /* 0x000fe80000000800 */
[----:B------:R-:W-:Y:S03]  /*5bac0*/  LDS R242, [R161+0x12300] ;  /* 0x01230000a1f27984 */ /* 0x000fe60000000800 */
[C---:B------:R-:W-:Y:S01]  /*5bad0*/  HMMA.1688.F32.TF32 R164, R180.reuse, R96, R164 ;  /* 0x00000060b4a4723c */ /* 0x040fe200000810a4 */
[----:B------:R-:W-:Y:S04]  /*5bae0*/  LDS R241, [R189+0x10300] ;  /* 0x01030000bdf17984 */ /* 0x000fe80000000800 */
[----:B------:R-:W1:Y:S03]  /*5baf0*/  LDS R243, [R189+0x12300] ;  /* 0x01230000bdf37984 */ /* 0x000e660000000800 */
[----:B--2---:R-:W-:Y:S01]  /*5bb00*/  HMMA.1688.F32.TF32 R180, R180, R108, R232 ;  /* 0x0000006cb4b4723c */ /* 0x004fe200000810e8 */
[----:B------:R-:W-:Y:S04]  /*5bb10*/  LDS R232, [R161+0x10380] ;  /* 0x01038000a1e87984 */ /* 0x000fe80000000800 */
[----:B------:R-:W-:Y:S04]  /*5bb20*/  LDS R234, [R161+0x12380] ;  /* 0x01238000a1ea7984 */ /* 0x000fe80000000800 */
[----:B------:R-:W-:Y:S04]  /*5bb30*/  LDS R233, [R189+0x10380] ;  /* 0x01038000bde97984 */ /* 0x000fe80000000800 */
[----:B------:R-:W2:Y:S10]  /*5bb40*/  LDS R235, [R189+0x12380] ;  /* 0x01238000bdeb7984 */ /* 0x000eb40000000800 */
[----:B------:R-:W-:Y:S04]  /*5bb50*/  STL [R1+0x4560], R180 ;  /* 0x004560b401007387 */ /* 0x000fe80000100800 */
[----:B------:R-:W-:Y:S04]  /*5bb60*/  STL [R1+0x455c], R181 ;  /* 0x00455cb501007387 */ /* 0x000fe80000100800 */
[----:B------:R-:W-:Y:S04]  /*5bb70*/  STL [R1+0x4558], R182 ;  /* 0x004558b601007387 */ /* 0x000fe80000100800 */
[----:B------:R-:W-:Y:S01]  /*5bb80*/  STL [R1+0x4504], R183 ;  /* 0x004504b701007387 */ /* 0x000fe20000100800 */
[C---:B----4-:R-:W-:Y:S08]  /*5bb90*/  HMMA.1688.F32.TF32 R184, R236.reuse, R68, R184 ;  /* 0x00000044ecb8723c */ /* 0x050ff000000810b8 */
[C---:B-----5:R-:W-:Y:S11]  /*5bba0*/  HMMA.1688.F32.TF32 R192, R236.reuse, R88, R192 ;  /* 0x00000058ecc0723c */ /* 0x060ff600000810c0 */
[----:B------:R-:W-:Y:S04]  /*5bbb0*/  @!UPT UIADD3 URZ, URZ, URZ, URZ ;  /* 0x0000003f3f3ff290 */ /* 0x000fe8000fffe03f */
        /* <DEDUP_REMOVED lines=8> */
[C---:B---3--:R-:W-:Y:S03]  /*5bc40*/  HMMA.1688.F32.TF32 R196, R236.reuse, R216, R196 ;  /* 0x000000d8ecc4723c */ /* 0x048fe600000810c4 */
        /* <DEDUP_REMOVED lines=8> */
[C---:B------:R-:W-:Y:S03]  /*5bcd0*/  HMMA.1688.F32.TF32 R4, R236.reuse, R128, R176 ;  /* 0x00000080ec04723c */ /* 0x040fe600000810b0 */
[----:B------:R-:W-:Y:S04]  /*5bce0*/  STL [R1+0x4590], R196 ;  /* 0x004590c401007387 */ /* 0x000fe80000100800 */
[----:B------:R-:W-:Y:S04]  /*5bcf0*/  STL [R1+0x458c], R197 ;  /* 0x00458cc501007387 */ /* 0x000fe80000100800 */
[----:B------:R-:W-:Y:S04]  /*5bd00*/  STL [R1+0x4588], R198 ;  /* 0x004588c601007387 */ /* 0x000fe80000100800 */
[----:B------:R-:W-:Y:S04]  /*5bd10*/  STL [R1+0x4584], R199 ;  /* 0x004584c701007387 */ /* 0x000fe80000100800 */
[----:B------:R-:W5:Y:S04]  /*5bd20*/  LDL.LU R24, [R1+0x1190] ;  /* 0x0011900001187983 */ /* 0x000f680000300800 */
        /* <DEDUP_REMOVED lines=29> */
[----:B------:R-:W-:Y:S02]  /*5bf00*/  IMAD.MOV.U32 R228, RZ, RZ, R7 ;  /* 0x000000ffffe47224 */ /* 0x000fe400078e0007 */
[C---:B---3--:R-:W-:Y:S11]  /*5bf10*/  HMMA.1688.F32.TF32 R4, R236.reuse, R120, R212 ;  /* 0x00000078ec04723c */ /* 0x048ff600000810d4 */
        /* <DEDUP_REMOVED lines=9> */
[----:B------:R-:W-:Y:S01]  /*5bfb0*/  MOV R192, R4 ;  /* 0x0000000400c07202 */ /* 0x000fe20000000f00 */
[----:B------:R-:W-:Y:S01]  /*5bfc0*/  IMAD.MOV.U32 R193, RZ, RZ, R5 ;  /* 0x000000ffffc17224 */ /* 0x000fe200078e0005 */
[----:B------:R-:W-:Y:S01]  /*5bfd0*/  MOV R195, R7 ;  /* 0x0000000700c37202 */ /* 0x000fe20000000f00 */
        /* <DEDUP_REMOVED lines=12> */
[----:B------:R-:W-:Y:S01]  /*5c0a0*/  MOV R152, R5 ;  /* 0x0000000500987202 */ /* 0x000fe20000000f00 */
[----:B------:R-:W-:Y:S02]  /*5c0b0*/  IMAD.MOV.U32 R153, RZ, RZ, R6 ;  /* 0x000000ffff997224 */ /* 0x000fe400078e0006 */
[----:B------:R-:W-:Y:S02]  /*5c0c0*/  IMAD.MOV.U32 R154, RZ, RZ, R7 ;  /* 0x000000ffff9a7224 */ /* 0x000fe400078e0007 */
[----:B------:R-:W-:Y:S01]  /*5c0d0*/  HMMA.1688.F32.TF32 R4, R236, R96, R8 ;  /* 0x00000060ec04723c */ /* 0x000fe20000081008 */
        /* <DEDUP_REMOVED lines=91> */
[----:B------:R-:W-:-:S02]  /*5c690*/  IMAD.MOV.U32 R171, RZ, RZ, R6 ;  /* 0x000000ffffab7224 */ /* 0x000fc400078e0006 */
[----:B------:R-:W-:Y:S01]  /*5c6a0*/  HMMA.1688.F32.TF32 R4, R236, R92, R176 ;  /* 0x0000005cec04723c */ /* 0x000fe200000810b0 */
[----:B------:R-:W5:Y:S04]  /*5c6b0*/  LDL.LU R176, [R1+0x790] ;  /* 0x0007900001b07983 */ /* 0x000f680000300800 */
[----:B------:R-:W5:Y:S04]  /*5c6c0*/  LDL.LU R177, [R1+0x794] ;  /* 0x0007940001b17983 */ /* 0x000f680000300800 */
[----:B------:R-:W5:Y:S04]  /*5c6d0*/  LDL.LU R178, [R1+0x798] ;  /* 0x0007980001b27983 */ /* 0x000f680000300800 */
[----:B------:R-:W5:Y:S11]  /*5c6e0*/  LDL.LU R179, [R1+0x79c] ;  /* 0x00079c0001b37983 */ /* 0x000f760000300800 */
[----:B------:R-:W-:Y:S01]  /*5c6f0*/  IMAD.MOV.U32 R173, RZ, RZ, R4 ;  /* 0x000000ffffad7224 */ /* 0x000fe200078e0004 */
[----:B------:R-:W-:Y:S01]  /*5c700*/  MOV R175, R6 ;  /* 0x0000000600af7202 */ /* 0x000fe20000000f00 */
[----:B------:R-:W-:-:S02]  /*5c710*/  IMAD.MOV.U32 R174, RZ, RZ, R5 ;  /* 0x000000ffffae7224 */ /* 0x000fc400078e0005 */
[----:B------:R-:W-:Y:S02]  /*5c720*/  IMAD.MOV.U32 R168, RZ, RZ, R7 ;  /* 0x000000ffffa87224 */ /* 0x000fe400078e0007 */
[----:B----4-:R-:W-:Y:S01]  /*5c730*/  HMMA.1688.F32.TF32 R4, R236, R72, R12 ;  /* 0x00000048ec04723c */ /* 0x010fe2000008100c */
[----:B------:R-:W4:Y:S04]  /*5c740*/  LDL.LU R12, [R1+0xc00] ;  /* 0x000c0000010c7983 */ /* 0x000f280000300800 */
[----:B------:R-:W4:Y:S04]  /*5c750*/  LDL.LU R13, [R1+0xc04] ;  /* 0x000c0400010d7983 */ /* 0x000f280000300800 */
[----:B------:R-:W4:Y:S04]  /*5c760*/  LDL.LU R14, [R1+0xc08] ;  /* 0x000c0800010e7983 */ /* 0x000f280000300800 */
[----:B------:R-:W4:Y:S11]  /*5c770*/  LDL.LU R15, [R1+0xc0c] ;  /* 0x000c0c00010f7983 */ /* 0x000f360000300800 */
[----:B------:R-:W-:Y:S01]  /*5c780*/  IMAD.MOV.U32 R148, RZ, RZ, R4 ;  /* 0x000000ffff947224 */ /* 0x000fe200078e0004 */
[----:B------:R-:W-:Y:S01]  /*5c790*/  MOV R149, R5 ;  /* 0x0000000500957202 */ /* 0x000fe20000000f00 */
[----:B------:R-:W-:-:S02]  /*5c7a0*/  IMAD.MOV.U32 R150, RZ, RZ, R6 ;  /* 0x000000ffff967224 */ /* 0x000fc400078e0006 */
[----:B------:R-:W-:Y:S02]  /*5c7b0*/  IMAD.MOV.U32 R172, RZ, RZ, R7 ;  /* 0x000000ffffac7224 */ /* 0x000fe400078e0007 */
        /* <DEDUP_REMOVED lines=8> */
[C---:B-----5:R-:W-:Y:S08]  /*5c840*/  HMMA.1688.F32.TF32 R140, R236.reuse, R84, R224 ;  /* 0x00000054ec8c723c */ /* 0x060ff000000810e0 */
[----:B------:R-:W-:Y:S01]  /*5c850*/  HMMA.1688.F32.TF32 R136, R236, R108, R220 ;  /* 0x0000006cec88723c */ /* 0x000fe200000810dc */
[----:B------:R-:W-:Y:S04]  /*5c860*/  LDS R236, [R161+0x10400] ;  /* 0x01040000a1ec7984 */ /* 0x000fe80000000800 */
[----:B------:R-:W-:Y:S04]  /*5c870*/  LDS R238, [R161+0x12400] ;  /* 0x01240000a1ee7984 */ /* 0x000fe80000000800 */
[----:B------:R-:W-:Y:S04]  /*5c880*/  STL.64 [R1+0x3c0], R4 ;  /* 0x0003c00401007387 */ /* 0x000fe80000100a00 */
[----:B------:R2:W-:Y:S01]  /*5c890*/  STL.64 [R1+0x3c8], R6 ;  /* 0x0003c80601007387 */ /* 0x0005e20000100a00 */
[C---:B-1----:R-:W-:Y:S03]  /*5c8a0*/  HMMA.1688.F32.TF32 R64, R240.reuse, R88, R64 ;  /* 0x00000058f040723c */ /* 0x042fe60000081040 */
[----:B------:R-:W-:Y:S04]  /*5c8b0*/  LDS R237, [R189+0x10400] ;  /* 0x01040000bded7984 */ /* 0x000fe80000000800 */
[----:B------:R-:W1:Y:S01]  /*5c8c0*/  LDS R239, [R189+0x12400] ;  /* 0x01240000bdef7984 */ /* 0x000e620000000800 */
[C---:B--2---:R-:W-:Y:S03]  /*5c8d0*/  HMMA.1688.F32.TF32 R4, R240.reuse, R68, R104 ;  /* 0x00000044f004723c */ /* 0x044fe60000081068 */
[----:B------:R-:W-:Y:S04]  /*5c8e0*/  STL.64 [R1+0x3e0], R140 ;  /* 0x0003e08c01007387 */ /* 0x000fe80000100a00 */
[----:B------:R-:W-:Y:S04]  /*5c8f0*/  STL.64 [R1+0x3e8], R142 ;  /* 0x0003e88e01007387 */ /* 0x000fe80000100a00 */
[----:B------:R-:W-:Y:S01]  /*5c900*/  STL.64 [R1+0x3d0], R136 ;  /* 0x0003d08801007387 */ /* 0x000fe20000100a00 */
[C---:B------:R-:W-:Y:S03]  /*5c910*/  HMMA.1688.F32.TF32 R60, R240.reuse, R216, R60 ;  /* 0x000000d8f03c723c */ /* 0x040fe6000008103c */
[----:B------:R-:W-:Y:S08]  /*5c920*/  STL.64 [R1+0x3d8], R138 ;  /* 0x0003d88a01007387 */ /* 0x000ff00000100a00 */
[----:B------:R-:W-:Y:S04]  /*5c930*/  STL.64 [R1+0x3f0], R4 ;  /* 0x0003f00401007387 */ /* 0x000fe80000100a00 */
[----:B------:R2:W-:Y:S02]  /*5c940*/  STL.64 [R1+0x3f8], R6 ;  /* 0x0003f80601007387 */ /* 0x0005e40000100a00 */
[C---:B--2---:R-:W-:Y:S02]  /*5c950*/  HMMA.1688.F32.TF32 R4, R240.reuse, R128, R56 ;  /* 0x00000080f004723c */ /* 0x044fe40000081038 */
        /* <DEDUP_REMOVED lines=8> */
[C---:B--2---:R-:W-:Y:S02]  /*5c9e0*/  HMMA.1688.F32.TF32 R4, R240.reuse, R116, R52 ;  /* 0x00000074f004723c */ /* 0x044fe40000081034 */
[----:B------:R-:W-:Y:S04]  /*5c9f0*/  STL.64 [R1+0x430], R36 ;  /* 0x0004302401007387 */ /* 0x000fe80000100a00 */
[----:B------:R2:W-:Y:S04]  /*5ca00*/  STL.64 [R1+0x438], R38 ;  /* 0x0004382601007387 */ /* 0x0005e80000100a00 */
[----:B------:R-:W-:Y:S04]  /*5ca10*/  STL.64 [R1+0x440], R32 ;  /* 0x0004402001007387 */ /* 0x000fe80000100a00 */
[----:B------:R3:W-:Y:S01]  /*5ca20*/  STL.64 [R1+0x448], R34 ;  /* 0x0004482201007387 */ /* 0x0007e20000100a00 */
[C---:B--2---:R-:W-:Y:S08]  /*5ca30*/  HMMA.1688.F32.TF32 R36, R240.reuse, R112, R48 ;  /* 0x00000070f024723c */ /* 0x044ff00000081030 */
[----:B------:R-:W-:Y:S01]  /*5ca40*/  STL.64 [R1+0x450], R4 ;  /* 0x0004500401007387 */ /* 0x000fe20000100a00 */
[C---:B---3--:R-:W-:Y:S03]  /*5ca50*/  HMMA.1688.F32.TF32 R32, R240.reuse, R100, R44 ;  /* 0x00000064f020723c */ /* 0x048fe6000008102c */
[----:B------:R2:W-:Y:S05]  /*5ca60*/  STL.64 [R1+0x458], R6 ;  /* 0x0004580601007387 */ /* 0x0005ea0000100a00 */
[C---:B--2---:R-:W-:Y:S06]  /*5ca70*/  HMMA.1688.F32.TF32 R4, R240.reuse, R96, R40 ;  /* 0x00000060f004723c */ /* 0x044fec0000081028 */
[----:B------:R-:W-:Y:S04]  /*5ca80*/  STL.64 [R1+0x460], R36 ;  /* 0x0004602401007387 */ /* 0x000fe80000100a00 */
[----:B------:R2:W-:Y:S05]  /*5ca90*/  STL.64 [R1+0x468], R38 ;  /* 0x0004682601007387 */ /* 0x0005ea0000100a00 */
[----:B------:R-:W-:Y:S04]  /*5caa0*/  STL.64 [R1+0x470], R32 ;  /* 0x0004702001007387 */ /* 0x000fe80000100a00 */
[----:B------:R3:W-:Y:S01]  /*5cab0*/  STL.64 [R1+0x478], R34 ;  /* 0x0004782201007387 */ /* 0x0007e20000100a00 */
[C---:B--2---:R-:W-:Y:S03]  /*5cac0*/  HMMA.1688.F32.TF32 R36, R240.reuse, R92, R132 ;  /* 0x0000005cf024723c */ /* 0x044fe60000081084 */
[----:B------:R-:W-:Y:S05]  /*5cad0*/  STL.64 [R1+0x4f0], R4 ;  /* 0x0004f00401007387 */ /* 0x000fea0000100a00 */
[C---:B---3--:R-:W-:Y:S01]  /*5cae0*/  HMMA.1688.F32.TF32 R32, R240.reuse, R72, R208 ;  /* 0x00000048f020723c */ /* 0x048fe200000810d0 */
[----:B------:R2:W-:Y:S07]  /*5caf0*/  STL.64 [R1+0x4f8], R6 ;  /* 0x0004f80601007387 */ /* 0x0005ee0000100a00 */
[C---:B--2---:R-:W-:Y:S07]  /*5cb00*/  HMMA.1688.F32.TF32 R4, R240.reuse, R76, R28 ;  /* 0x0000004cf004723c */ /* 0x044fee000008101c */
[----:B------:R-:W-:Y:S04]  /*5cb10*/  STL.64 [R1+0x4e0], R36 ;  /* 0x0004e02401007387 */ /* 0x000fe80000100a00 */
[----:B------:R-:W-:Y:S01]  /*5cb20*/  STL.64 [R1+0x4e8], R38 ;  /* 0x0004e82601007387 */ /* 0x000fe20000100a00 */
[C---:B------:R-:W-:Y:S03]  /*5cb30*/  HMMA.1688.F32.TF32 R28, R240.reuse, R80, R212 ;  /* 0x00000050f01c723c */ /* 0x040fe600000810d4 */
[----:B------:R-:W-:Y:S04]  /*5cb40*/  STL.64 [R1+0x4d0], R32 ;  /* 0x0004d02001007387 */ /* 0x000fe80000100a00 */
[----:B------:R-:W-:Y:S01]  /*5cb50*/  STL.64 [R1+0x4d8], R34 ;  /* 0x0004d82201007387 */ /* 0x000fe20000100a00 */
[C---:B------:R-:W-:Y:S03]  /*5cb60*/  HMMA.1688.F32.TF32 R24, R240.reuse, R84, R24 ;  /* 0x00000054f018723c */ /* 0x040fe60000081018 */
[----:B------:R-:W-:Y:S04]  /*5cb70*/  STL.64 [R1+0x4c0], R4 ;  /* 0x0004c00401007387 */ /* 0x000fe80000100a00 */
[----:B------:R2:W-:Y:S02]  /*5cb80*/  STL.64 [R1+0x4c8], R6 ;  /* 0x0004c80601007387 */ /* 0x0005e40000100a00 */
[----:B--2---:R-:W-:Y:S06]  /*5cb90*/  HMMA.1688.F32.TF32 R4, R240, R108, R20 ;  /* 0x0000006cf004723c */ /* 0x004fec0000081014 */
        /* <DEDUP_REMOVED lines=11> */
[----:B------:R-:W3:Y:S01]  /*5cc50*/  LDS R243, [R189+0x12480] ;  /* 0x01248000bdf37984 */ /* 0x000ee20000000800 */
[C---:B--2---:R-:W-:Y:S03]  /*5cc60*/  HMMA.1688.F32.TF32 R4, R232.reuse, R216, R176 ;  /* 0x000000d8e804723c */ /* 0x044fe600000810b0 */
[----:B------:R-:W-:Y:S04]  /*5cc70*/  STL.64 [R1+0x5f0], R16 ;  /* 0x0005f01001007387 */ /* 0x000fe80000100a00 */
[----:B------:R-:W-:Y:S04]  /*5cc80*/  STL.64 [R1+0x5f8], R18 ;  /* 0x0005f81201007387 */ /* 0x000fe80000100a00 */
[----:B------:R-:W-:Y:S04]  /*5cc90*/  STL.64 [R1+0x5e0], R8 ;  /* 0x0005e00801007387 */ /* 0x000fe80000100a00 */
[----:B------:R-:W-:Y:S08]  /*5cca0*/  STL.64 [R1+0x5e8], R10 ;  /* 0x0005e80a01007387 */ /* 0x000ff00000100a00 */
[----:B------:R-:W-:Y:S04]  /*5ccb0*/  STL.64 [R1+0x5d0], R4 ;  /* 0x0005d00401007387 */ /* 0x000fe80000100a00 */
[----:B------:R4:W-:Y:S04]  /*5ccc0*/  STL.64 [R1+0x5d8], R6 ;  /* 0x0005d80601007387 */ /* 0x0009e80000100a00 */
[----:B------:R-:W2:Y:S01]  /*5ccd0*/  LDL.LU R176, [R1+0x1020] ;  /* 0x0010200001b07983 */ /* 0x000ea20000300800 */
[C---:B----4-:R-:W-:Y:S11]  /*5cce0*/  HMMA.1688.F32.TF32 R4, R232.reuse, R128, R12 ;  /* 0x00000080e804723c */ /* 0x050ff6000008100c */
[----:B------:R-:W-:Y:S11]  /*5ccf0*/  @!UPT UIADD3 URZ, URZ, URZ, URZ ;  /* 0x0000003f3f3ff290 */ /* 0x000ff6000fffe03f */
[----:B------:R-:W-:Y:S01]  /*5cd00*/  @!UPT UIADD3 URZ, URZ, URZ, URZ ;  /* 0x0000003f3f3ff290 */ /* 0x000fe2000fffe03f */
[----:B------:R-:W-:Y:S04]  /*5cd10*/  STL.64 [R1+0x5c0], R4 ;  /* 0x0005c00401007387 */ /* 0x000fe80000100a00 */
        /* <DEDUP_REMOVED lines=86> */
[C---:B----4-:R-:W-:Y:S11]  /*5d280*/  HMMA.1688.F32.TF32 R4, R232.reuse, R120, R220 ;  /* 0x00000078e804723c */ /* 0x050ff600000810dc */
[----:B------:R-:W-:Y:S04]  /*5d290*/  @!UPT UIADD3 URZ, URZ, URZ, URZ ;  /* 0x0000003f3f3ff290 */ /* 0x000fe8000fffe03f */
[----:B------:R-:W-:Y:S01]  /*5d2a0*/  STL.64 [R1+0x5b0], R136 ;  /* 0x0005b08801007387 */ /* 0x000fe20000100a00 */
[C---:B------:R-:W-:Y:S03]  /*5d2b0*/  HMMA.1688.F32.TF32 R104, R232.reuse, R116, R104 ;  /* 0x00000074e868723c */ /* 0x040fe60000081068 */
[----:B------:R-:W-:Y:S04]  /*5d2c0*/  STL.64 [R1+0x5b8], R138 ;  /* 0x0005b88a01007387 */ /* 0x000fe80000100a00 */
[----:B------:R-:W-:Y:S04]  /*5d2d0*/  STL.64 [R1+0x5a0], R4 ;  /* 0x0005a00401007387 */ /* 0x000fe80000100a00 */
[----:B------:R2:W-:Y:S02]  /*5d2e0*/  STL.64 [R1+0x5a8], R6 ;  /* 0x0005a80601007387 */ /* 0x0005e40000100a00 */
[C---:B--2---:R-:W-:Y:S10]  /*5d2f0*/  HMMA.1688.F32.TF32 R4, R232.reuse, R100, R60 ;  /* 0x00000064e804723c */ /* 0x044ff4000008103c */
[----:B------:R-:W-:Y:S04]  /*5d300*/  STL.64 [R1+0x590], R104 ;  /* 0x0005906801007387 */ /* 0x000fe80000100a00 */
[----:B------:R-:W-:Y:S04]  /*5d310*/  STL.64 [R1+0x598], R106 ;  /* 0x0005986a01007387 */ /* 0x000fe80000100a00 */
[----:B------:R-:W-:Y:S04]  /*5d320*/  STL.64 [R1+0x580], R64 ;  /* 0x0005804001007387 */ /* 0x000fe80000100a00 */
[----:B------:R-:W-:Y:S04]  /*5d330*/  STL.64 [R1+0x588], R66 ;  /* 0x0005884201007387 */ /* 0x000fe80000100a00 */
[----:B------:R-:W-:Y:S04]  /*5d340*/  STL.64 [R1+0x570], R4 ;  /* 0x0005700401007387 */ /* 0x000fe80000100a00 */
[----:B------:R5:W-:Y:S02]  /*5d350*/  STL.64 [R1+0x578], R6 ;  /* 0x0005780601007387 */ /* 0x000be40000100a00 */
[C---:B-----5:R-:W-:Y:S08]  /*5d360*/  HMMA.1688.F32.TF32 R4, R232.reuse, R96, R56 ;  /* 0x00000060e804723c */ /* 0x060ff00000081038 */
[C---:B------:R-:W-:Y:S08]  /*5d370*/  HMMA.1688.F32.TF32 R36, R232.reuse, R92, R36 ;  /* 0x0000005ce824723c */ /* 0x040ff00000081024 */
        /* <DEDUP_REMOVED lines=12> */
[----:B--2---:R-:W-:Y:S06]  /*5d440*/  HMMA.1688.F32.TF32 R4, R232, R108, R40 ;  /* 0x0000006ce804723c */ /* 0x004fec0000081028 */
[----:B------:R-:W-:Y:S04]  /*5d450*/  STL.64 [R1+0x520], R36 ;  /* 0x0005202401007387 */ /* 0x000fe80000100a00 */
[----:B------:R-:W-:Y:S05]  /*5d460*/  STL.64 [R1+0x528], R38 ;  /* 0x0005282601007387 */ /* 0x000fea0000100a00 */
[----:B------:R-:W-:Y:S04]  /*5d470*/  STL.64 [R1+0x510], R32 ;  /* 0x0005102001007387 */ /* 0x000fe80000100a00 */
[----:B------:R-:W-:Y:S01]  /*5d480*/  STL.64 [R1+0x518], R34 ;  /* 0x0005182201007387 */ /* 0x000fe20000100a00 */
[C---:B-1----:R-:W-:Y:S01]  /*5d490*/  HMMA.1688.F32.TF32 R28, R236.reuse, R216, R28 ;  /* 0x000000d8ec1c723c */ /* 0x042fe2000008101c */
[----:B------:R-:W-:Y:S01]  /*5d4a0*/  IMAD.MOV.U32 R12, RZ, RZ, R252 ;  /* 0x000000ffff0c7224 */ /* 0x000fe200078e00fc */
[----:B------:R-:W-:Y:S01]  /*5d4b0*/  MOV R14, R190 ;  /* 0x000000be000e7202 */ /* 0x000fe20000000f00 */
[----:B------:R-:W-:Y:S01]  /*5d4c0*/  IMAD.MOV.U32 R13, RZ, RZ, R191 ;  /* 0x000000ffff0d7224 */ /* 0x000fe200078e00bf */
[----:B------:R-:W-:Y:S04]  /*5d4d0*/  LDS R232, [R161+0x10500] ;  /* 0x01050000a1e87984 */ /* 0x000fe80000000800 */
[C---:B------:R-:W-:Y:S01]  /*5d4e0*/  HMMA.1688.F32.TF32 R24, R236.reuse, R124, R24 ;  /* 0x0000007cec18723c */ /* 0x040fe20000081018 */
[----:B------:R-:W-:Y:S04]  /*5d4f0*/  STL.64 [R1+0x490], R4 ;  /* 0x0004900401007387 */ /* 0x000fe80000100a00 */
[----:B------:R1:W-:Y:S03]  /*5d500*/  STL.64 [R1+0x498], R6 ;  /* 0x0004980601007387 */ /* 0x0003e60000100a00 */
[C---:B------:R-:W-:Y:S01]  /*5d510*/  HMMA.1688.F32.TF32 R20, R236.reuse, R120, R20 ;  /* 0x00000078ec14723c */ /* 0x040fe20000081014 */
[----:B------:R-:W-:Y:S01]  /*5d520*/  IMAD.MOV.U32 R15, RZ, RZ, R163 ;  /* 0x000000ffff0f7224 */ /* 0x000fe200078e00a3 */
[----:B------:R-:W-:Y:S04]  /*5d530*/  LDS R234, [R161+0x12500] ;  /* 0x01250000a1ea7984 */ /* 0x000fe80000000800 */
[----:B------:R-:W-:Y:S02]  /*5d540*/  LDS R233, [R189+0x10500] ;  /* 0x01050000bde97984 */ /* 0x000fe40000000800 */
[C---:B-1----:R-:W-:Y:S02]  /*5d550*/  HMMA.1688.F32.TF32 R4, R236.reuse, R68, R132 ;  /* 0x00000044ec04723c */ /* 0x042fe40000081084 */
[----:B------:R-:W1:Y:S06]  /*5d560*/  LDS R235, [R189+0x12500] ;  /* 0x01250000bdeb7984 */ /* 0x000e6c0000000800 */
[C---:B------:R-:W-:Y:S11]  /*5d570*/  HMMA.1688.F32.TF32 R32, R236.reuse, R88, R208 ;  /* 0x00000058ec20723c */ /* 0x040ff600000810d0 */
[----:B------:R-:W-:Y:S04]  /*5d580*/  @!UPT UIADD3 URZ, URZ, URZ, URZ ;  /* 0x0000003f3f3ff290 */ /* 0x000fe8000fffe03f */
[----:B------:R-:W-:Y:S04]  /*5d590*/  STL.64 [R1+0x500], R4 ;  /* 0x0005000401007387 */ /* 0x000fe80000100a00 */
[----:B------:R2:W-:Y:S02]  /*5d5a0*/  STL.64 [R1+0x508], R6 ;  /* 0x0005080601007387 */ /* 0x0005e40000100a00 */
[C---:B--2---:R-:W-:Y:S02]  /*5d5b0*/  HMMA.1688.F32.TF32 R4, R236.reuse, R128, R212 ;  /* 0x00000080ec04723c */ /* 0x044fe400000810d4 */
[----:B------:R-:W-:Y:S04]  /*5d5c0*/  STL.64 [R1+0x600], R32 ;  /* 0x0006002001007387 */ /* 0x000fe80000100a00 */
[----:B------:R-:W-:Y:S04]  /*5d5d0*/  STL.64 [R1+0x608], R34 ;  /* 0x0006082201007387 */ /* 0x000fe80000100a00 */
[----:B------:R-:W-:Y:S04]  /*5d5e0*/  STL.64 [R1+0x620], R28 ;  /* 0x0006201c01007387 */ /* 0x000fe80000100a00 */
[----:B------:R-:W-:Y:S09]  /*5d5f0*/  STL.64 [R1+0x628], R30 ;  /* 0x0006281e01007387 */ /* 0x000ff20000100a00 */
[----:B------:R-:W-:Y:S04]  /*5d600*/  STL.64 [R1+0x640], R4 ;  /* 0x0006400401007387 */ /* 0x000fe80000100a00 */
[----:B------:R2:W-:Y:S02]  /*5d610*/  STL.64 [R1+0x648], R6 ;  /* 0x0006480601007387 */ /* 0x0005e40000100a00 */
[C---:B--2---:R-:W-:Y:S08]  /*5d620*/  HMMA.1688.F32.TF32 R4, R236.reuse, R116, R16 ;  /* 0x00000074ec04723c */ /* 0x044ff00000081010 */
        /* <DEDUP_REMOVED lines=8> */
[----:B------:R2:W-:Y:S04]  /*5d6b0*/  STL.64 [R1+0x680], R16 ;  /* 0x0006801001007387 */ /* 0x0005e80000100a00 */
[----:B------:R3:W-:Y:S04]  /*5d6c0*/  STL.64 [R1+0x688], R18 ;  /* 0x0006881201007387 */ /* 0x0007e80000100a00 */
[----:B------:R4:W-:Y:S04]  /*5d6d0*/  STL.64 [R1+0x690], R8 ;  /* 0x0006900801007387 */ /* 0x0009e80000100a00 */
[----:B------:R5:W-:Y:S04]  /*5d6e0*/  STL.64 [R1+0x698], R10 ;  /* 0x0006980a01007387 */ /* 0x000be80000100a00 */
        /* <DEDUP_REMOVED lines=89> */
[----:B------:R-:W1:Y:S04]  /*5dc80*/  LDL.LU R12, [R1+0x830] ;  /* 0x00083000010c7983 */ /* 0x000e680000300800 */
[----:B------:R-:W1:Y:S04]  /*5dc90*/  LDL.LU R13, [R1+0x834] ;  /* 0x00083400010d7983 */ /* 0x000e680000300800 */
[----:B------:R-:W1:Y:S04]  /*5dca0*/  LDL.LU R14, [R1+0x838] ;  /* 0x00083800010e7983 */ /* 0x000e680000300800 */
[----:B------:R-:W1:Y:S09]  /*5dcb0*/  LDL.LU R15, [R1+0x83c] ;  /* 0x00083c00010f7983 */ /* 0x000e720000300800 */
[----:B------:R-:W-:Y:S01]  /*5dcc0*/  IMAD.MOV.U32 R252, RZ, RZ, R4 ;  /* 0x000000fffffc7224 */ /* 0x000fe200078e0004 */
[----:B------:R-:W-:Y:S01]  /*5dcd0*/  MOV R191, R5 ;  /* 0x0000000500bf7202 */ /* 0x000fe20000000f00 */
[----:B------:R-:W-:-:S02]  /*5dce0*/  IMAD.MOV.U32 R190, RZ, RZ, R6 ;  /* 0x000000ffffbe7224 */ /* 0x000fc400078e0006 */
[----:B------:R-:W-:Y:S01]  /*5dcf0*/  IMAD.MOV.U32 R163, RZ, RZ, R7 ;  /* 0x000000ffffa37224 */ /* 0x000fe200078e0007 */
[C---:B--2---:R-:W-:Y:S08]  /*5dd00*/  HMMA.1688.F32.TF32 R60, R236.reuse, R108, R60 ;  /* 0x0000006cec3c723c */ /* 0x044ff0000008103c */
[C---:B---3--:R-:W-:Y:S08]  /*5dd10*/  HMMA.1688.F32.TF32 R4, R236.reuse, R72, R224 ;  /* 0x00000048ec04723c */ /* 0x048ff000000810e0 */
[C---:B----4-:R-:W-:Y:S08]  /*5dd20*/  HMMA.1688.F32.TF32 R140, R236.reuse, R92, R136 ;  /* 0x0000005cec8c723c */ /* 0x050ff00000081088 */
[C---:B------:R-:W-:Y:S08]  /*5dd30*/  HMMA.1688.F32.TF32 R104, R236.reuse, R80, R104 ;  /* 0x00000050ec68723c */ /* 0x040ff00000081068 */
[C---:B-----5:R-:W-:Y:S07]  /*5dd40*/  HMMA.1688.F32.TF32 R136, R236.reuse, R76, R220 ;  /* 0x0000004cec88723c */ /* 0x060fee00000810dc */
[----:B------:R-:W-:Y:S04]  /*5dd50*/  STL.64 [R1+0x6b0], R140 ;  /* 0x0006b08c01007387 */ /* 0x000fe80000100a00 */
[----:B------:R-:W-:Y:S04]  /*5dd60*/  STL.64 [R1+0x6b8], R142 ;  /* 0x0006b88e01007387 */ /* 0x000fe80000100a00 */
[----:B------:R-:W-:Y:S04]  /*5dd70*/  STL.64 [R1+0x6c0], R4 ;  /* 0x0006c00401007387 */ /* 0x000fe80000100a00 */
[----:B------:R2:W-:Y:S02]  /*5dd80*/  STL.64 [R1+0x6c8], R6 ;  /* 0x0006c80601007387 */ /* 0x0005e40000100a00 */
[----:B--2---:R-:W-:Y:S02]  /*5dd90*/  HMMA.1688.F32.TF32 R4, R236, R84, R64 ;  /* 0x00000054ec04723c */ /* 0x004fe40000081040 */
[----:B------:R-:W-:Y:S04]  /*5dda0*/  STL.64 [R1+0x6d0], R136 ;  /* 0x0006d08801007387 */ /* 0x000fe80000100a00 */
[----:B------:R-:W-:Y:S04]  /*5ddb0*/  STL.64 [R1+0x6d8], R138 ;  /* 0x0006d88a01007387 */ /* 0x000fe80000100a00 */
[----:B------:R-:W-:Y:S01]  /*5ddc0*/  STL.64 [R1+0x6e0], R104 ;  /* 0x0006e06801007387 */ /* 0x000fe20000100a00 */
[C---:B------:R-:W-:Y:S03]  /*5ddd0*/  HMMA.1688.F32.TF32 R56, R240.reuse, R68, R56 ;  /* 0x00000044f038723c */ /* 0x040fe60000081038 */
[----:B------:R-:W-:Y:S04]  /*5dde0*/  STL.64 [R1+0x6e8], R106 ;  /* 0x0006e86a01007387 */ /* 0x000fe80000100a00 */
[----:B------:R-:W-:Y:S01]  /*5ddf0*/  LDS R236, [R161+0x10600] ;  /* 0x01060000a1ec7984 */ /* 0x000fe20000000800 */
[C---:B------:R-:W-:Y:S03]  /*5de00*/  HMMA.1688.F32.TF32 R20, R240.reuse, R84, R20 ;  /* 0x00000054f014723c */ /* 0x040fe60000081014 */
[----:B------:R-:W-:Y:S04]  /*5de10*/  LDS R238, [R161+0x12600] ;  /* 0x01260000a1ee7984 */ /* 0x000fe80000000800 */
[----:B------:R-:W-:Y:S04]  /*5de20*/  STL.64 [R1+0x700], R4 ;  /* 0x0007000401007387 */ /* 0x000fe80000100a00 */
[----:B------:R2:W-:Y:S01]  /*5de30*/  STL.64 [R1+0x708], R6 ;  /* 0x0007080601007387 */ /* 0x0005e20000100a00 */
[C---:B------:R-:W-:Y:S03]  /*5de40*/  HMMA.1688.F32.TF32 R16, R240.reuse, R108, R16 ;  /* 0x0000006cf010723c */ /* 0x040fe60000081010 */
[----:B------:R-:W-:Y:S04]  /*5de50*/  LDS R237, [R189+0x10600] ;  /* 0x01060000bded7984 */ /* 0x000fe80000000800 */
[----:B------:R-:W-:Y:S01]  /*5de60*/  LDS R239, [R189+0x12600] ;  /* 0x01260000bdef7984 */ /* 0x000fe20000000800 */
[C---:B--2---:R-:W-:Y:S03]  /*5de70*/  HMMA.1688.F32.TF32 R4, R240.reuse, R88, R36 ;  /* 0x00000058f004723c */ /* 0x044fe60000081024 */
[----:B------:R-:W-:Y:S04]  /*5de80*/  STL.64 [R1+0x6f0], R60 ;  /* 0x0006f03c01007387 */ /* 0x000fe80000100a00 */
[----:B------:R-:W-:Y:S01]  /*5de90*/  STL.64 [R1+0x6f8], R62 ;  /* 0x0006f83e01007387 */ /* 0x000fe20000100a00 */
[C---:B------:R-:W-:Y:S03]  /*5dea0*/  HMMA.1688.F32.TF32 R36, R240.reuse, R216, R32 ;  /* 0x000000d8f024723c */ /* 0x040fe60000081020 */
[----:B------:R-:W-:Y:S04]  /*5deb0*/  STL.64 [R1+0x710], R56 ;  /* 0x0007103801007387 */ /* 0x000fe80000100a00 */
[----:B------:R-:W-:Y:S01]  /*5dec0*/  STL.64 [R1+0x718], R58 ;  /* 0x0007183a01007387 */ /* 0x000fe20000100a00 */
        /* <DEDUP_REMOVED lines=26> */
[----:B------:R-:W5:Y:S01]  /*5e070*/  LDL.LU R179, [R1+0x7bc] ;  /* 0x0007bc0001b37983 */ /* 0x000f620000300800 */
[C---:B---3--:R-:W-:Y:S08]  /*5e080*/  HMMA.1688.F32.TF32 R32, R240.reuse, R100, R40 ;  /* 0x00000064f020723c */ /* 0x048ff00000081028 */
[C---:B------:R-:W-:Y:S08]  /*5e090*/  HMMA.1688.F32.TF32 R36, R240.reuse, R96, R132 ;  /* 0x00000060f024723c */ /* 0x040ff00000081084 */
[C---:B----4-:R-:W-:Y:S07]  /*5e0a0*/  HMMA.1688.F32.TF32 R4, R240.reuse, R92, R208 ;  /* 0x0000005cf004723c */ /* 0x050fee00000810d0 */
[----:B------:R-:W-:Y:S04]  /*5e0b0*/  STL.64 [R1+0x790], R32 ;  /* 0x0007902001007387 */ /* 0x000fe80000100a00 */
[----:B------:R3:W-:Y:S04]  /*5e0c0*/  STL.64 [R1+0x798], R34 ;  /* 0x0007982201007387 */ /* 0x0007e80000100a00 */
[----:B------:R-:W-:Y:S04]  /*5e0d0*/  STL.64 [R1+0x810], R36 ;  /* 0x0008102401007387 */ /* 0x000fe80000100a00 */
[----:B------:R-:W-:Y:S01]  /*5e0e0*/  STL.64 [R1+0x818], R38 ;  /* 0x0008182601007387 */ /* 0x000fe20000100a00 */
[C---:B---3--:R-:W-:Y:S03]  /*5e0f0*/  HMMA.1688.F32.TF32 R32, R240.reuse, R72, R28 ;  /* 0x00000048f020723c */ /* 0x048fe6000008101c */
[----:B------:R-:W-:Y:S04]  /*5e100*/  STL.64 [R1+0x800], R4 ;  /* 0x0008000401007387 */ /* 0x000fe80000100a00 */
[----:B------:R3:W-:Y:S01]  /*5e110*/  STL.64 [R1+0x808], R6 ;  /* 0x0008080601007387 */ /* 0x0007e20000100a00 */
[C---:B------:R-:W-:Y:S08]  /*5e120*/  HMMA.1688.F32.TF32 R28, R240.reuse, R76, R212 ;  /* 0x0000004cf01c723c */ /* 0x040ff000000810d4 */
[----:B---3--:R-:W-:Y:S01]  /*5e130*/  HMMA.1688.F32.TF32 R4, R240, R80, R24 ;  /* 0x00000050f004723c */ /* 0x008fe20000081018 */
        /* <DEDUP_REMOVED lines=8> */
[----:B------:R-:W-:Y:S04]  /*5e1c0*/  LDS R241, [R189+0x10580] ;  /* 0x01058000bdf17984 */ /* 0x000fe80000000800 */
[----:B------:R-:W3:Y:S01]  /*5e1d0*/  LDS R243, [R189+0x12580] ;  /* 0x01258000bdf37984 */ /* 0x000ee20000000800 */
[C---:B-1----:R-:W-:Y:S03]  /*5e1e0*/  HMMA.1688.F32.TF32 R4, R232.reuse, R68, R12 ;  /* 0x00000044e804723c */ /* 0x042fe6000008100c */
[----:B------:R1:W-:Y:S04]  /*5e1f0*/  STL.64 [R1+0x7c0], R20 ;  /* 0x0007c01401007387 */ /* 0x0003e80000100a00 */
[----:B------:R-:W-:Y:S04]  /*5e200*/  STL.64 [R1+0x7c8], R22 ;  /* 0x0007c81601007387 */ /* 0x000fe80000100a00 */
[----:B------:R-:W4:Y:S04]  /*5e210*/  LDL.LU R212, [R1+0x860] ;  /* 0x0008600001d47983 */ /* 0x000f280000300800 */
[----:B------:R-:W-:Y:S04]  /*5e220*/  STL.64 [R1+0x7a0], R16 ;  /* 0x0007a01001007387 */ /* 0x000fe80000100a00 */
[----:B------:R-:W-:Y:S04]  /*5e230*/  STL.64 [R1+0x7a8], R18 ;  /* 0x0007a81201007387 */ /* 0x000fe80000100a00 */
[----:B------:R-:W-:Y:S04]  /*5e240*/  STL.64 [R1+0x910], R4 ;  /* 0x0009100401007387 */ /* 0x000fe80000100a00 */
[----:B------:R5:W-:Y:S04]  /*5e250*/  STL.64 [R1+0x918], R6 ;  /* 0x0009180601007387 */ /* 0x000be80000100a00 */
[----:B------:R-:W4:Y:S04]  /*5e260*/  LDL.LU R213, [R1+0x864] ;  /* 0x0008640001d57983 */ /* 0x000f280000300800 */
[----:B------:R-:W4:Y:S04]  /*5e270*/  LDL.LU R214, [R1+0x868] ;  /* 0x0008680001d67983 */ /* 0x000f280000300800 */
[----:B------:R-:W4:Y:S04]  /*5e280*/  LDL.LU R215, [R1+0x86c] ;  /* 0x00086c0001d77983 */ /* 0x000f280000300800 */
        /* <DEDUP_REMOVED lines=16> */
[----:B-1----:R-:W4:Y:S01]  /*5e390*/  LDL.LU R20, [R1+0x840] ;  /* 0x0008400001147983 */ /* 0x002f220000300800 */
[C---:B--2---:R-:W-:Y:S08]  /*5e3a0*/  HMMA.1688.F32.TF32 R8, R232.reuse, R88, R8 ;  /* 0x00000058e808723c */ /* 0x044ff00000081008 */
[C---:B-----5:R-:W-:Y:S11]  /*5e3b0*/  HMMA.1688.F32.TF32 R4, R232.reuse, R216, R176 ;  /* 0x000000d8e804723c */ /* 0x060ff600000810b0 */
[----:B------:R-:W-:Y:S04]  /*5e3c0*/  @!UPT UIADD3 URZ, URZ, URZ, URZ ;  /* 0x0000003f3f3ff290 */ /* 0x000fe8000fffe03f */
[----:B------:R1:W-:Y:S04]  /*5e3d0*/  STL.64 [R1+0x900], R8 ;  /* 0x0009000801007387 */ /* 0x0003e80000100a00 */
[----:B------:R2:W-:Y:S04]  /*5e3e0*/  STL.64 [R1+0x908], R10 ;  /* 0x0009080a01007387 */ /* 0x0005e80000100a00 */
[----:B------:R-:W-:Y:S04]  /*5e3f0*/  STL.64 [R1+0x8f0], R4 ;  /* 0x0008f00401007387 */ /* 0x000fe80000100a00 */
[----:B------:R3:W-:Y:S04]  /*5e400*/  STL.64 [R1+0x8f8], R6 ;  /* 0x0008f80601007387 */ /* 0x0007e80000100a00 */
        /* <DEDUP_REMOVED lines=11> */
[----:B-1----:R-:W5:Y:S04]  /*5e4c0*/  LDL.LU R8, [R1+0xfa0] ;  /* 0x000fa00001087983 */ /* 0x002f680000300800 */
[----:B------:R-:W5:Y:S04]  /*5e4d0*/  LDL.LU R9, [R1+0xfa4] ;  /* 0x000fa40001097983 */ /* 0x000f680000300800 */
[----:B--2---:R-:W2:Y:S04]  /*5e4e0*/  LDL.LU R10, [R1+0xfa8] ;  /* 0x000fa800010a7983 */ /* 0x004ea80000300800 */
[----:B------:R-:W2:Y:S01]  /*5e4f0*/  LDL.LU R11, [R1+0xfac] ;  /* 0x000fac00010b7983 */ /* 0x000ea20000300800 */
[C---:B---3--:R-:W-:Y:S03]  /*5e500*/  HMMA.1688.F32.TF32 R4, R232.reuse, R128, R12 ;  /* 0x00000080e804723c */ /* 0x048fe6000008100c */
[----:B------:R-:W3:Y:S11]  /*5e510*/  LDL.LU R12, [R1+0xf80] ;  /* 0x000f8000010c7983 */ /* 0x000ef60000300800 */
[----:B------:R-:W-:Y:S09]  /*5e520*/  @!UPT UIADD3 URZ, URZ, URZ, URZ ;  /* 0x0000003f3f3ff290 */ /* 0x000ff2000fffe03f */
[----:B------:R-:W-:Y:S04]  /*5e530*/  STL.64 [R1+0x8e0], R4 ;  /* 0x0008e00401007387 */ /* 0x000fe80000100a00 */
[----:B------:R4:W-:Y:S02]  /*5e540*/  STL.64 [R1+0x8e8], R6 ;  /* 0x0008e80601007387 */ /* 0x0009e40000100a00 */
[C---:B----4-:R-:W-:Y:S08]  /*5e550*/  HMMA.1688.F32.TF32 R4, R232.reuse, R124, R208 ;  /* 0x0000007ce804723c */ /* 0x050ff000000810d0 */
[C---:B------:R-:W-:Y:S08]  /*5e560*/  HMMA.1688.F32.TF32 R32, R232.reuse, R120, R28 ;  /* 0x00000078e820723c */ /* 0x040ff0000008101c */
[C---:B------:R-:W-:Y:S07]  /*5e570*/  HMMA.1688.F32.TF32 R28, R232.reuse, R116, R212 ;  /* 0x00000074e81c723c */ /* 0x040fee00000810d4 */
[----:B------:R-:W-:Y:S04]  /*5e580*/  STL.64 [R1+0x8d0], R4 ;  /* 0x0008d00401007387 */ /* 0x000fe80000100a00 */
[----:B------:R1:W-:Y:S02]  /*5e590*/  STL.64 [R1+0x8d8], R6 ;  /* 0x0008d80601007387 */ /* 0x0003e40000100a00 */
[----:B-1----:R-:W-:Y:S02]  /*5e5a0*/  HMMA.1688.F32.TF32 R4, R232, R112, R24 ;  /* 0x00000070e804723c */ /* 0x002fe40000081018 */
[----:B------:R-:W-:Y:S01]  /*5e5b0*/  STL.64 [R1+0x8c0], R32 ;  /* 0x0008c02001007387 */ /* 0x000fe20000100a00 */
[----:B------:R-:W-:Y:S01]  /*5e5c0*/  MOV R13, R162 ;  /* 0x000000a2000d7202 */ /* 0x000fe20000000f00 */
[----:B------:R-:W-:-:S02]  /*5e5d0*/  IMAD.MOV.U32 R14, RZ, RZ, R2 ;  /* 0x000000ffff0e7224 */ /* 0x000fc400078e0002 */
[----:B------:R-:W-:Y:S01]  /*5e5e0*/  STL.64 [R1+0x8c8], R34 ;  /* 0x0008c82201007387 */ /* 0x000fe20000100a00 */
[----:B------:R-:W-:-:S03]  /*5e5f0*/  IMAD.MOV.U32 R15, RZ, RZ, R0 ;  /* 0x000000ffff0f7224 */ /* 0x000fc600078e0000 */
[----:B------:R-:W-:Y:S04]  /*5e600*/  STL.64 [R1+0x8b0], R28 ;  /* 0x0008b01c01007387 */ /* 0x000fe80000100a00 */
[----:B------:R-:W-:Y:S09]  /*5e610*/  STL.64 [R1+0x8b8], R30 ;  /* 0x0008b81e01007387 */ /* 0x000ff20000100a00 */
[----:B------:R5:W-:Y:S01]  /*5e620*/  STL [R1+0x8a0], R4 ;  /* 0x0008a00401007387 */ /* 0x000be20000100800 */
[----:B------:R-:W-:Y:S01]  /*5e630*/  MOV R162, R5 ;  /* 0x0000000500a27202 */ /* 0x000fe20000000f00 */
[----:B------:R-:W-:-:S02]  /*5e640*/  IMAD.MOV.U32 R2, RZ, RZ, R6 ;  /* 0x000000ffff027224 */ /* 0x000fc400078e0006 */
[----:B------:R-:W-:-:S05]  /*5e650*/  IMAD.MOV.U32 R0, RZ, RZ, R7 ;  /* 0x000000ffff007224 */ /* 0x000fca00078e0007 */
[----:B------:R-:W-:Y:S04]  /*5e660*/  STL [R1+0x44dc], R0 ;  /* 0x0044dc0001007387 */ /* 0x000fe80000100800 */
[----:B------:R-:W-:Y:S04]  /*5e670*/  STL [R1+0x44d8], R2 ;  /* 0x0044d80201007387 */ /* 0x000fe80000100800 */
[----:B------:R-:W-:Y:S01]  /*5e680*/  STL [R1+0x44d4], R162 ;  /* 0x0044d4a201007387 */ /* 0x000fe20000100800 */
[C---:B-----5:R-:W-:Y:S11]  /*5e690*/  HMMA.1688.F32.TF32 R4, R232.reuse, R100, R20 ;  /* 0x00000064e804723c */ /* 0x060ff60000081014 */
[----:B------:R-:W-:Y:S11]  /*5e6a0*/  @!UPT UIADD3 URZ, URZ, URZ, URZ ;  /* 0x0000003f3f3ff290 */ /* 0x000ff6000fffe03f */
[----:B------:R-:W-:Y:S01]  /*5e6b0*/  @!UPT UIADD3 URZ, URZ, URZ, URZ ;  /* 0x0000003f3f3ff290 */ /* 0x000fe2000fffe03f */
[----:B------:R-:W-:Y:S04]  /*5e6c0*/  STL.64 [R1+0x890], R4 ;  /* 0x0008900401007387 */ /* 0x000fe80000100a00 */
[----:B------:R1:W-:Y:S02]  /*5e6d0*/  STL.64 [R1+0x898], R6 ;  /* 0x0008980601007387 */ /* 0x0003e40000100a00 */
[C---:B-1----:R-:W-:Y:S08]  /*5e6e0*/  HMMA.1688.F32.TF32 R4, R232.reuse, R96, R16 ;  /* 0x00000060e804723c */ /* 0x042ff00000081010 */
[C---:B--2---:R-:W-:Y:S11]  /*5e6f0*/  HMMA.1688.F32.TF32 R8, R232.reuse, R92, R8 ;  /* 0x0000005ce808723c */ /* 0x044ff60000081008 */
[----:B------:R-:W-:Y:S04]  /*5e700*/  @!UPT UIADD3 URZ, URZ, URZ, URZ ;  /* 0x0000003f3f3ff290 */ /* 0x000fe8000fffe03f */
[----:B------:R1:W-:Y:S01]  /*5e710*/  STL [R1+0x880], R4 ;  /* 0x0008800401007387 */ /* 0x0003e20000100800 */
[----:B------:R-:W-:Y:S01]  /*5e720*/  MOV R0, R5 ;  /* 0x0000000500007202 */ /* 0x000fe20000000f00 */
[----:B------:R-:W-:Y:S02]  /*5e730*/  IMAD.MOV.U32 R2, RZ, RZ, R6 ;  /* 0x000000ffff027224 */ /* 0x000fe400078e0006 */
[----:B------:R-:W-:Y:S02]  /*5e740*/  IMAD.MOV.U32 R162, RZ, RZ, R7 ;  /* 0x000000ffffa27224 */ /* 0x000fe400078e0007 */
[----:B-1----:R-:W-:Y:S03]  /*5e750*/  HMMA.1688.F32.TF32 R4, R232, R72, R176 ;  /* 0x00000048e804723c */ /* 0x002fe600000810b0 */
[----:B------:R1:W-:Y:S04]  /*5e760*/  STL [R1+0x44e8], R162 ;  /* 0x0044e8a201007387 */ /* 0x0003e80000100800 */
[----:B------:R2:W-:Y:S04]  /*5e770*/  STL [R1+0x44e4], R2 ;  /* 0x0044e40201007387 */ /* 0x0005e80000100800 */
[----:B------:R4:W-:Y:S04]  /*5e780*/  STL [R1+0x44e0], R0 ;  /* 0x0044e00001007387 */ /* 0x0009e80000100800 */
[----:B------:R-:W-:Y:S04]  /*5e790*/  STL.64 [R1+0x870], R8 ;  /* 0x0008700801007387 */ /* 0x000fe80000100a00 */
[----:B------:R-:W-:Y:S04]  /*5e7a0*/  STL.64 [R1+0x878], R10 ;  /* 0x0008780a01007387 */ /* 0x000fe80000100a00 */
[----:B------:R3:W-:Y:S01]  /*5e7b0*/  STL [R1+0x860], R4 ;  /* 0x0008600401007387 */ /* 0x0007e20000100800 */
[----:B-1----:R-:W-:Y:S01]  /*5e7c0*/  MOV R162, R5 ;  /* 0x0000000500a27202 */ /* 0x002fe20000000f00 */
[----:B--2---:R-:W-:-:S02]  /*5e7d0*/  IMAD.MOV.U32 R2, RZ, RZ, R6 ;  /* 0x000000ffff027224 */ /* 0x004fc400078e0006 */
[----:B----4-:R-:W-:Y:S02]  /*5e7e0*/  IMAD.MOV.U32 R0, RZ, RZ, R7 ;  /* 0x000000ffff007224 */ /* 0x010fe400078e0007 */
[C---:B---3--:R-:W-:Y:S03]  /*5e7f0*/  HMMA.1688.F32.TF32 R4, R232.reuse, R76, R12 ;  /* 0x0000004ce804723c */ /* 0x048fe6000008100c */
[----:B------:R-:W-:Y:S04]  /*5e800*/  STL [R1+0x44f4], R0 ;  /* 0x0044f40001007387 */ /* 0x000fe80000100800 */
[----:B------:R-:W-:Y:S04]  /*5e810*/  STL [R1+0x44f0], R2 ;  /* 0x0044f00201007387 */ /* 0x000fe80000100800 */
[----:B------:R-:W-:Y:S04]  /*5e820*/  STL [R1+0x44ec], R162 ;  /* 0x0044eca201007387 */ /* 0x000fe80000100800 */
[----:B------:R-:W2:Y:S08]  /*5e830*/  LDL.LU R12, [R1+0xbe0] ;  /* 0x000be000010c7983 */ /* 0x000eb00000300800 */
[----:B------:R-:W-:Y:S04]  /*5e840*/  STL.64 [R1+0x850], R4 ;  /* 0x0008500401007387 */ /* 0x000fe80000100a00 */
[----:B------:R1:W-:Y:S04]  /*5e850*/  STL.64 [R1+0x858], R6 ;  /* 0x0008580601007387 */ /* 0x0003e80000100a00 */
        /* <DEDUP_REMOVED lines=79> */
[C---:B-1----:R-:W-:Y:S11]  /*5ed50*/  HMMA.1688.F32.TF32 R4, R232.reuse, R80, R104 ;  /* 0x00000050e804723c */ /* 0x042ff60000081068 */
[----:B------:R-:W-:Y:S11]  /*5ed60*/  @!UPT UIADD3 URZ, URZ, URZ, URZ ;  /* 0x0000003f3f3ff290 */ /* 0x000ff6000fffe03f */
[----:B------:R-:W-:Y:S01]  /*5ed70*/  @!UPT UIADD3 URZ, URZ, URZ, URZ ;  /* 0x0000003f3f3ff290 */ /* 0x000fe2000fffe03f */
[----:B------:R1:W-:Y:S01]  /*5ed80*/  STL [R1+0x840], R4 ;  /* 0x0008400401007387 */ /* 0x0003e20000100800 */
[----:B------:R-:W-:Y:S01]  /*5ed90*/  MOV R0, R5 ;  /* 0x0000000500007202 */ /* 0x000fe20000000f00 */
[----:B------:R-:W-:Y:S02]  /*5eda0*/  IMAD.MOV.U32 R2, RZ, RZ, R6 ;  /* 0x000000ffff027224 */ /* 0x000fe400078e0006 */
[----:B------:R-:W-:Y:S01]  /*5edb0*/  IMAD.MOV.U32 R162, RZ, RZ, R7 ;  /* 0x000000ffffa27224 */ /* 0x000fe200078e0007 */
[C---:B--2---:R-:W-:Y:S08]  /*5edc0*/  HMMA.1688.F32.TF32 R64, R232.reuse, R84, R64 ;  /* 0x00000054e840723c */ /* 0x044ff00000081040 */
[----:B-1----:R-:W-:Y:S01]  /*5edd0*/  HMMA.1688.F32.TF32 R4, R232, R108, R60 ;  /* 0x0000006ce804723c */ /* 0x002fe2000008103c */
[----:B------:R1:W-:Y:S04]  /*5ede0*/  STL [R1+0x4500], R162 ;  /* 0x004500a201007387 */ /* 0x0003e80000100800 */
[----:B------:R2:W-:Y:S04]  /*5edf0*/  STL [R1+0x44fc], R2 ;  /* 0x0044fc0201007387 */ /* 0x0005e80000100800 */
[----:B------:R1:W-:Y:S01]  /*5ee00*/  STL [R1+0x44f8], R0 ;  /* 0x0044f80001007387 */ /* 0x0003e20000100800 */
[C---:B------:R-:W-:Y:S03]  /*5ee10*/  HMMA.1688.F32.TF32 R28, R240.reuse, R96, R28 ;  /* 0x00000060f01c723c */ /* 0x040fe6000008101c */
[----:B------:R-:W-:Y:S04]  /*5ee20*/  LDS R232, [R161+0x10680] ;  /* 0x01068000a1e87984 */ /* 0x000fe80000000800 */
[----:B------:R-:W-:Y:S04]  /*5ee30*/  STL.64 [R1+0x830], R64 ;  /* 0x0008304001007387 */ /* 0x000fe80000100a00 */
[----:B------:R-:W-:Y:S01]  /*5ee40*/  STL.64 [R1+0x838], R66 ;  /* 0x0008384201007387 */ /* 0x000fe20000100a00 */
[----:B---3--:R-:W-:Y:S02]  /*5ee50*/  HMMA.1688.F32.TF32 R56, R240, R68, R56 ;  /* 0x00000044f038723c */ /* 0x008fe40000081038 */
[----:B-1----:R-:W-:Y:S01]  /*5ee60*/  MOV R162, R5 ;  /* 0x0000000500a27202 */ /* 0x002fe20000000f00 */
[----:B--2---:R-:W-:Y:S01]  /*5ee70*/  IMAD.MOV.U32 R2, RZ, RZ, R6 ;  /* 0x000000ffff027224 */ /* 0x004fe200078e0006 */
[----:B------:R1:W-:Y:S01]  /*5ee80*/  STL [R1+0x7b0], R4 ;  /* 0x0007b00401007387 */ /* 0x0003e20000100800 */
[----:B------:R-:W-:-:S03]  /*5ee90*/  IMAD.MOV.U32 R0, RZ, RZ, R7 ;  /* 0x000000ffff007224 */ /* 0x000fc600078e0007 */
[----:B------:R-:W-:Y:S01]  /*5eea0*/  LDS R234, [R161+0x12680] ;  /* 0x01268000a1ea7984 */ /* 0x000fe20000000800 */
[C---:B------:R-:W-:Y:S03]  /*5eeb0*/  HMMA.1688.F32.TF32 R24, R240.reuse, R72, R24 ;  /* 0x00000048f018723c */ /* 0x040fe60000081018 */
[----:B------:R-:W-:Y:S04]  /*5eec0*/  LDS R233, [R189+0x10680] ;  /* 0x01068000bde97984 */ /* 0x000fe80000000800 */
[----:B------:R-:W2:Y:S01]  /*5eed0*/  LDS R235, [R189+0x12680] ;  /* 0x01268000bdeb7984 */ /* 0x000ea20000000800 */
[C---:B-1----:R-:W-:Y:S06]  /*5eee0*/  HMMA.1688.F32.TF32 R4, R240.reuse, R88, R36 ;  /* 0x00000058f004723c */ /* 0x042fec0000081024 */
[----:B------:R-:W-:Y:S02]  /*5eef0*/  STL.64 [R1+0x820], R56 ;  /* 0x0008203801007387 */ /* 0x000fe40000100a00 */
[C---:B----4-:R-:W-:Y:S02]  /*5ef00*/  HMMA.1688.F32.TF32 R32, R240.reuse, R216, R32 ;  /* 0x000000d8f020723c */ /* 0x050fe40000081020 */
[----:B------:R-:W-:Y:S06]  /*5ef10*/  STL.64 [R1+0x828], R58 ;  /* 0x0008283a01007387 */ /* 0x000fec0000100a00 */
        /* <DEDUP_REMOVED lines=10> */
[C---:B-----5:R-:W-:Y:S03]  /*5efc0*/  HMMA.1688.F32.TF32 R36, R240.reuse, R116, R40 ;  /* 0x00000074f024723c */ /* 0x060fe60000081028 */
[----:B------:R1:W-:Y:S05]  /*5efd0*/  STL.64 [R1+0x968], R6 ;  /* 0x0009680601007387 */ /* 0x0003ea0000100a00 */
[C---:B-1----:R-:W-:Y:S06]  /*5efe0*/  HMMA.1688.F32.TF32 R4, R240.reuse, R112, R132 ;  /* 0x00000070f004723c */ /* 0x042fec0000081084 */
[----:B------:R-:W-:Y:S04]  /*5eff0*/  STL.64 [R1+0x970], R32 ;  /* 0x0009702001007387 */ /* 0x000fe80000100a00 */
[----:B------:R1:W-:Y:S05]  /*5f000*/  STL.64 [R1+0x978], R34 ;  /* 0x0009782201007387 */ /* 0x0003ea0000100a00 */
[----:B------:R-:W-:Y:S04]  /*5f010*/  STL.64 [R1+0x980], R36 ;  /* 0x0009802401007387 */ /* 0x000fe80000100a00 */
[----:B------:R-:W-:Y:S01]  /*5f020*/  STL.64 [R1+0x988], R38 ;  /* 0x0009882601007387 */ /* 0x000fe20000100a00 */
[C---:B-1----:R-:W-:Y:S03]  /*5f030*/  HMMA.1688.F32.TF32 R32, R240.reuse, R100, R208 ;  /* 0x00000064f020723c */ /* 0x042fe600000810d0 */
[----:B------:R-:W-:Y:S04]  /*5f040*/  STL.64 [R1+0x990], R4 ;  /* 0x0009900401007387 */ /* 0x000fe80000100a00 */
[----:B------:R1:W-:Y:S02]  /*5f050*/  STL.64 [R1+0x998], R6 ;  /* 0x0009980601007387 */ /* 0x0003e40000100a00 */
[C---:B-1----:R-:W-:Y:S11]  /*5f060*/  HMMA.1688.F32.TF32 R4, R240.reuse, R92, R212 ;  /* 0x0000005cf004723c */ /* 0x042ff600000810d4 */
[----:B------:R-:W-:Y:S03]  /*5f070*/  @!UPT UIADD3 URZ, URZ, URZ, URZ ;  /* 0x0000003f3f3ff290 */ /* 0x000fe6000fffe03f */
[----:B------:R-:W-:Y:S04]  /*5f080*/  STL.64 [R1+0x9a0], R32 ;  /* 0x0009a02001007387 */ /* 0x000fe80000100a00 */
[----:B------:R-:W-:Y:S04]  /*5f090*/  STL.64 [R1+0x9a8], R34 ;  /* 0x0009a82201007387 */ /* 0x000fe80000100a00 */
[----:B------:R-:W-:Y:S01]  /*5f0a0*/  STL.64 [R1+0x9b0], R28 ;  /* 0x0009b01c01007387 */ /* 0x000fe20000100a00 */
[C---:B------:R-:W-:Y:S03]  /*5f0b0*/  HMMA.1688.F32.TF32 R20, R240.reuse, R76, R20 ;  /* 0x0000004cf014723c */ /* 0x040fe60000081014 */
        /* <DEDUP_REMOVED lines=10> */
[----:B------:R-:W-:Y:S04]  /*5f160*/  STL.64 [R1+0xcd0], R4 ;  /* 0x000cd00401007387 */ /* 0x000fe80000100a00 */
[----:B------:R1:W-:Y:S02]  /*5f170*/  STL.64 [R1+0xcd8], R6 ;  /* 0x000cd80601007387 */ /* 0x0003e40000100a00 */
[C---:B-1----:R-:W-:Y:S02]  /*5f180*/  HMMA.1688.F32.TF32 R4, R236.reuse, R68, R12 ;  /* 0x00000044ec04723c */ /* 0x042fe4000008100c */
[----:B------:R-:W-:Y:S04]  /*5f190*/  STL.64 [R1+0xd60], R16 ;  /* 0x000d601001007387 */ /* 0x000fe80000100a00 */
[----:B------:R-:W-:Y:S04]  /*5f1a0*/  STL.64 [R1+0xd68], R18 ;  /* 0x000d681201007387 */ /* 0x000fe80000100a00 */
[----:B------:R-:W3:Y:S04]  /*5f1b0*/  LDL.LU R176, [R1+0xa70] ;  /* 0x000a700001b07983 */ /* 0x000ee80000300800 */
[----:B------:R1:W-:Y:S04]  /*5f1c0*/  STL.64 [R1+0xcc0], R8 ;  /* 0x000cc00801007387 */ /* 0x0003e80000100a00 */
[----:B------:R4:W-:Y:S05]  /*5f1d0*/  STL.64 [R1+0xcc8], R10 ;  /* 0x000cc80a01007387 */ /* 0x0009ea0000100a00 */
[----:B------:R-:W-:Y:S04]  /*5f1e0*/  STL.64 [R1+0xcb0], R4 ;  /* 0x000cb00401007387 */ /* 0x000fe80000100a00 */
[----:B------:R5:W-:Y:S04]  /*5f1f0*/  STL.64 [R1+0xcb8], R6 ;  /* 0x000cb80601007387 */ /* 0x000be80000100a00 */
[----:B------:R-:W3:Y:S04]  /*5f200*/  LDL.LU R177, [R1+0xa74] ;  /* 0x000a740001b17983 */ /* 0x000ee80000300800 */
[----:B------:R-:W3:Y:S04]  /*5f210*/  LDL.LU R178, [R1+0xa78] ;  /* 0x000a780001b27983 */ /* 0x000ee80000300800 */
[----:B------:R-:W3:Y:S04]  /*5f220*/  LDL.LU R179, [R1+0xa7c] ;  /* 0x000a7c0001b37983 */ /* 0x000ee80000300800 */
[----:B-1----:R-:W2:Y:S04]  /*5f230*/  LDL.LU R8, [R1+0xa80] ;  /* 0x000a800001087983 */ /* 0x002ea80000300800 */
[----:B------:R-:W2:Y:S04]  /*5f240*/  LDL.LU R9, [R1+0xa84] ;  /* 0x000a840001097983 */ /* 0x000ea80000300800 */
[----:B----4-:R-:W4:Y:S04]  /*5f250*/  LDL.LU R10, [R1+0xa88] ;  /* 0x000a8800010a7983 */ /* 0x010f280000300800 */
        /* <DEDUP_REMOVED lines=89> */
[C---:B--2---:R-:W-:Y:S08]  /*5f7f0*/  HMMA.1688.F32.TF32 R56, R236.reuse, R100, R56 ;  /* 0x00000064ec38723c */ /* 0x044ff00000081038 */
[C---:B---3--:R-:W-:Y:S08]  /*5f800*/  HMMA.1688.F32.TF32 R104, R236.reuse, R120, R104 ;  /* 0x00000078ec68723c */ /* 0x048ff00000081068 */
[C---:B----4-:R-:W-:Y:S08]  /*5f810*/  HMMA.1688.F32.TF32 R240, R236.reuse, R88, R140 ;  /* 0x00000058ecf0723c */ /* 0x050ff0000008108c */
[C---:B------:R-:W-:Y:S08]  /*5f820*/  HMMA.1688.F32.TF32 R140, R236.reuse, R216, R136 ;  /* 0x000000d8ec8c723c */ /* 0x040ff00000081088 */
[C---:B-----5:R-:W-:Y:S07]  /*5f830*/  HMMA.1688.F32.TF32 R4, R236.reuse, R128, R224 ;  /* 0x00000080ec04723c */ /* 0x060fee00000810e0 */
[----:B------:R-:W-:Y:S01]  /*5f840*/  STL.64 [R1+0xca0], R240 ;  /* 0x000ca0f001007387 */ /* 0x000fe20000100a00 */
[C---:B------:R-:W-:Y:S03]  /*5f850*/  HMMA.1688.F32.TF32 R136, R236.reuse, R124, R220 ;  /* 0x0000007cec88723c */ /* 0x040fe600000810dc */
        /* <DEDUP_REMOVED lines=8> */
[----:B-1----:R-:W-:Y:S03]  /*5f8e0*/  HMMA.1688.F32.TF32 R4, R236, R116, R64 ;  /* 0x00000074ec04723c */ /* 0x002fe60000081040 */
[----:B------:R-:W-:Y:S04]  /*5f8f0*/  STL.64 [R1+0xd40], R136 ;  /* 0x000d408801007387 */ /* 0x000fe80000100a00 */
[----:B------:R-:W-:Y:S04]  /*5f900*/  STL.64 [R1+0xd48], R138 ;  /* 0x000d488a01007387 */ /* 0x000fe80000100a00 */
[----:B------:R-:W-:Y:S04]  /*5f910*/  STL.64 [R1+0xd30], R104 ;  /* 0x000d306801007387 */ /* 0x000fe80000100a00 */
[----:B------:R-:W-:Y:S01]  /*5f920*/  STL.64 [R1+0xd38], R106 ;  /* 0x000d386a01007387 */ /* 0x000fe20000100a00 */
[----:B------:R-:W-:Y:S03]  /*5f930*/  HMMA.1688.F32.TF32 R28, R232, R88, R28 ;  /* 0x00000058e81c723c */ /* 0x000fe6000008101c */
[----:B------:R-:W-:Y:S04]  /*5f940*/  LDS R241, [R189+0x10700] ;  /* 0x01070000bdf17984 */ /* 0x000fe80000000800 */
[----:B------:R-:W1:Y:S04]  /*5f950*/  LDS R243, [R189+0x12700] ;  /* 0x01270000bdf37984 */ /* 0x000e680000000800 */
[----:B------:R-:W-:Y:S04]  /*5f960*/  STL.64 [R1+0xd20], R4 ;  /* 0x000d200401007387 */ /* 0x000fe80000100a00 */
[----:B------:R2:W-:Y:S02]  /*5f970*/  STL.64 [R1+0xd28], R6 ;  /* 0x000d280601007387 */ /* 0x0005e40000100a00 */
[C---:B--2---:R-:W-:Y:S02]  /*5f980*/  HMMA.1688.F32.TF32 R4, R236.reuse, R96, R36 ;  /* 0x00000060ec04723c */ /* 0x044fe40000081024 */
[----:B------:R-:W-:Y:S04]  /*5f990*/  STL.64 [R1+0xd10], R60 ;  /* 0x000d103c01007387 */ /* 0x000fe80000100a00 */
[----:B------:R-:W-:Y:S04]  /*5f9a0*/  STL.64 [R1+0xd18], R62 ;  /* 0x000d183e01007387 */ /* 0x000fe80000100a00 */
[----:B------:R-:W-:Y:S01]  /*5f9b0*/  STL.64 [R1+0xd00], R56 ;  /* 0x000d003801007387 */ /* 0x000fe20000100a00 */
[C---:B------:R-:W-:Y:S03]  /*5f9c0*/  HMMA.1688.F32.TF32 R36, R236.reuse, R92, R32 ;  /* 0x0000005cec24723c */ /* 0x040fe60000081020 */
[----:B------:R-:W-:Y:S05]  /*5f9d0*/  STL.64 [R1+0xd08], R58 ;  /* 0x000d083a01007387 */ /* 0x000fea0000100a00 */
[C---:B------:R-:W-:Y:S04]  /*5f9e0*/  HMMA.1688.F32.TF32 R32, R236.reuse, R72, R52 ;  /* 0x00000048ec20723c */ /* 0x040fe80000081034 */
[----:B------:R-:W-:Y:S04]  /*5f9f0*/  STL.64 [R1+0xd80], R4 ;  /* 0x000d800401007387 */ /* 0x000fe80000100a00 */
[----:B------:R2:W-:Y:S02]  /*5fa00*/  STL.64 [R1+0xd88], R6 ;  /* 0x000d880601007387 */ /* 0x0005e40000100a00 */
[----:B--2---:R-:W-:Y:S05]  /*5fa10*/  HMMA.1688.F32.TF32 R4, R236, R76, R48 ;  /* 0x0000004cec04723c */ /* 0x004fea0000081030 */
[----:B------:R-:W-:Y:S04]  /*5fa20*/  STL.64 [R1+0xcf0], R36 ;  /* 0x000cf02401007387 */ /* 0x000fe80000100a00 */
[----:B------:R-:W-:Y:S11]  /*5fa30*/  STL.64 [R1+0xcf8], R38 ;  /* 0x000cf82601007387 */ /* 0x000ff60000100a00 */
[----:B------:R-:W-:Y:S03]  /*5fa40*/  @!UPT UIADD3 URZ, URZ, URZ, URZ ;  /* 0x0000003f3f3ff290 */ /* 0x000fe6000fffe03f */
[----:B------:R-:W-:Y:S01]  /*5fa50*/  STL.64 [R1+0xc50], R4 ;  /* 0x000c500401007387 */ /* 0x000fe20000100a00 */
[----:B------:R-:W-:-:S03]  /*5fa60*/  IMAD.MOV.U32 R188, RZ, RZ, R7 ;  /* 0x000000ffffbc7224 */ /* 0x000fc600078e0007 */
[----:B------:R-:W-:Y:S04]  /*5fa70*/  STL.64 [R1+0xc80], R32 ;  /* 0x000c802001007387 */ /* 0x000fe80000100a00 */
[----:B------:R2:W-:Y:S04]  /*5fa80*/  STL.64 [R1+0xc88], R34 ;  /* 0x000c882201007387 */ /* 0x0005e80000100a00 */
[----:B------:R3:W-:Y:S01]  /*5fa90*/  STL [R1+0xc58], R6 ;  /* 0x000c580601007387 */ /* 0x0007e20000100800 */
[C---:B--2---:R-:W-:Y:S08]  /*5faa0*/  HMMA.1688.F32.TF32 R32, R236.reuse, R80, R44 ;  /* 0x00000050ec20723c */ /* 0x044ff0000008102c */
[----:B---3--:R-:W-:Y:S01]  /*5fab0*/  HMMA.1688.F32.TF32 R4, R236, R84, R40 ;  /* 0x00000054ec04723c */ /* 0x008fe20000081028 */
[----:B------:R2:W-:Y:S11]  /*5fac0*/  STL [R1+0x44d0], R188 ;  /* 0x0044d0bc01007387 */ /* 0x0005f60000100800 */
[----:B------:R-:W-:Y:S11]  /*5fad0*/  @!UPT UIADD3 URZ, URZ, URZ, URZ ;  /* 0x0000003f3f3ff290 */ /* 0x000ff6000fffe03f */
[----:B------:R-:W-:Y:S01]  /*5fae0*/  STL.64 [R1+0xc10], R4 ;  /* 0x000c100401007387 */ /* 0x000fe20000100a00 */
[----:B--2---:R-:W-:-:S03]  /*5faf0*/  IMAD.MOV.U32 R188, RZ, RZ, R7 ;  /* 0x000000ffffbc7224 */ /* 0x004fc600078e0007 */
[----:B------:R-:W-:Y:S04]  /*5fb00*/  STL.64 [R1+0xc30], R32 ;  /* 0x000c302001007387 */ /* 0x000fe80000100a00 */
[----:B------:R-:W-:Y:S04]  /*5fb10*/  STL.64 [R1+0xc38], R34 ;  /* 0x000c382201007387 */ /* 0x000fe80000100a00 */
[----:B------:R2:W-:Y:S02]  /*5fb20*/  STL [R1+0xc18], R6 ;  /* 0x000c180601007387 */ /* 0x0005e40000100800 */
[----:B--2---:R-:W-:Y:S02]  /*5fb30*/  HMMA.1688.F32.TF32 R4, R236, R108, R132 ;  /* 0x0000006cec04723c */ /* 0x004fe40000081084 */
[----:B------:R-:W-:Y:S04]  /*5fb40*/  LDS R236, [R161+0x10780] ;  /* 0x01078000a1ec7984 */ /* 0x000fe80000000800 */
[----:B------:R-:W-:Y:S02]  /*5fb50*/  LDS R238, [R161+0x12780] ;  /* 0x01278000a1ee7984 */ /* 0x000fe40000000800 */
[C---:B------:R-:W-:Y:S02]  /*5fb60*/  HMMA.1688.F32.TF32 R32, R232.reuse, R68, R208 ;  /* 0x00000044e820723c */ /* 0x040fe400000810d0 */
[----:B------:R-:W-:Y:S04]  /*5fb70*/  LDS R237, [R189+0x10780] ;  /* 0x01078000bded7984 */ /* 0x000fe80000000800 */
[----:B------:R-:W2:Y:S09]  /*5fb80*/  LDS R239, [R189+0x12780] ;  /* 0x01278000bdef7984 */ /* 0x000eb20000000800 */
[----:B------:R-:W-:Y:S04]  /*5fb90*/  STL.64 [R1+0xbd0], R4 ;  /* 0x000bd00401007387 */ /* 0x000fe80000100a00 */
[----:B------:R3:W-:Y:S02]  /*5fba0*/  STL.64 [R1+0xbd8], R6 ;  /* 0x000bd80601007387 */ /* 0x0007e40000100a00 */
[C---:B---3--:R-:W-:Y:S02]  /*5fbb0*/  HMMA.1688.F32.TF32 R4, R232.reuse, R216, R212 ;  /* 0x000000d8e804723c */ /* 0x048fe400000810d4 */
[----:B------:R-:W-:Y:S04]  /*5fbc0*/  STL.64 [R1+0xbf0], R32 ;  /* 0x000bf02001007387 */ /* 0x000fe80000100a00 */
[----:B------:R-:W-:Y:S04]  /*5fbd0*/  STL.64 [R1+0xbf8], R34 ;  /* 0x000bf82201007387 */ /* 0x000fe80000100a00 */
[----:B------:R-:W-:Y:S04]  /*5fbe0*/  STL.64 [R1+0xbc0], R28 ;  /* 0x000bc01c01007387 */ /* 0x000fe80000100a00 */
[----:B------:R-:W-:Y:S09]  /*5fbf0*/  STL.64 [R1+0xbc8], R30 ;  /* 0x000bc81e01007387 */ /* 0x000ff20000100a00 */
[----:B------:R-:W-:Y:S04]  /*5fc00*/  STL.64 [R1+0xba0], R4 ;  /* 0x000ba00401007387 */ /* 0x000fe80000100a00 */
[----:B------:R3:W-:Y:S02]  /*5fc10*/  STL.64 [R1+0xba8], R6 ;  /* 0x000ba80601007387 */ /* 0x0007e40000100a00 */
[C---:B---3--:R-:W-:Y:S08]  /*5fc20*/  HMMA.1688.F32.TF32 R4, R232.reuse, R128, R24 ;  /* 0x00000080e804723c */ /* 0x048ff00000081018 */
[C---:B------:R-:W-:Y:S11]  /*5fc30*/  HMMA.1688.F32.TF32 R20, R232.reuse, R124, R20 ;  /* 0x0000007ce814723c */ /* 0x040ff60000081014 */
[----:B------:R-:W-:Y:S04]  /*5fc40*/  @!UPT UIADD3 URZ, URZ, URZ, URZ ;  /* 0x0000003f3f3ff290 */ /* 0x000fe8000fffe03f */
[----:B------:R-:W-:Y:S04]  /*5fc50*/  STL.64 [R1+0xb80], R4 ;  /* 0x000b800401007387 */ /* 0x000fe80000100a00 */
[----:B------:R3:W-:Y:S02]  /*5fc60*/  STL.64 [R1+0xb88], R6 ;  /* 0x000b880601007387 */ /* 0x0007e40000100a00 */
[C---:B---3--:R-:W-:Y:S02]  /*5fc70*/  HMMA.1688.F32.TF32 R4, R232.reuse, R120, R16 ;  /* 0x00000078e804723c */ /* 0x048fe40000081010 */
[----:B------:R-:W-:Y:S04]  /*5fc80*/  STL.64 [R1+0xb60], R20 ;  /* 0x000b601401007387 */ /* 0x000fe80000100a00 */
[----:B------:R-:W-:Y:S02]  /*5fc90*/  STL.64 [R1+0xb68], R22 ;  /* 0x000b681601007387 */ /* 0x000fe40000100a00 */
[C---:B------:R-:W-:Y:S08]  /*5fca0*/  HMMA.1688.F32.TF32 R16, R232.reuse, R116, R8 ;  /* 0x00000074e810723c */ /* 0x040ff00000081008 */
[C---:B------:R-:W-:Y:S07]  /*5fcb0*/  HMMA.1688.F32.TF32 R8, R232.reuse, R112, R176 ;  /* 0x00000070e808723c */ /* 0x040fee00000810b0 */
[----:B------:R-:W-:Y:S04]  /*5fcc0*/  STL.64 [R1+0xb40], R4 ;  /* 0x000b400401007387 */ /* 0x000fe80000100a00 */
[----:B------:R3:W-:Y:S02]  /*5fcd0*/  STL.64 [R1+0xb48], R6 ;  /* 0x000b480601007387 */ /* 0x0007e40000100a00 */
[----:B---3--:R-:W-:Y:S02]  /*5fce0*/  HMMA.1688.F32.TF32 R4, R232, R100, R12 ;  /* 0x00000064e804723c */ /* 0x008fe4000008100c */
[----:B------:R3:W-:Y:S04]  /*5fcf0*/  STL.64 [R1+0xb20], R16 ;  /* 0x000b201001007387 */ /* 0x0007e80000100a00 */
[----:B------:R4:W-:Y:S04]  /*5fd00*/  STL.64 [R1+0xb28], R18 ;  /* 0x000b281201007387 */ /* 0x0009e80000100a00 */
[----:B------:R-:W5:Y:S04]  /*5fd10*/  LDL.LU R12, [R1+0xa20] ;  /* 0x000a2000010c7983 */ /* 0x000f680000300800 */
[----:B------:R-:W-:Y:S04]  /*5fd20*/  STL.64 [R1+0xb00], R8 ;  /* 0x000b000801007387 */ /* 0x000fe80000100a00 */
[----:B------:R-:W-:Y:S05]  /*5fd30*/  STL.64 [R1+0xb08], R10 ;  /* 0x000b080a01007387 */ /* 0x000fea0000100a00 */
[----:B------:R1:W-:Y:S04]  /*5fd40*/  STL.64 [R1+0xad0], R4 ;  /* 0x000ad00401007387 */ /* 0x0003e80000100a00 */
        /* <DEDUP_REMOVED lines=100> */
[----:B--2---:R-:W-:Y:S08]  /*60390*/  HMMA.1688.F32.TF32 R28, R240, R92, R28 ;  /* 0x0000005cf01c723c */ /* 0x004ff0000008101c */
[C---:B---3--:R-:W-:Y:S11]  /*603a0*/  HMMA.1688.F32.TF32 R4, R232.reuse, R96, R4 ;  /* 0x00000060e804723c */ /* 0x048ff60000081004 */
[----:B------:R-:W-:Y:S11]  /*603b0*/  @!UPT UIADD3 URZ, URZ, URZ, URZ ;  /* 0x0000003f3f3ff290 */ /* 0x000ff6000fffe03f */
[----:B------:R-:W-:Y:S01]  /*603c0*/  @!UPT UIADD3 URZ, URZ, URZ, URZ ;  /* 0x0000003f3f3ff290 */ /* 0x000fe2000fffe03f */
[----:B------:R-:W-:Y:S04]  /*603d0*/  STL.64 [R1+0xac0], R4 ;  /* 0x000ac00401007387 */ /* 0x000fe80000100a00 */
[----:B------:R1:W-:Y:S02]  /*603e0*/  STL.64 [R1+0xac8], R6 ;  /* 0x000ac80601007387 */ /* 0x0003e40000100a00 */
[C---:B-1----:R-:W-:Y:S08]  /*603f0*/  HMMA.1688.F32.TF32 R4, R232.reuse, R92, R140 ;  /* 0x0000005ce804723c */ /* 0x042ff0000008108c */
[C---:B----4-:R-:W-:Y:S11]  /*60400*/  HMMA.1688.F32.TF32 R140, R232.reuse, R72, R136 ;  /* 0x00000048e88c723c */ /* 0x050ff60000081088 */
[----:B------:R-:W-:Y:S04]  /*60410*/  @!UPT UIADD3 URZ, URZ, URZ, URZ ;  /* 0x0000003f3f3ff290 */ /* 0x000fe8000fffe03f */
        /* <DEDUP_REMOVED lines=8> */
[----:B------:R1:W-:Y:S02]  /*604a0*/  STL.64 [R1+0xa98], R6 ;  /* 0x000a980601007387 */ /* 0x0003e40000100a00 */
[----:B-1----:R-:W-:Y:S02]  /*604b0*/  HMMA.1688.F32.TF32 R4, R232, R108, R64 ;  /* 0x0000006ce804723c */ /* 0x002fe40000081040 */
[----:B------:R-:W-:Y:S04]  /*604c0*/  STL.64 [R1+0xa80], R136 ;  /* 0x000a808801007387 */ /* 0x000fe80000100a00 */
[----:B------:R-:W-:Y:S02]  /*604d0*/  STL.64 [R1+0xa88], R138 ;  /* 0x000a888a01007387 */ /* 0x000fe40000100a00 */
[C---:B-----5:R-:W-:Y:S02]  /*604e0*/  HMMA.1688.F32.TF32 R60, R240.reuse, R68, R60 ;  /* 0x00000044f03c723c */ /* 0x060fe4000008103c */
[----:B------:R-:W-:Y:S04]  /*604f0*/  STL.64 [R1+0xa70], R104 ;  /* 0x000a706801007387 */ /* 0x000fe80000100a00 */
[----:B------:R-:W-:Y:S02]  /*60500*/  STL.64 [R1+0xa78], R106 ;  /* 0x000a786a01007387 */ /* 0x000fe40000100a00 */
[C---:B------:R-:W-:Y:S02]  /*60510*/  HMMA.1688.F32.TF32 R56, R240.reuse, R88, R56 ;  /* 0x00000058f038723c */ /* 0x040fe40000081038 */
[----:B------:R-:W-:Y:S04]  /*60520*/  LDS R232, [R161+0x14000] ;  /* 0x01400000a1e87984 */ /* 0x000fe80000000800 */
[----:B------:R-:W-:Y:S04]  /*60530*/  LDS R234, [R161+0x16000] ;  /* 0x01600000a1ea7984 */ /* 0x000fe80000000800 */
        /* <DEDUP_REMOVED lines=8> */
[----:B------:R-:W-:Y:S01]  /*605c0*/  STL.64 [R1+0xae0], R56 ;  /* 0x000ae03801007387 */ /* 0x000fe20000100a00 */
[C---:B------:R-:W-:Y:S03]  /*605d0*/  HMMA.1688.F32.TF32 R36, R240.reuse, R124, R52 ;  /* 0x0000007cf024723c */ /* 0x040fe60000081034 */
[----:B------:R-:W-:Y:S08]  /*605e0*/  STL.64 [R1+0xae8], R58 ;  /* 0x000ae83a01007387 */ /* 0x000ff00000100a00 */
        /* <DEDUP_REMOVED lines=29> */
[C---:B-1----:R-:W-:Y:S06]  /*607c0*/  HMMA.1688.F32.TF32 R4, R240.reuse, R84, R16 ;  /* 0x00000054f004723c */ /* 0x042fec0000081010 */
[----:B------:R-:W-:Y:S04]  /*607d0*/  STL.64 [R1+0xc40], R24 ;  /* 0x000c401801007387 */ /* 0x000fe80000100a00 */
[----:B------:R-:W-:Y:S01]  /*607e0*/  STL.64 [R1+0xc48], R26 ;  /* 0x000c481a01007387 */ /* 0x000fe20000100a00 */
[----:B------:R-:W-:Y:S03]  /*607f0*/  HMMA.1688.F32.TF32 R16, R240, R108, R8 ;  /* 0x0000006cf010723c */ /* 0x000fe60000081008 */
        /* <DEDUP_REMOVED lines=8> */
[----:B------:R-:W-:Y:S01]  /*60880*/  LDS R243, [R189+0x16100] ;  /* 0x01610000bdf37984 */ /* 0x000fe20000000800 */
[C---:B-1----:R-:W-:Y:S03]  /*60890*/  HMMA.1688.F32.TF32 R4, R236.reuse, R88, R12 ;  /* 0x00000058ec04723c */ /* 0x042fe6000008100c */
[----:B------:R1:W-:Y:S04]  /*608a0*/  STL.64 [R1+0xc60], R16 ;  /* 0x000c601001007387 */ /* 0x0003e80000100a00 */
[----:B------:R3:W-:Y:S04]  /*608b0*/  STL.64 [R1+0xc68], R18 ;  /* 0x000c681201007387 */ /* 0x0007e80000100a00 */
[----:B------:R-:W4:Y:S04]  /*608c0*/  LDL.LU R212, [R1+0x2e0] ;  /* 0x0002e00001d47983 */ /* 0x000f280000300800 */
[----:B------:R5:W-:Y:S04]  /*608d0*/  STL.64 [R1+0xa40], R8 ;  /* 0x000a400801007387 */ /* 0x000be80000100a00 */
[----:B------:R1:W-:Y:S04]  /*608e0*/  STL.64 [R1+0xa48], R10 ;  /* 0x000a480a01007387 */ /* 0x0003e80000100a00 */
        /* <DEDUP_REMOVED lines=51> */
[----:B------:R-:W2:Y:S01]  /*60c20*/  LDL.LU R22, [R1+0x108] ;  /* 0x0001080001167983 */ /* 0x000ea20000300800 */
[C---:B----4-:R-:W-:Y:S03]  /*60c30*/  HMMA.1688.F32.TF32 R4, R236.reuse, R128, R16 ;  /* 0x00000080ec04723c */ /* 0x050fe60000081010 */
[----:B------:R-:W2:Y:S04]  /*60c40*/  LDL.LU R23, [R1+0x10c] ;  /* 0x00010c0001177983 */ /* 0x000ea80000300800 */
[----:B------:R-:W4:Y:S11]  /*60c50*/  LDL.LU R16, [R1+0x80] ;  /* 0x0000800001107983 */ /* 0x000f360000300800 */
[----:B------:R-:W-:Y:S05]  /*60c60*/  @!UPT UIADD3 URZ, URZ, URZ, URZ ;  /* 0x0000003f3f3ff290 */ /* 0x000fea000fffe03f */
[----:B------:R-:W-:Y:S04]  /*60c70*/  STL.64 [R1+0xa00], R4 ;  /* 0x000a000401007387 */ /* 0x000fe80000100a00 */
[----:B------:R5:W-:Y:S04]  /*60c80*/  STL.64 [R1+0xa08], R6 ;  /* 0x000a080601007387 */ /* 0x000be80000100a00 */
[----:B------:R-:W4:Y:S04]  /*60c90*/  LDL.LU R17, [R1+0x84] ;  /* 0x0000840001117983 */ /* 0x000f280000300800 */
[----:B------:R-:W4:Y:S01]  /*60ca0*/  LDL.LU R18, [R1+0x88] ;  /* 0x0000880001127983 */ /* 0x000f220000300800 */
[C---:B-----5:R-:W-:Y:S03]  /*60cb0*/  HMMA.1688.F32.TF32 R4, R236.reuse, R124, R8 ;  /* 0x0000007cec04723c */ /* 0x060fe60000081008 */
[----:B------:R-:W4:Y:S04]  /*60cc0*/  LDL.LU R19, [R1+0x8c] ;  /* 0x00008c0001137983 */ /* 0x000f280000300800 */
[----:B------:R-:W5:Y:S11]  /*60cd0*/  LDL.LU R8, [R1+0x20] ;  /* 0x0000200001087983 */ /* 0x000f760000300800 */
[----:B------:R-:W-:Y:S05]  /*60ce0*/  @!UPT UIADD3 URZ, URZ, URZ, URZ ;  /* 0x0000003f3f3ff290 */ /* 0x000fea000fffe03f */
[----:B------:R-:W-:Y:S04]  /*60cf0*/  STL.64 [R1+0x9e0], R4 ;  /* 0x0009e00401007387 */ /* 0x000fe80000100a00 */
[----:B------:R3:W-:Y:S04]  /*60d00*/  STL.64 [R1+0x9e8], R6 ;  /* 0x0009e80601007387 */ /* 0x0007e80000100a00 */
[----:B------:R-:W5:Y:S04]  /*60d10*/  LDL.LU R9, [R1+0x24] ;  /* 0x0000240001097983 */ /* 0x000f680000300800 */
[----:B------:R-:W5:Y:S01]  /*60d20*/  LDL.LU R10, [R1+0x28] ;  /* 0x00002800010a7983 */ /* 0x000f620000300800 */
[C---:B---3--:R-:W-:Y:S03]  /*60d30*/  HMMA.1688.F32.TF32 R4, R236.reuse, R120, R176 ;  /* 0x00000078ec04723c */ /* 0x048fe600000810b0 */
[----:B------:R-:W5:Y:S04]  /*60d40*/  LDL.LU R11, [R1+0x2c] ;  /* 0x00002c00010b7983 */ /* 0x000f680000300800 */
[----:B------:R-:W3:Y:S11]  /*60d50*/  LDL.LU R176, [R1+0x10] ;  /* 0x0000100001b07983 */ /* 0x000ef60000300800 */
[----:B------:R-:W-:Y:S05]  /*60d60*/  @!UPT UIADD3 URZ, URZ, URZ, URZ ;  /* 0x0000003f3f3ff290 */ /* 0x000fea000fffe03f */
[----:B------:R-:W-:Y:S04]  /*60d70*/  STL.64 [R1+0x9c0], R4 ;  /* 0x0009c00401007387 */ /* 0x000fe80000100a00 */
[----:B------:R1:W-:Y:S01]  /*60d80*/  STL.64 [R1+0x9c8], R6 ;  /* 0x0009c80601007387 */ /* 0x0003e20000100a00 */
[----:B------:R-:W-:Y:S01]  /*60d90*/  MOV R178, R90 ;  /* 0x0000005a00b27202 */ /* 0x000fe20000000f00 */
[----:B------:R-:W-:Y:S02]  /*60da0*/  IMAD.MOV.U32 R179, RZ, RZ, R91 ;  /* 0x000000ffffb37224 */ /* 0x000fe400078e005b */
[----:B------:R-:W3:Y:S04]  /*60db0*/  LDL.LU R177, [R1+0x14] ;  /* 0x0000140001b17983 */ /* 0x000ee80000300800 */
[----:B------:R-:W3:Y:S01]  /*60dc0*/  LDL.LU R90, [R1+0x47f4] ;  /* 0x0047f400015a7983 */ /* 0x000ee20000300800 */
[----:B-1----:R-:W-:Y:S03]  /*60dd0*/  HMMA.1688.F32.TF32 R4, R236, R116, R12 ;  /* 0x00000074ec04723c */ /* 0x002fe6000008100c */
[----:B------:R-:W3:Y:S04]  /*60de0*/  LDL.LU R91, [R1+0x47f0] ;  /* 0x0047f000015b7983 */ /* 0x000ee80000300800 */
[----:B------:R-:W-:-:S02]  /*60df0*/  IMAD.MOV.U32 R12, RZ, RZ, R70 ;  /* 0x000000ffff0c7224 */ /* 0x000fc400078e0046 */
[----:B------:R-:W3:Y:S01]  /*60e00*/  LDL.LU R70, [R1+0x47ec] ;  /* 0x0047ec0001467983 */ /* 0x000ee20000300800 */
[----:B------:R-:W-:Y:S11]  /*60e10*/  MOV R13, R71 ;  /* 0x00000047000d7202 */ /* 0x000ff60000000f00 */
[----:B------:R-:W-:Y:S02]  /*60e20*/  @!UPT UIADD3 URZ, URZ, URZ, URZ ;  /* 0x0000003f3f3ff290 */ /* 0x000fe4000fffe03f */
[----:B------:R-:W-:Y:S04]  /*60e30*/  STL.64 [R1+0x940], R4 ;  /* 0x0009400401007387 */ /* 0x000fe80000100a00 */
[----:B------:R1:W-:Y:S04]  /*60e40*/  STL.64 [R1+0x948], R6 ;  /* 0x0009480601007387 */ /* 0x0003e80000100a00 */
[----:B------:R-:W3:Y:S01]  /*60e50*/  LDL.LU R71, [R1+0x47e8] ;  /* 0x0047e80001477983 */ /* 0x000ee20000300800 */
[C---:B------:R-:W-:Y:S08]  /*60e60*/  HMMA.1688.F32.TF32 R32, R236.reuse, R112, R40 ;  /* 0x00000070ec20723c */ /* 0x040ff00000081028 */
[C---:B------:R-:W-:Y:S08]  /*60e70*/  HMMA.1688.F32.TF32 R36, R236.reuse, R100, R132 ;  /* 0x00000064ec24723c */ /* 0x040ff00000081084 */
[C---:B-1----:R-:W-:Y:S07]  /*60e80*/  HMMA.1688.F32.TF32 R4, R236.reuse, R96, R208 ;  /* 0x00000060ec04723c */ /* 0x042fee00000810d0 */
[----:B------:R-:W-:Y:S04]  /*60e90*/  STL.64 [R1+0x630], R32 ;  /* 0x0006302001007387 */ /* 0x000fe80000100a00 */
[----:B------:R-:W-:Y:S04]  /*60ea0*/  STL.64 [R1+0x638], R34 ;  /* 0x0006382201007387 */ /* 0x000fe80000100a00 */
[----:B------:R-:W-:Y:S04]  /*60eb0*/  STL.64 [R1+0x610], R36 ;  /* 0x0006102401007387 */ /* 0x000fe80000100a00 */
[----:B------:R-:W-:Y:S04]  /*60ec0*/  STL.64 [R1+0x618], R38 ;  /* 0x0006182601007387 */ /* 0x000fe80000100a00 */
[----:B------:R-:W-:Y:S04]  /*60ed0*/  STL.64 [R1+0x320], R4 ;  /* 0x0003200401007387 */ /* 0x000fe80000100a00 */
[----:B------:R1:W-:Y:S02]  /*60ee0*/  STL.64 [R1+0x328], R6 ;  /* 0x0003280601007387 */ /* 0x0003e40000100a00 */
[----:B-1----:R-:W-:Y:S01]  /*60ef0*/  HMMA.1688.F32.TF32 R4, R236, R76, R24 ;  /* 0x0000004cec04723c */ /* 0x002fe20000081018 */
[----:B------:R-:W-:-:S02]  /*60f00*/  IMAD.MOV.U32 R14, RZ, RZ, R160 ;  /* 0x000000ffff0e7224 */ /* 0x000fc400078e00a0 */
[----:B------:R-:W-:Y:S11]  /*60f10*/  IMAD.MOV.U32 R15, RZ, RZ, R3 ;  /* 0x000000ffff0f7224 */ /* 0x000ff600078e0003 */
[----:B------:R-:W-:Y:S10]  /*60f20*/  @!UPT UIADD3 URZ, URZ, URZ, URZ ;  /* 0x0000003f3f3ff290 */ /* 0x000ff4000fffe03f */
[----:B------:R-:W-:Y:S01]  /*60f30*/  MOV R3, R4 ;  /* 0x0000000400037202 */ /* 0x000fe20000000f00 */
[----:B------:R-:W-:Y:S01]  /*60f40*/  IMAD.MOV.U32 R217, RZ, RZ, R5 ;  /* 0x000000ffffd97224 */ /* 0x000fe200078e0005 */
[----:B------:R-:W-:Y:S01]  /*60f50*/  MOV R160, R7 ;  /* 0x0000000700a07202 */ /* 0x000fe20000000f00 */
[----:B------:R-:W-:Y:S01]  /*60f60*/  IMAD.MOV.U32 R216, RZ, RZ, R6 ;  /* 0x000000ffffd87224 */ /* 0x000fe200078e0006 */
[C---:B------:R-:W-:Y:S08]  /*60f70*/  HMMA.1688.F32.TF32 R32, R236.reuse, R92, R28 ;  /* 0x0000005cec20723c */ /* 0x040ff0000008101c */
[C---:B------:R-:W-:Y:S08]  /*60f80*/  HMMA.1688.F32.TF32 R28, R236.reuse, R72, R212 ;  /* 0x00000048ec1c723c */ /* 0x040ff000000810d4 */
[C---:B--2---:R-:W-:Y:S11]  /*60f90*/  HMMA.1688.F32.TF32 R4, R236.reuse, R80, R20 ;  /* 0x00000050ec04723c */ /* 0x044ff60000081014 */
[----:B------:R-:W-:Y:S11]  /*60fa0*/  @!UPT UIADD3 URZ, URZ, URZ, URZ ;  /* 0x0000003f3f3ff290 */ /* 0x000ff6000fffe03f */
[----:B------:R-:W-:Y:S02]  /*60fb0*/  @!UPT UIADD3 URZ, URZ, URZ, URZ ;  /* 0x0000003f3f3ff290 */ /* 0x000fe4000fffe03f */
[----:B------:R-:W-:Y:S01]  /*60fc0*/  IMAD.MOV.U32 R125, RZ, RZ, R4 ;  /* 0x000000ffff7d7224 */ /* 0x000fe200078e0004 */
[----:B------:R-:W-:Y:S01]  /*60fd0*/  MOV R101, R6 ;  /* 0x0000000600657202 */ /* 0x000fe20000000f00 */
[----:B------:R-:W-:Y:S02]  /*60fe0*/  IMAD.MOV.U32 R124, RZ, RZ, R5 ;  /* 0x000000ffff7c7224 */ /* 0x000fe400078e0005 */
        /* <DEDUP_REMOVED lines=8> */
[----:B-----5:R-:W-:Y:S01]  /*61070*/  HMMA.1688.F32.TF32 R4, R236, R108, R8 ;  /* 0x0000006cec04723c */ /* 0x020fe20000081008 */
        /* <DEDUP_REMOVED lines=17> */
[----:B------:R-:W-:-:S03]  /*61190*/  IMAD.MOV.U32 R27, RZ, RZ, R123 ;  /* 0x000000ffff1b7224 */ /* 0x000fc600078e007b */
[----:B------:R-:W-:Y:S01]  /*611a0*/  LDS R238, [R161+0x16080] ;  /* 0x01608000a1ee7984 */ /* 0x000fe20000000800 */
[----:B------:R-:W-:Y:S01]  /*611b0*/  MOV R97, R4 ;  /* 0x0000000400617202 */ /* 0x000fe20000000f00 */
[----:B------:R-:W-:Y:S01]  /*611c0*/  IMAD.MOV.U32 R96, RZ, RZ, R5 ;  /* 0x000000ffff607224 */ /* 0x000fe200078e0005 */
[----:B------:R-:W-:Y:S01]  /*611d0*/  MOV R76, R7 ;  /* 0x00000007004c7202 */ /* 0x000fe20000000f00 */
[----:B------:R-:W-:Y:S01]  /*611e0*/  IMAD.MOV.U32 R77, RZ, RZ, R6 ;  /* 0x000000ffff4d7224 */ /* 0x000fe200078e0006 */
[----:B------:R-:W-:Y:S04]  /*611f0*/  STL.64 [R1+0x308], R34 ;  /* 0x0003082201007387 */ /* 0x000fe80000100a00 */
[----:B------:R1:W-:Y:S04]  /*61200*/  STL.64 [R1+0xd70], R28 ;  /* 0x000d701c01007387 */ /* 0x0003e80000100a00 */
[----:B------:R2:W-:Y:S01]  /*61210*/  STL.64 [R1+0xd78], R30 ;  /* 0x000d781e01007387 */ /* 0x0005e20000100a00 */
[----:B------:R-:W-:-:S03]  /*61220*/  IMAD.MOV.U32 R8, RZ, RZ, R79 ;  /* 0x000000ffff087224 */ /* 0x000fc600078e004f */
[----:B------:R-:W-:Y:S04]  /*61230*/  LDS R237, [R189+0x14080] ;  /* 0x01408000bded7984 */ /* 0x000fe80000000800 */
[----:B------:R-:W4:Y:S01]  /*61240*/  LDS R239, [R189+0x16080] ;  /* 0x01608000bdef7984 */ /* 0x000f220000000800 */
[C---:B---3--:R-:W-:Y:S01]  /*61250*/  HMMA.1688.F32.TF32 R4, R232.reuse, R70, R176 ;  /* 0x00000046e804723c */ /* 0x048fe200000810b0 */
[----:B------:R-:W-:Y:S01]  /*61260*/  IMAD.MOV.U32 R9, RZ, RZ, R78 ;  /* 0x000000ffff097224 */ /* 0x000fe200078e004e */
[----:B------:R-:W-:Y:S01]  /*61270*/  MOV R10, R83 ;  /* 0x00000053000a7202 */ /* 0x000fe20000000f00 */
[----:B------:R-:W-:Y:S11]  /*61280*/  IMAD.MOV.U32 R11, RZ, RZ, R82 ;  /* 0x000000ffff0b7224 */ /* 0x000ff600078e0052 */
[----:B------:R-:W-:Y:S10]  /*61290*/  @!UPT UIADD3 URZ, URZ, URZ, URZ ;  /* 0x0000003f3f3ff290 */ /* 0x000ff4000fffe03f */
[----:B------:R-:W-:Y:S01]  /*612a0*/  IMAD.MOV.U32 R93, RZ, RZ, R4 ;  /* 0x000000ffff5d7224 */ /* 0x000fe200078e0004 */
[----:B------:R-:W-:Y:S01]  /*612b0*/  MOV R81, R6 ;  /* 0x0000000600517202 */ /* 0x000fe20000000f00 */
[----:B------:R-:W-:Y:S02]  /*612c0*/  IMAD.MOV.U32 R92, RZ, RZ, R5 ;  /* 0x000000ffff5c7224 */ /* 0x000fe400078e0005 */
[----:B------:R-:W-:Y:S02]  /*612d0*/  IMAD.MOV.U32 R80, RZ, RZ, R7 ;  /* 0x000000ffff507224 */ /* 0x000fe400078e0007 */
[----:B------:R-:W-:Y:S07]  /*612e0*/  HMMA.1688.F32.TF32 R4, R232, R90, R12 ;  /* 0x0000005ae804723c */ /* 0x000fee000008100c */
[----:B------:R-:W-:Y:S01]  /*612f0*/  MOV R12, R103 ;  /* 0x00000067000c7202 */ /* 0x000fe20000000f00 */
[----:B------:R-:W-:Y:S01]  /*61300*/  IMAD.MOV.U32 R13, RZ, RZ, R102 ;  /* 0x000000ffff0d7224 */ /* 0x000fe200078e0066 */
[----:B------:R-:W3:Y:S01]  /*61310*/  LDL.LU R103, [R1+0x47e4] ;  /* 0x0047e40001677983 */ /* 0x000ee20000300800 */
[----:B------:R-:W-:Y:S01]  /*61320*/  IMAD.MOV.U32 R14, RZ, RZ, R99 ;  /* 0x000000ffff0e7224 */ /* 0x000fe200078e0063 */
[----:B------:R-:W-:-:S02]  /*61330*/  MOV R15, R98 ;  /* 0x00000062000f7202 */ /* 0x000fc40000000f00 */
        /* <DEDUP_REMOVED lines=15> */
[----:B-1----:R-:W-:Y:S01]  /*61430*/  IMAD.MOV.U32 R28, RZ, RZ, R248 ;  /* 0x000000ffff1c7224 */ /* 0x002fe200078e00f8 */
[----:B--2---:R-:W-:Y:S01]  /*61440*/  MOV R30, R250 ;  /* 0x000000fa001e7202 */ /* 0x004fe20000000f00 */
[----:B------:R-:W-:Y:S01]  /*61450*/  IMAD.MOV.U32 R29, RZ, RZ, R249 ;  /* 0x000000ffff1d7224 */ /* 0x000fe200078e00f9 */
[----:B------:R-:W2:Y:S01]  /*61460*/  LDL.LU R248, [R1+0x47a4] ;  /* 0x0047a40001f87983 */ /* 0x000ea20000300800 */
[----:B------:R-:W-:-:S03]  /*61470*/  IMAD.MOV.U32 R31, RZ, RZ, R251 ;  /* 0x000000ffff1f7224 */ /* 0x000fc600078e00fb */
[----:B------:R-:W2:Y:S04]  /*61480*/  LDL.LU R249, [R1+0x47a0] ;  /* 0x0047a00001f97983 */ /* 0x000ea80000300800 */
[----:B------:R-:W2:Y:S04]  /*61490*/  LDL.LU R250, [R1+0x479c] ;  /* 0x00479c0001fa7983 */ /* 0x000ea80000300800 */
[----:B------:R-:W2:Y:S01]  /*614a0*/  LDL.LU R251, [R1+0x4798] ;  /* 0x0047980001fb7983 */ /* 0x000ea20000300800 */
[----:B------:R-:W-:Y:S01]  /*614b0*/  IMAD.MOV.U32 R176, RZ, RZ, R126 ;  /* 0x000000ffffb07224 */ /* 0x000fe200078e007e */
[----:B------:R-:W-:Y:S01]  /*614c0*/  MOV R177, R130 ;  /* 0x0000008200b17202 */ /* 0x000fe20000000f00 */
[----:B------:R-:W-:-:S02]  /*614d0*/  IMAD.MOV.U32 R178, RZ, RZ, R131 ;  /* 0x000000ffffb27224 */ /* 0x000fc400078e0083 */
[----:B------:R-:W-:Y:S02]  /*614e0*/  IMAD.MOV.U32 R179, RZ, RZ, R127 ;  /* 0x000000ffffb37224 */ /* 0x000fe400078e007f */
[----:B---3--:R-:W-:Y:S02]  /*614f0*/  IMAD.MOV.U32 R211, RZ, RZ, R103 ;  /* 0x000000ffffd37224 */ /* 0x008fe400078e0067 */
[----:B-----5:R-:W-:Y:S01]  /*61500*/  IMAD.MOV.U32 R210, RZ, RZ, R102 ;  /* 0x000000ffffd27224 */ /* 0x020fe200078e0066 */
[----:B----4-:R-:W-:Y:S02]  /*61510*/  MOV R209, R99 ;  /* 0x0000006300d17202 */ /* 0x010fe40000000f00 */
        /* <DEDUP_REMOVED lines=8> */
[----:B------:R-:W-:Y:S02]  /*615a0*/  IMAD.MOV.U32 R47, RZ, RZ, R87 ;  /* 0x000000ffff2f7224 */ /* 0x000fe400078e0057 */
[----:B------:R-:W-:Y:S02]  /*615b0*/  IMAD.MOV.U32 R46, RZ, RZ, R86 ;  /* 0x000000ffff2e7224 */ /* 0x000fe400078e0056 */
[----:B------:R-:W-:Y:S02]  /*615c0*/  IMAD.MOV.U32 R44, RZ, RZ, R110 ;  /* 0x000000ffff2c7224 */ /* 0x000fe400078e006e */
[----:B------:R-:W3:Y:S01]  /*615d0*/  LDL.LU R110, [R1+0x4794] ;  /* 0x00479400016e7983 */ /* 0x000ee20000300800 */
[----:B------:R-:W-:-:S03]  /*615e0*/  MOV R45, R111 ;  /* 0x0000006f002d7202 */ /* 0x000fc60000000f00 */
[----:B------:R-:W3:Y:S04]  /*615f0*/  LDL.LU R111, [R1+0x4790] ;  /* 0x00479000016f7983 */ /* 0x000ee80000300800 */
[----:B------:R-:W4:Y:S04]  /*61600*/  LDL.LU R86, [R1+0x478c] ;  /* 0x00478c0001567983 */ /* 0x000f280000300800 */
[----:B------:R-:W4:Y:S01]  /*61610*/  LDL.LU R87, [R1+0x4788] ;  /* 0x0047880001577983 */ /* 0x000f220000300800 */
[----:B------:R-:W-:-:S03]  /*61620*/  IMAD.MOV.U32 R40, RZ, RZ, R74 ;  /* 0x000000ffff287224 */ /* 0x000fc600078e004a */
        /* <DEDUP_REMOVED lines=44> */
[----:B------:R-:W-:Y:S01]  /*618f0*/  @!UPT UIADD3 URZ, URZ, URZ, URZ ;  /* 0x0000003f3f3ff290 */ /* 0x000fe2000fffe03f */
[----:B------:R1:W-:Y:S01]  /*61900*/  STL.64 [R1+0xff0], R4 ;  /* 0x000ff00401007387 */ /* 0x0003e20000100a00 */
[----:B------:R-:W-:Y:S01]  /*61910*/  IMAD.MOV.U32 R129, RZ, RZ, R6 ;  /* 0x000000ffff817224 */ /* 0x000fe200078e0006 */
[----:B------:R-:W-:Y:S02]  /*61920*/  MOV R128, R7 ;  /* 0x0000000700807202 */ /* 0x000fe40000000f00 */
        /* <DEDUP_REMOVED lines=20> */
[C---:B-----5:R-:W-:Y:S02]  /*61a70*/  HMMA.1688.F32.TF32 R16, R232.reuse, R82, R8 ;  /* 0x00000052e810723c */ /* 0x060fe40000081008 */
[----:B------:R-:W-:Y:S04]  /*61a80*/  STL.64 [R1+0x1490], R20 ;  /* 0x0014901401007387 */ /* 0x000fe80000100a00 */
[----:B------:R-:W-:Y:S02]  /*61a90*/  STL.64 [R1+0x1498], R22 ;  /* 0x0014981601007387 */ /* 0x000fe40000100a00 */
[C---:B----4-:R-:W-:Y:S07]  /*61aa0*/  HMMA.1688.F32.TF32 R8, R232.reuse, R86, R176 ;  /* 0x00000056e808723c */ /* 0x050fee00000810b0 */
[----:B------:R-:W-:Y:S04]  /*61ab0*/  STL.64 [R1+0x1480], R4 ;  /* 0x0014800401007387 */ /* 0x000fe80000100a00 */
[----:B------:R1:W-:Y:S02]  /*61ac0*/  STL.64 [R1+0x1488], R6 ;  /* 0x0014880601007387 */ /* 0x0003e40000100a00 */
[----:B-1----:R-:W-:Y:S02]  /*61ad0*/  HMMA.1688.F32.TF32 R4, R232, R110, R12 ;  /* 0x0000006ee804723c */ /* 0x002fe4000008100c */
[----:B------:R1:W-:Y:S04]  /*61ae0*/  STL.64 [R1+0x1470], R16 ;  /* 0x0014701001007387 */ /* 0x0003e80000100a00 */
[----:B------:R2:W-:Y:S04]  /*61af0*/  STL.64 [R1+0x1478], R18 ;  /* 0x0014781201007387 */ /* 0x0005e80000100a00 */
[----:B------:R-:W3:Y:S04]  /*61b00*/  LDL.LU R248, [R1+0x110] ;  /* 0x0001100001f87983 */ /* 0x000ee80000300800 */
[----:B------:R-:W-:Y:S04]  /*61b10*/  STL.64 [R1+0x1460], R8 ;  /* 0x0014600801007387 */ /* 0x000fe80000100a00 */
[----:B------:R-:W-:Y:S04]  /*61b20*/  STL.64 [R1+0x1468], R10 ;  /* 0x0014680a01007387 */ /* 0x000fe80000100a00 */
[----:B------:R-:W-:Y:S04]  /*61b30*/  LDS R232, [R161+0x14180] ;  /* 0x01418000a1e87984 */ /* 0x000fe80000000800 */
        /* <DEDUP_REMOVED lines=111> */
[----:B------:R-:W1:Y:S01]  /*62230*/  LDS R235, [R189+0x16180] ;  /* 0x01618000bdeb7984 */ /* 0x000e620000000800 */
[C---:B--2---:R-:W-:Y:S08]  /*62240*/  HMMA.1688.F32.TF32 R44, R236.reuse, R82, R44 ;  /* 0x00000052ec2c723c */ /* 0x044ff0000008102c */
[C---:B---3--:R-:W-:Y:S08]  /*62250*/  HMMA.1688.F32.TF32 R48, R236.reuse, R78, R48 ;  /* 0x0000004eec30723c */ /* 0x048ff00000081030 */
        /* <DEDUP_REMOVED lines=8> */
[C---:B----4-:R-:W-:Y:S08]  /*622e0*/  HMMA.1688.F32.TF32 R4, R236.reuse, R70, R4 ;  /* 0x00000046ec04723c */ /* 0x050ff00000081004 */
[C---:B-----5:R-:W-:Y:S11]  /*622f0*/  HMMA.1688.F32.TF32 R136, R236.reuse, R218, R136 ;  /* 0x000000daec88723c */ /* 0x060ff60000081088 */
        /* <DEDUP_REMOVED lines=78> */
[----:B------:R-:W-:Y:S05]  /*627e0*/  STL.64 [R1+0xf80], R208 ;  /* 0x000f80d001007387 */ /* 0x000fea0000100a00 */
[C---:B------:R-:W-:Y:S01]  /*627f0*/  HMMA.1688.F32.TF32 R16, R240.reuse, R122, R16 ;  /* 0x0000007af010723c */ /* 0x040fe20000081010 */
[----:B------:R1:W-:Y:S07]  /*62800*/  STL.64 [R1+0xf88], R210 ;  /* 0x000f88d201007387 */ /* 0x0003ee0000100a00 */
[C---:B------:R-:W-:Y:S01]  /*62810*/  HMMA.1688.F32.TF32 R8, R240.reuse, R118, R8 ;  /* 0x00000076f008723c */ /* 0x040fe20000081008 */
[----:B-1----:R-:W3:Y:S04]  /*62820*/  LDL.LU.64 R210, [R1+0x4620] ;  /* 0x0046200001d27983 */ /* 0x002ee80000300a00 */
[----:B------:R-:W3:Y:S03]  /*62830*/  LDL.LU.64 R208, [R1+0x4618] ;  /* 0x0046180001d07983 */ /* 0x000ee60000300a00 */
[C---:B------:R-:W-:Y:S01]  /*62840*/  HMMA.1688.F32.TF32 R176, R240.reuse, R114, R176 ;  /* 0x00000072f0b0723c */ /* 0x040fe200000810b0 */
[----:B------:R-:W-:Y:S04]  /*62850*/  STL.64 [R1+0xf70], R28 ;  /* 0x000f701c01007387 */ /* 0x000fe80000100a00 */
[----:B------:R1:W-:Y:S03]  /*62860*/  STL.64 [R1+0xf78], R30 ;  /* 0x000f781e01007387 */ /* 0x0003e60000100a00 */
[C---:B------:R-:W-:Y:S01]  /*62870*/  HMMA.1688.F32.TF32 R12, R240.reuse, R102, R12 ;  /* 0x00000066f00c723c */ /* 0x040fe2000008100c */
        /* <DEDUP_REMOVED lines=29> */
[----:B------:R-:W4:Y:S01]  /*62a50*/  LDL.LU.64 R12, [R1+0x4598] ;  /* 0x00459800010c7983 */ /* 0x000f220000300a00 */
[C---:B--2---:R-:W-:Y:S11]  /*62a60*/  HMMA.1688.F32.TF32 R236, R240.reuse, R98, R236 ;  /* 0x00000062f0ec723c */ /* 0x044ff600000810ec */
[----:B------:R-:W-:Y:S11]  /*62a70*/  @!UPT UIADD3 URZ, URZ, URZ, URZ ;  /* 0x0000003f3f3ff290 */ /* 0x000ff6000fffe03f */
[----:B------:R-:W-:Y:S01]  /*62a80*/  @!UPT UIADD3 URZ, URZ, URZ, URZ ;  /* 0x0000003f3f3ff290 */ /* 0x000fe2000fffe03f */
[----:B------:R-:W-:Y:S04]  /*62a90*/  STL.64 [R1+0xef0], R236 ;  /* 0x000ef0ec01007387 */ /* 0x000fe80000100a00 */
[----:B------:R1:W-:Y:S02]  /*62aa0*/  STL.64 [R1+0xef8], R238 ;  /* 0x000ef8ee01007387 */ /* 0x0003e40000100a00 */
[C---:B-1----:R-:W-:Y:S08]  /*62ab0*/  HMMA.1688.F32.TF32 R236, R240.reuse, R94, R244 ;  /* 0x0000005ef0ec723c */ /* 0x042ff000000810f4 */
[C---:B------:R-:W-:Y:S11]  /*62ac0*/  HMMA.1688.F32.TF32 R244, R240.reuse, R74, R248 ;  /* 0x0000004af0f4723c */ /* 0x040ff600000810f8 */
[----:B------:R-:W-:Y:S04]  /*62ad0*/  @!UPT UIADD3 URZ, URZ, URZ, URZ ;  /* 0x0000003f3f3ff290 */ /* 0x000fe8000fffe03f */
[----:B------:R-:W-:Y:S04]  /*62ae0*/  STL.64 [R1+0xee0], R236 ;  /* 0x000ee0ec01007387 */ /* 0x000fe80000100a00 */
[----:B------:R4:W-:Y:S04]  /*62af0*/  STL.64 [R1+0xee8], R238 ;  /* 0x000ee8ee01007387 */ /* 0x0009e80000100a00 */
[----:B------:R-:W-:Y:S04]  /*62b00*/  STL.64 [R1+0xed0], R244 ;  /* 0x000ed0f401007387 */ /* 0x000fe80000100a00 */
[----:B------:R-:W-:Y:S01]  /*62b10*/  STL.64 [R1+0xed8], R246 ;  /* 0x000ed8f601007387 */ /* 0x000fe20000100a00 */
[C---:B---3--:R-:W-:Y:S08]  /*62b20*/  HMMA.1688.F32.TF32 R176, R240.reuse, R82, R176 ;  /* 0x00000052f0b0723c */ /* 0x048ff000000810b0 */
[C---:B----4-:R-:W-:Y:S08]  /*62b30*/  HMMA.1688.F32.TF32 R236, R240.reuse, R78, R12 ;  /* 0x0000004ef0ec723c */ /* 0x050ff0000008100c */
[C---:B------:R-:W-:Y:S08]  /*62b40*/  HMMA.1688.F32.TF32 R12, R240.reuse, R86, R8 ;  /* 0x00000056f00c723c */ /* 0x040ff00000081008 */
[----:B------:R-:W-:Y:S07]  /*62b50*/  HMMA.1688.F32.TF32 R8, R240, R110, R16 ;  /* 0x0000006ef008723c */ /* 0x000fee0000081010 */
[----:B------:R-:W-:Y:S01]  /*62b60*/  STL.64 [R1+0xec0], R236 ;  /* 0x000ec0ec01007387 */ /* 0x000fe20000100a00 */
[C---:B------:R-:W-:Y:S03]  /*62b70*/  HMMA.1688.F32.TF32 R16, R232.reuse, R70, R20 ;  /* 0x00000046e810723c */ /* 0x040fe60000081014 */
[----:B------:R-:W-:Y:S04]  /*62b80*/  STL.64 [R1+0xec8], R238 ;  /* 0x000ec8ee01007387 */ /* 0x000fe80000100a00 */
[----:B------:R-:W-:Y:S04]  /*62b90*/  STL.64 [R1+0xeb0], R176 ;  /* 0x000eb0b001007387 */ /* 0x000fe80000100a00 */
        /* <DEDUP_REMOVED lines=8> */
[----:B------:R-:W-:Y:S03]  /*62c20*/  STL.64 [R1+0xe08], R18 ;  /* 0x000e081201007387 */ /* 0x000fe60000100a00 */
[C---:B------:R-:W-:Y:S01]  /*62c30*/  HMMA.1688.F32.TF32 R20, R232.reuse, R126, R208 ;  /* 0x0000007ee814723c */ /* 0x040fe200000810d0 */
[----:B------:R-:W-:Y:S04]  /*62c40*/  LDS R16, [R161+0x14200] ;  /* 0x01420000a1107984 */ /* 0x000fe80000000800 */
[----:B------:R-:W-:Y:S04]  /*62c50*/  LDS R18, [R161+0x16200] ;  /* 0x01620000a1127984 */ /* 0x000fe80000000800 */
        /* <DEDUP_REMOVED lines=11> */
[----:B------:R1:W-:Y:S04]  /*62d10*/  STL.64 [R1+0xe98], R10 ;  /* 0x000e980a01007387 */ /* 0x0003e80000100a00 */
[----:B------:R-:W-:Y:S04]  /*62d20*/  STL.64 [R1+0xe80], R20 ;  /* 0x000e801401007387 */ /* 0x000fe80000100a00 */
[----:B------:R3:W-:Y:S01]  /*62d30*/  STL.64 [R1+0xe88], R22 ;  /* 0x000e881601007387 */ /* 0x0007e20000100a00 */
[C---:B-1----:R-:W-:Y:S08]  /*62d40*/  HMMA.1688.F32.TF32 R8, R232.reuse, R122, R132 ;  /* 0x0000007ae808723c */ /* 0x042ff00000081084 */
[C---:B---3--:R-:W-:Y:S11]  /*62d50*/  HMMA.1688.F32.TF32 R20, R232.reuse, R114, R44 ;  /* 0x00000072e814723c */ /* 0x048ff6000008102c */
[----:B------:R-:W-:Y:S04]  /*62d60*/  @!UPT UIADD3 URZ, URZ, URZ, URZ ;  /* 0x0000003f3f3ff290 */ /* 0x000fe8000fffe03f */
[----:B------:R-:W-:Y:S04]  /*62d70*/  STL.64 [R1+0xe70], R8 ;  /* 0x000e700801007387 */ /* 0x000fe80000100a00 */
[----:B------:R1:W-:Y:S04]  /*62d80*/  STL.64 [R1+0xe78], R10 ;  /* 0x000e780a01007387 */ /* 0x0003e80000100a00 */
[----:B------:R-:W-:Y:S04]  /*62d90*/  STL.64 [R1+0xe60], R12 ;  /* 0x000e600c01007387 */ /* 0x000fe80000100a00 */
[----:B------:R-:W-:Y:S01]  /*62da0*/  STL.64 [R1+0xe68], R14 ;  /* 0x000e680e01007387 */ /* 0x000fe20000100a00 */
[----:B-1----:R-:W-:Y:S03]  /*62db0*/  HMMA.1688.F32.TF32 R8, R232, R102, R48 ;  /* 0x00000066e808723c */ /* 0x002fe60000081030 */
[----:B------:R-:W-:Y:S04]  /*62dc0*/  STL.64 [R1+0xe50], R20 ;  /* 0x000e501401007387 */ /* 0x000fe80000100a00 */
[----:B------:R1:W-:Y:S01]  /*62dd0*/  STL.64 [R1+0xe58], R22 ;  /* 0x000e581601007387 */ /* 0x0003e20000100a00 */
[----:B--2---:R-:W-:Y:S01]  /*62de0*/  HMMA.1688.F32.TF32 R28, R16, R70, R220 ;  /* 0x00000046101c723c */ /* 0x004fe200000810dc */
[----:B------:R-:W-:Y:S01]  /*62df0*/  IMAD.MOV.U32 R176, RZ, RZ, R196 ;  /* 0x000000ffffb07224 */ /* 0x000fe200078e00c4 */
[----:B------:R-:W-:Y:S01]  /*62e00*/  MOV R178, R198 ;  /* 0x000000c600b27202 */ /* 0x000fe20000000f00 */
[----:B------:R-:W-:-:S02]  /*62e10*/  IMAD.MOV.U32 R177, RZ, RZ, R197 ;  /* 0x000000ffffb17224 */ /* 0x000fc400078e00c5 */
[----:B------:R-:W-:Y:S01]  /*62e20*/  IMAD.MOV.U32 R179, RZ, RZ, R199 ;  /* 0x000000ffffb37224 */ /* 0x000fe200078e00c7 */
[----:B------:R-:W-:Y:S01]  /*62e30*/  MOV R241, R193 ;  /* 0x000000c100f17202 */ /* 0x000fe20000000f00 */
[----:B------:R-:W-:Y:S02]  /*62e40*/  IMAD.MOV.U32 R240, RZ, RZ, R192 ;  /* 0x000000fffff07224 */ /* 0x000fe400078e00c0 */
[----:B------:R-:W-:Y:S01]  /*62e50*/  IMAD.MOV.U32 R242, RZ, RZ, R194 ;  /* 0x000000fffff27224 */ /* 0x000fe200078e00c2 */
[----:B-1----:R-:W-:Y:S01]  /*62e60*/  HMMA.1688.F32.TF32 R20, R232, R98, R52 ;  /* 0x00000062e814723c */ /* 0x002fe20000081034 */
[----:B------:R-:W-:Y:S01]  /*62e70*/  IMAD.MOV.U32 R243, RZ, RZ, R195 ;  /* 0x000000fffff37224 */ /* 0x000fe200078e00c3 */
[----:B------:R-:W-:Y:S01]  /*62e80*/  MOV R212, R184 ;  /* 0x000000b800d47202 */ /* 0x000fe20000000f00 */
[----:B------:R-:W-:Y:S01]  /*62e90*/  IMAD.MOV.U32 R213, RZ, RZ, R185 ;  /* 0x000000ffffd57224 */ /* 0x000fe200078e00b9 */
[----:B------:R-:W-:Y:S01]  /*62ea0*/  MOV R215, R187 ;  /* 0x000000bb00d77202 */ /* 0x000fe20000000f00 */
        /* <DEDUP_REMOVED lines=12> */
[----:B-1----:R-:W-:Y:S01]  /*62f70*/  HMMA.1688.F32.TF32 R8, R232, R94, R32 ;  /* 0x0000005ee808723c */ /* 0x002fe20000081020 */
[----:B------:R-:W-:Y:S01]  /*62f80*/  IMAD.MOV.U32 R249, RZ, RZ, R230 ;  /* 0x000000fffff97224 */ /* 0x000fe200078e00e6 */
[----:B------:R-:W-:Y:S04]  /*62f90*/  STL.64 [R1+0x1360], R20 ;  /* 0x0013601401007387 */ /* 0x000fe80000100a00 */
[----:B------:R1:W-:Y:S01]  /*62fa0*/  STL.64 [R1+0x1368], R22 ;  /* 0x0013681601007387 */ /* 0x0003e20000100a00 */
[----:B------:R-:W-:Y:S01]  /*62fb0*/  IMAD.MOV.U32 R250, RZ, RZ, R231 ;  /* 0x000000fffffa7224 */ /* 0x000fe200078e00e7 */
[----:B------:R-:W-:-:S02]  /*62fc0*/  MOV R251, R183 ;  /* 0x000000b700fb7202 */ /* 0x000fc40000000f00 */
[----:B------:R-:W-:Y:S04]  /*62fd0*/  LDS R12, [R161+0x14280] ;  /* 0x01428000a10c7984 */ /* 0x000fe80000000800 */
[----:B------:R-:W-:Y:S01]  /*62fe0*/  LDS R14, [R161+0x16280] ;  /* 0x01628000a10e7984 */ /* 0x000fe20000000800 */
[C---:B-1----:R-:W-:Y:S03]  /*62ff0*/  HMMA.1688.F32.TF32 R20, R232.reuse, R78, R56 ;  /* 0x0000004ee814723c */ /* 0x042fe60000081038 */
[----:B------:R-:W-:Y:S05]  /*63000*/  LDS R13, [R189+0x14280] ;  /* 0x01428000bd0d7984 */ /* 0x000fea0000000800 */
[----:B------:R-:W-:Y:S04]  /*63010*/  STL.64 [R1+0x1350], R8 ;  /* 0x0013500801007387 */ /* 0x000fe80000100a00 */
[----:B------:R1:W-:Y:S04]  /*63020*/  STL.64 [R1+0x1358], R10 ;  /* 0x0013580a01007387 */ /* 0x0003e80000100a00 */
[----:B------:R-:W-:Y:S04]  /*63030*/  STL.64 [R1+0x1340], R24 ;  /* 0x0013401801007387 */ /* 0x000fe80000100a00 */
[----:B------:R2:W-:Y:S01]  /*63040*/  STL.64 [R1+0x1348], R26 ;  /* 0x0013481a01007387 */ /* 0x0005e20000100a00 */
[C---:B-1----:R-:W-:Y:S03]  /*63050*/  HMMA.1688.F32.TF32 R8, R232.reuse, R82, R60 ;  /* 0x00000052e808723c */ /* 0x042fe6000008103c */
[----:B------:R-:W1:Y:S04]  /*63060*/  LDS R15, [R189+0x16280] ;  /* 0x01628000bd0f7984 */ /* 0x000e680000000800 */
[----:B------:R-:W-:Y:S01]  /*63070*/  STL.64 [R1+0x1330], R20 ;  /* 0x0013301401007387 */ /* 0x000fe20000100a00 */
[C---:B--2---:R-:W-:Y:S03]  /*63080*/  HMMA.1688.F32.TF32 R24, R232.reuse, R86, R64 ;  /* 0x00000056e818723c */ /* 0x044fe60000081040 */
[----:B------:R2:W-:Y:S04]  /*63090*/  STL.64 [R1+0x1338], R22 ;  /* 0x0013381601007387 */ /* 0x0005e80000100a00 */
[----:B------:R-:W-:Y:S04]  /*630a0*/  LDS R52, [R161+0x14400] ;  /* 0x01440000a1347984 */ /* 0x000fe80000000800 */
[----:B------:R-:W-:Y:S01]  /*630b0*/  LDS R54, [R161+0x16400] ;  /* 0x01640000a1367984 */ /* 0x000fe20000000800 */
[----:B--2---:R-:W-:Y:S03]  /*630c0*/  HMMA.1688.F32.TF32 R20, R232, R110, R104 ;  /* 0x0000006ee814723c */ /* 0x004fe60000081068 */
[----:B------:R-:W-:Y:S04]  /*630d0*/  LDS R53, [R189+0x14400] ;  /* 0x01440000bd357984 */ /* 0x000fe80000000800 */
[----:B------:R-:W-:Y:S04]  /*630e0*/  STL.64 [R1+0x1320], R8 ;  /* 0x0013200801007387 */ /* 0x000fe80000100a00 */
[----:B------:R-:W-:Y:S04]  /*630f0*/  STL.64 [R1+0x1328], R10 ;  /* 0x0013280a01007387 */ /* 0x000fe80000100a00 */
[----:B------:R-:W-:Y:S04]  /*63100*/  STL.64 [R1+0x1310], R24 ;  /* 0x0013101801007387 */ /* 0x000fe80000100a00 */
[----:B------:R5:W-:Y:S04]  /*63110*/  STL.64 [R1+0x1318], R26 ;  /* 0x0013181a01007387 */ /* 0x000be80000100a00 */
[----:B------:R-:W-:Y:S04]  /*63120*/  LDS R8, [R161+0x14300] ;  /* 0x01430000a1087984 */ /* 0x000fe80000000800 */
[----:B------:R-:W-:Y:S01]  /*63130*/  STL.64 [R1+0xe30], R20 ;  /* 0x000e301401007387 */ /* 0x000fe20000100a00 */
[C---:B-----5:R-:W-:Y:S03]  /*63140*/  HMMA.1688.F32.TF32 R24, R16.reuse, R90, R224 ;  /* 0x0000005a1018723c */ /* 0x060fe600000810e0 */
[----:B------:R2:W-:Y:S04]  /*63150*/  STL.64 [R1+0xe38], R22 ;  /* 0x000e381601007387 */ /* 0x0005e80000100a00 */
[----:B------:R-:W-:Y:S04]  /*63160*/  LDS R10, [R161+0x16300] ;  /* 0x01630000a10a7984 */ /* 0x000fe80000000800 */
[----:B------:R-:W-:Y:S01]  /*63170*/  LDS R9, [R189+0x14300] ;  /* 0x01430000bd097984 */ /* 0x000fe20000000800 */
[C---:B--2---:R-:W-:Y:S03]  /*63180*/  HMMA.1688.F32.TF32 R20, R16.reuse, R218, R136 ;  /* 0x000000da1014723c */ /* 0x044fe60000081088 */
[----:B------:R-:W-:Y:S04]  /*63190*/  STL.64 [R1+0x1300], R28 ;  /* 0x0013001c01007387 */ /* 0x000fe80000100a00 */
[----:B------:R2:W-:Y:S04]  /*631a0*/  STL.64 [R1+0x1308], R30 ;  /* 0x0013081e01007387 */ /* 0x0005e80000100a00 */
[----:B------:R-:W3:Y:S04]  /*631b0*/  LDS R11, [R189+0x16300] ;  /* 0x01630000bd0b7984 */ /* 0x000ee80000000800 */
[----:B------:R-:W-:Y:S01]  /*631c0*/  STL.64 [R1+0x12f0], R24 ;  /* 0x0012f01801007387 */ /* 0x000fe20000100a00 */
[C---:B--2---:R-:W-:Y:S03]  /*631d0*/  HMMA.1688.F32.TF32 R28, R16.reuse, R130, R140 ;  /* 0x00000082101c723c */ /* 0x044fe6000008108c */
[----:B------:R2:W-:Y:S04]  /*631e0*/  STL.64 [R1+0x12f8], R26 ;  /* 0x0012f81a01007387 */ /* 0x0005e80000100a00 */
[----:B------:R-:W-:Y:S04]  /*631f0*/  LDS R55, [R189+0x16400] ;  /* 0x01640000bd377984 */ /* 0x000fe80000000800 */
[----:B------:R-:W-:Y:S01]  /*63200*/  STL.64 [R1+0x12e0], R20 ;  /* 0x0012e01401007387 */ /* 0x000fe20000100a00 */
[C---:B--2---:R-:W-:Y:S03]  /*63210*/  HMMA.1688.F32.TF32 R24, R16.reuse, R126, R4 ;  /* 0x0000007e1018723c */ /* 0x044fe60000081004 */
[----:B------:R2:W-:Y:S05]  /*63220*/  STL.64 [R1+0x12e8], R22 ;  /* 0x0012e81601007387 */ /* 0x0005ea0000100a00 */
[C---:B------:R-:W-:Y:S08]  /*63230*/  HMMA.1688.F32.TF32 R4, R16.reuse, R118, R200 ;  /* 0x000000761004723c */ /* 0x040ff000000810c8 */
[C---:B--2---:R-:W-:Y:S01]  /*63240*/  HMMA.1688.F32.TF32 R20, R16.reuse, R122, R144 ;  /* 0x0000007a1014723c */ /* 0x044fe20000081090 */
[----:B------:R-:W-:Y:S04]  /*63250*/  STL.64 [R1+0x12d0], R28 ;  /* 0x0012d01c01007387 */ /* 0x000fe80000100a00 */
[----:B------:R-:W-:Y:S04]  /*63260*/  STL.64 [R1+0x12d8], R30 ;  /* 0x0012d81e01007387 */ /* 0x000fe80000100a00 */
[----:B------:R-:W-:Y:S04]  /*63270*/  STL.64 [R1+0x12c0], R24 ;  /* 0x0012c01801007387 */ /* 0x000fe80000100a00 */
[----:B------:R2:W-:Y:S10]  /*63280*/  STL.64 [R1+0x12c8], R26 ;  /* 0x0012c81a01007387 */ /* 0x0005f40000100a00 */
[----:B------:R-:W-:Y:S01]  /*63290*/  STL.64 [R1+0x12b0], R20 ;  /* 0x0012b01401007387 */ /* 0x000fe20000100a00 */
[C---:B--2---:R-:W-:Y:S03]  /*632a0*/  HMMA.1688.F32.TF32 R24, R16.reuse, R114, R204 ;  /* 0x000000721018723c */ /* 0x044fe600000810cc */
[----:B------:R2:W-:Y:S04]  /*632b0*/  STL.64 [R1+0x12b8], R22 ;  /* 0x0012b81601007387 */ /* 0x0005e80000100a00 */
[----:B------:R-:W-:Y:S04]  /*632c0*/  STL.64 [R1+0x12a0], R4 ;  /* 0x0012a00401007387 */ /* 0x000fe80000100a00 */
[----:B------:R4:W-:Y:S01]  /*632d0*/  STL.64 [R1+0x12a8], R6 ;  /* 0x0012a80601007387 */ /* 0x0009e20000100a00 */
[C---:B--2---:R-:W-:Y:S01]  /*632e0*/  HMMA.1688.F32.TF32 R20, R16.reuse, R102, R156 ;  /* 0x000000661014723c */ /* 0x044fe2000008109c */
[----:B------:R-:W-:Y:S01]  /*632f0*/  IMAD.MOV.U32 R28, RZ, RZ, R180 ;  /* 0x000000ffff1c7224 */ /* 0x000fe200078e00b4 */
[----:B------:R-:W-:Y:S01]  /*63300*/  MOV R30, R182 ;  /* 0x000000b6001e7202 */ /* 0x000fe20000000f00 */
[----:B------:R-:W-:Y:S01]  /*63310*/  IMAD.MOV.U32 R29, RZ, RZ, R181 ;  /* 0x000000ffff1d7224 */ /* 0x000fe200078e00b5 */
[----:B------:R-:W-:Y:S04]  /*63320*/  LDS R156, [R161+0x14480] ;  /* 0x01448000a19c7984 */ /* 0x000fe80000000800 */
[----:B----4-:R-:W-:Y:S03]  /*63330*/  HMMA.1688.F32.TF32 R4, R16, R98, R164 ;  /* 0x000000621004723c */ /* 0x010fe600000810a4 */
[----:B------:R-:W-:Y:S04]  /*63340*/  STL.64 [R1+0x1290], R24 ;  /* 0x0012901801007387 */ /* 0x000fe80000100a00 */
[----:B------:R-:W-:Y:S01]  /*63350*/  STL.64 [R1+0x1298], R26 ;  /* 0x0012981a01007387 */ /* 0x000fe20000100a00 */
[----:B------:R-:W-:-:S03]  /*63360*/  IMAD.MOV.U32 R31, RZ, RZ, R228 ;  /* 0x000000ffff1f7224 */ /* 0x000fc600078e00e4 */
[----:B------:R-:W-:Y:S04]  /*63370*/  LDS R158, [R161+0x16480] ;  /* 0x01648000a19e7984 */ /* 0x000fe80000000800 */
[----:B------:R-:W-:Y:S04]  /*63380*/  LDS R157, [R189+0x14480] ;  /* 0x01448000bd9d7984 */ /* 0x000fe80000000800 */
[----:B------:R2:W-:Y:S04]  /*63390*/  STL.64 [R1+0x1280], R20 ;  /* 0x0012801401007387 */ /* 0x0005e80000100a00 */
[----:B------:R4:W-:Y:S04]  /*633a0*/  STL.64 [R1+0x1288], R22 ;  /* 0x0012881601007387 */ /* 0x0009e80000100a00 */
[----:B------:R-:W5:Y:S04]  /*633b0*/  LDL.LU R196, [R1+0x4590] ;  /* 0x0045900001c47983 */ /* 0x000f680000300800 */
[----:B------:R-:W-:Y:S04]  /*633c0*/  STL.64 [R1+0x1020], R4 ;  /* 0x0010200401007387 */ /* 0x000fe80000100a00 */
[----:B------:R1:W-:Y:S04]  /*633d0*/  STL.64 [R1+0x1028], R6 ;  /* 0x0010280601007387 */ /* 0x0003e80000100a00 */
        /* <DEDUP_REMOVED lines=23> */
[----:B--2---:R-:W-:-:S03]  /*63550*/  IMAD.MOV.U32 R20, RZ, RZ, R173 ;  /* 0x000000ffff147224 */ /* 0x004fc600078e00ad */
[----:B------:R-:W1:Y:S01]  /*63560*/  LDL.LU R148, [R1+0x4540] ;  /* 0x0045400001947983 */ /* 0x000e620000300800 */
[----:B------:R-:W-:-:S03]  /*63570*/  IMAD.MOV.U32 R21, RZ, RZ, R174 ;  /* 0x000000ffff157224 */ /* 0x000fc600078e00ae */
[----:B------:R-:W1:Y:S01]  /*63580*/  LDL.LU R149, [R1+0x453c] ;  /* 0x00453c0001957983 */ /* 0x000e620000300800 */
[----:B----4-:R-:W-:-:S03]  /*63590*/  MOV R22, R175 ;  /* 0x000000af00167202 */ /* 0x010fc60000000f00 */
[----:B------:R-:W1:Y:S01]  /*635a0*/  LDL.LU R150, [R1+0x4538] ;  /* 0x0045380001967983 */ /* 0x000e620000300800 */
[----:B------:R-:W-:-:S03]  /*635b0*/  IMAD.MOV.U32 R23, RZ, RZ, R168 ;  /* 0x000000ffff177224 */ /* 0x000fc600078e00a8 */
[----:B------:R-:W2:Y:S01]  /*635c0*/  LDL.LU R172, [R1+0x4534] ;  /* 0x0045340001ac7983 */ /* 0x000ea20000300800 */
[----:B------:R-:W-:-:S03]  /*635d0*/  IMAD.MOV.U32 R24, RZ, RZ, R169 ;  /* 0x000000ffff187224 */ /* 0x000fc600078e00a9 */
[----:B------:R-:W2:Y:S01]  /*635e0*/  LDL.LU R173, [R1+0x4530] ;  /* 0x0045300001ad7983 */ /* 0x000ea20000300800 */
[----:B------:R-:W-:-:S03]  /*635f0*/  MOV R25, R170 ;  /* 0x000000aa00197202 */ /* 0x000fc60000000f00 */
[----:B------:R-:W2:Y:S01]  /*63600*/  LDL.LU R174, [R1+0x452c] ;  /* 0x00452c0001ae7983 */ /* 0x000ea20000300800 */
[----:B------:R-:W-:-:S03]  /*63610*/  IMAD.MOV.U32 R26, RZ, RZ, R171 ;  /* 0x000000ffff1a7224 */ /* 0x000fc600078e00ab */
[----:B------:R-:W2:Y:S04]  /*63620*/  LDL.LU R175, [R1+0x4528] ;  /* 0x0045280001af7983 */ /* 0x000ea80000300800 */
[----:B------:R-:W4:Y:S04]  /*63630*/  LDL.LU R168, [R1+0x4524] ;  /* 0x0045240001a87983 */ /* 0x000f280000300800 */
[----:B------:R-:W4:Y:S04]  /*63640*/  LDL.LU R169, [R1+0x4520] ;  /* 0x0045200001a97983 */ /* 0x000f280000300800 */
[----:B------:R-:W4:Y:S01]  /*63650*/  LDL.LU R170, [R1+0x451c] ;  /* 0x00451c0001aa7983 */ /* 0x000f220000300800 */
[----:B------:R-:W-:-:S03]  /*63660*/  IMAD.MOV.U32 R27, RZ, RZ, R151 ;  /* 0x000000ffff1b7224 */ /* 0x000fc600078e0097 */
[----:B------:R-:W4:Y:S04]  /*63670*/  LDL.LU R171, [R1+0x4518] ;  /* 0x0045180001ab7983 */ /* 0x000f280000300800 */
[----:B------:R-:W1:Y:S04]  /*63680*/  LDL.LU R151, [R1+0x4514] ;  /* 0x0045140001977983 */ /* 0x000e680000300800 */
[----:B------:R-:W3:Y:S04]  /*63690*/  LDL.LU R155, [R1+0x4510] ;  /* 0x00451000019b7983 */ /* 0x000ee80000300800 */
[----:B------:R-:W3:Y:S04]  /*636a0*/  LDL.LU R230, [R1+0x450c] ;  /* 0x00450c0001e67983 */ /* 0x000ee80000300800 */
[----:B------:R-:W3:Y:S04]  /*636b0*/  LDL.LU R231, [R1+0x4508] ;  /* 0x0045080001e77983 */ /* 0x000ee80000300800 */
[----:B------:R-:W3:Y:S04]  /*636c0*/  LDL.LU R183, [R1+0x4504] ;  /* 0x0045040001b77983 */ /* 0x000ee80000300800 */
[----:B------:R-:W-:Y:S04]  /*636d0*/  LDS R159, [R189+0x16480] ;  /* 0x01648000bd9f7984 */ /* 0x000fe80000000800 */
[----:B------:R-:W-:Y:S04]  /*636e0*/  LDS R164, [R161+0x14500] ;  /* 0x01450000a1a47984 */ /* 0x000fe80000000800 */
[----:B------:R-:W-:Y:S04]  /*636f0*/  LDS R166, [R161+0x16500] ;  /* 0x01650000a1a67984 */ /* 0x000fe80000000800 */
[----:B------:R-:W-:Y:S04]  /*63700*/  LDS R165, [R189+0x14500] ;  /* 0x01450000bda57984 */ /* 0x000fe80000000800 */
[----:B------:R-:W-:Y:S01]  /*63710*/  LDS R167, [R189+0x16500] ;  /* 0x01650000bda77984 */ /* 0x000fe20000000800 */
[C---:B--2---:R-:W-:Y:S08]  /*63720*/  HMMA.1688.F32.TF32 R36, R16.reuse, R74, R172 ;  /* 0x0000004a1024723c */ /* 0x044ff000000810ac */
[C---:B----4-:R-:W-:Y:S08]  /*63730*/  HMMA.1688.F32.TF32 R32, R16.reuse, R94, R168 ;  /* 0x0000005e1020723c */ /* 0x050ff000000810a8 */
[C---:B-1----:R-:W-:Y:S11]  /*63740*/  HMMA.1688.F32.TF32 R4, R16.reuse, R78, R148 ;  /* 0x0000004e1004723c */ /* 0x042ff60000081094 */
[----:B------:R-:W-:Y:S04]  /*63750*/  @!UPT UIADD3 URZ, URZ, URZ, URZ ;  /* 0x0000003f3f3ff290 */ /* 0x000fe8000fffe03f */
[----:B------:R-:W-:Y:S04]  /*63760*/  STL.64 [R1+0x1010], R32 ;  /* 0x0010102001007387 */ /* 0x000fe80000100a00 */
[----:B------:R3:W-:Y:S04]  /*63770*/  STL.64 [R1+0x1018], R34 ;  /* 0x0010182201007387 */ /* 0x0007e80000100a00 */
[----:B------:R-:W-:Y:S04]  /*63780*/  STL.64 [R1+0x1270], R36 ;  /* 0x0012702401007387 */ /* 0x000fe80000100a00 */
[----:B------:R1:W-:Y:S01]  /*63790*/  STL.64 [R1+0x1278], R38 ;  /* 0x0012782601007387 */ /* 0x0003e20000100a00 */
[C---:B---3--:R-:W-:Y:S03]  /*637a0*/  HMMA.1688.F32.TF32 R32, R16.reuse, R82, R152 ;  /* 0x000000521020723c */ /* 0x048fe60000081098 */
[----:B------:R-:W-:Y:S04]  /*637b0*/  STL.64 [R1+0x1260], R4 ;  /* 0x0012600401007387 */ /* 0x000fe80000100a00 */
[----:B------:R2:W-:Y:S01]  /*637c0*/  STL.64 [R1+0x1268], R6 ;  /* 0x0012680601007387 */ /* 0x0005e20000100a00 */
[C---:B-1----:R-:W-:Y:S08]  /*637d0*/  HMMA.1688.F32.TF32 R36, R16.reuse, R86, R228 ;  /* 0x000000561024723c */ /* 0x042ff000000810e4 */
[----:B--2---:R-:W-:Y:S07]  /*637e0*/  HMMA.1688.F32.TF32 R4, R16, R110, R180 ;  /* 0x0000006e1004723c */ /* 0x004fee00000810b4 */
[----:B------:R-:W-:Y:S04]  /*637f0*/  STL.64 [R1+0x1250], R32 ;  /* 0x0012502001007387 */ /* 0x000fe80000100a00 */
[----:B------:R1:W-:Y:S01]  /*63800*/  STL.64 [R1+0x1258], R34 ;  /* 0x0012582201007387 */ /* 0x0003e20000100a00 */
[C---:B------:R-:W-:Y:S03]  /*63810*/  HMMA.1688.F32.TF32 R16, R12.reuse, R90, R192 ;  /* 0x0000005a0c10723c */ /* 0x040fe600000810c0 */
[----:B------:R-:W-:Y:S04]  /*63820*/  STL.64 [R1+0x1240], R36 ;  /* 0x0012402401007387 */ /* 0x000fe80000100a00 */
[----:B------:R-:W-:Y:S01]  /*63830*/  STL.64 [R1+0x1248], R38 ;  /* 0x0012482601007387 */ /* 0x000fe20000100a00 */
[C---:B-1----:R-:W-:Y:S03]  /*63840*/  HMMA.1688.F32.TF32 R32, R12.reuse, R70, R184 ;  /* 0x000000460c20723c */ /* 0x042fe600000810b8 */
[----:B------:R-:W-:Y:S04]  /*63850*/  STL.64 [R1+0x1e0], R4 ;  /* 0x0001e00401007387 */ /* 0x000fe80000100a00 */
[----:B------:R5:W-:Y:S02]  /*63860*/  STL.64 [R1+0x1e8], R6 ;  /* 0x0001e80601007387 */ /* 0x000be40000100a00 */
[C---:B-----5:R-:W-:Y:S11]  /*63870*/  HMMA.1688.F32.TF32 R4, R12.reuse, R218, R196 ;  /* 0x000000da0c04723c */ /* 0x060ff600000810c4 */
[----:B------:R-:W-:Y:S03]  /*63880*/  @!UPT UIADD3 URZ, URZ, URZ, URZ ;  /* 0x0000003f3f3ff290 */ /* 0x000fe6000fffe03f */
        /* <DEDUP_REMOVED lines=19> */
[----:B------:R-:W-:Y:S04]  /*639c0*/  STL.64 [R1+0x98], R30 ;  /* 0x0000981e01007387 */ /* 0x000fe80000100a00 */
[----:B------:R-:W2:Y:S06]  /*639d0*/  LDL.LU R176, [R1+0x3e0] ;  /* 0x0003e00001b07983 */ /* 0x000eac0000300800 */
[----:B------:R-:W-:Y:S04]  /*639e0*/  STL.64 [R1+0x80], R16 ;  /* 0x0000801001007387 */ /* 0x000fe80000100a00 */
[----:B------:R-:W-:Y:S04]  /*639f0*/  STL.64 [R1+0x88], R18 ;  /* 0x0000881201007387 */ /* 0x000fe80000100a00 */
        /* <DEDUP_REMOVED lines=13> */
[C---:B-1----:R-:W-:Y:S08]  /*63ad0*/  HMMA.1688.F32.TF32 R4, R12.reuse, R98, R24 ;  /* 0x000000620c04723c */ /* 0x042ff00000081018 */
[C---:B------:R-:W-:Y:S08]  /*63ae0*/  HMMA.1688.F32.TF32 R20, R12.reuse, R94, R20 ;  /* 0x0000005e0c14723c */ /* 0x040ff00000081014 */
[C---:B------:R-:W-:Y:S07]  /*63af0*/  HMMA.1688.F32.TF32 R16, R12.reuse, R74, R244 ;  /* 0x0000004a0c10723c */ /* 0x040fee00000810f4 */
[----:B------:R-:W-:Y:S04]  /*63b00*/  STL.64 [R1+0x60], R4 ;  /* 0x0000600401007387 */ /* 0x000fe80000100a00 */
[----:B------:R1:W-:Y:S02]  /*63b10*/  STL.64 [R1+0x68], R6 ;  /* 0x0000680601007387 */ /* 0x0003e40000100a00 */
[C---:B-1----:R-:W-:Y:S02]  /*63b20*/  HMMA.1688.F32.TF32 R4, R12.reuse, R78, R248 ;  /* 0x0000004e0c04723c */ /* 0x042fe400000810f8 */
[----:B------:R1:W-:Y:S04]  /*63b30*/  STL.64 [R1+0x50], R20 ;  /* 0x0000501401007387 */ /* 0x0003e80000100a00 */
[----:B------:R5:W-:Y:S04]  /*63b40*/  STL.64 [R1+0x58], R22 ;  /* 0x0000581601007387 */ /* 0x000be80000100a00 */
[----:B------:R-:W4:Y:S04]  /*63b50*/  LDL.LU R28, [R1+0x410] ;  /* 0x00041000011c7983 */ /* 0x000f280000300800 */
[----:B------:R-:W-:Y:S04]  /*63b60*/  STL.64 [R1+0x40], R16 ;  /* 0x0000401001007387 */ /* 0x000fe80000100a00 */
[----:B------:R2:W-:Y:S05]  /*63b70*/  STL.64 [R1+0x48], R18 ;  /* 0x0000481201007387 */ /* 0x0005ea0000100a00 */
[----:B------:R-:W-:Y:S04]  /*63b80*/  STL.64 [R1+0x30], R4 ;  /* 0x0000300401007387 */ /* 0x000fe80000100a00 */
[----:B------:R4:W-:Y:S04]  /*63b90*/  STL.64 [R1+0x38], R6 ;  /* 0x0000380601007387 */ /* 0x0009e80000100a00 */
        /* <DEDUP_REMOVED lines=21> */
[----:B-----5:R-:W5:Y:S04]  /*63cf0*/  LDL.LU R22, [R1+0x448] ;  /* 0x0004480001167983 */ /* 0x020f680000300800 */
[----:B------:R-:W5:Y:S01]  /*63d00*/  LDL.LU R23, [R1+0x44c] ;  /* 0x00044c0001177983 */ /* 0x000f620000300800 */
[C---:B--2---:R-:W-:Y:S08]  /*63d10*/  HMMA.1688.F32.TF32 R16, R12.reuse, R86, R176 ;  /* 0x000000560c10723c */ /* 0x044ff000000810b0 */
[C---:B---3--:R-:W-:Y:S08]  /*63d20*/  HMMA.1688.F32.TF32 R32, R12.reuse, R82, R240 ;  /* 0x000000520c20723c */ /* 0x048ff000000810f0 */
[----:B----4-:R-:W-:Y:S11]  /*63d30*/  HMMA.1688.F32.TF32 R4, R12, R110, R236 ;  /* 0x0000006e0c04723c */ /* 0x010ff600000810ec */
[----:B------:R-:W-:Y:S04]  /*63d40*/  @!UPT UIADD3 URZ, URZ, URZ, URZ ;  /* 0x0000003f3f3ff290 */ /* 0x000fe8000fffe03f */
[----:B------:R-:W-:Y:S04]  /*63d50*/  STL.64 [R1+0x20], R32 ;  /* 0x0000202001007387 */ /* 0x000fe80000100a00 */
[----:B------:R-:W-:Y:S04]  /*63d60*/  STL.64 [R1+0x28], R34 ;  /* 0x0000282201007387 */ /* 0x000fe80000100a00 */
[----:B------:R-:W2:Y:S04]  /*63d70*/  LDL.LU R240, [R1+0x450] ;  /* 0x0004500001f07983 */ /* 0x000ea80000300800 */
[----:B------:R-:W-:Y:S04]  /*63d80*/  STL.64 [R1+0x10], R16 ;  /* 0x0000101001007387 */ /* 0x000fe80000100a00 */
[----:B------:R-:W-:Y:S04]  /*63d90*/  STL.64 [R1+0x18], R18 ;  /* 0x0000181201007387 */ /* 0x000fe80000100a00 */
[----:B------:R-:W-:Y:S04]  /*63da0*/  STL.64 [R1], R4 ;  /* 0x0000000401007387 */ /* 0x000fe80000100a00 */
        /* <DEDUP_REMOVED lines=12> */
[C---:B------:R-:W-:Y:S03]  /*63e70*/  HMMA.1688.F32.TF32 R232, R8.reuse, R218, R28 ;  /* 0x000000da08e8723c */ /* 0x040fe6000008101c */
[----:B------:R-:W-:Y:S04]  /*63e80*/  LDS R4, [R161+0x14380] ;  /* 0x01438000a1047984 */ /* 0x000fe80000000800 */
[----:B------:R-:W-:Y:S04]  /*63e90*/  LDS R6, [R161+0x16380] ;  /* 0x01638000a1067984 */ /* 0x000fe80000000800 */
[----:B------:R-:W-:Y:S04]  /*63ea0*/  LDS R5, [R189+0x14380] ;  /* 0x01438000bd057984 */ /* 0x000fe80000000800 */
[----:B------:R-:W1:Y:S01]  /*63eb0*/  LDS R7, [R189+0x16380] ;  /* 0x01638000bd077984 */ /* 0x000e620000000800 */
[C---:B------:R-:W-:Y:S08]  /*63ec0*/  HMMA.1688.F32.TF32 R248, R8.reuse, R70, R248 ;  /* 0x0000004608f8723c */ /* 0x040ff000000810f8 */
[C---:B------:R-:W-:Y:S11]  /*63ed0*/  HMMA.1688.F32.TF32 R244, R8.reuse, R90, R244 ;  /* 0x0000005a08f4723c */ /* 0x040ff600000810f4 */
[----:B------:R-:W-:Y:S04]  /*63ee0*/  @!UPT UIADD3 URZ, URZ, URZ, URZ ;  /* 0x0000003f3f3ff290 */ /* 0x000fe8000fffe03f */
[----:B------:R-:W-:Y:S04]  /*63ef0*/  STL.64 [R1+0x4420], R250 ;  /* 0x004420fa01007387 */ /* 0x000fe80000100a00 */
[----:B------:R-:W-:Y:S01]  /*63f00*/  STL.64 [R1+0x4418], R248 ;  /* 0x004418f801007387 */ /* 0x000fe20000100a00 */
[C---:B------:R-:W-:Y:S03]  /*63f10*/  HMMA.1688.F32.TF32 R12, R8.reuse, R130, R212 ;  /* 0x00000082080c723c */ /* 0x040fe600000810d4 */
[----:B------:R-:W-:Y:S04]  /*63f20*/  STL.64 [R1+0x4430], R246 ;  /* 0x004430f601007387 */ /* 0x000fe80000100a00 */
[----:B------:R-:W-:Y:S04]  /*63f30*/  STL.64 [R1+0x4428], R244 ;  /* 0x004428f401007387 */ /* 0x000fe80000100a00 */
[----:B------:R-:W-:Y:S04]  /*63f40*/  STL.64 [R1+0x4440], R234 ;  /* 0x004440ea01007387 */ /* 0x000fe80000100a00 */
[----:B------:R-:W-:Y:S08]  /*63f50*/  STL.64 [R1+0x4438], R232 ;  /* 0x004438e801007387 */ /* 0x000ff00000100a00 */
[----:B------:R-:W-:Y:S04]  /*63f60*/  STL.64 [R1+0x150], R12 ;  /* 0x0001500c01007387 */ /* 0x000fe80000100a00 */
[----:B------:R5:W-:Y:S02]  /*63f70*/  STL.64 [R1+0x158], R14 ;  /* 0x0001580e01007387 */ /* 0x000be40000100a00 */
[C---:B-----5:R-:W-:Y:S11]  /*63f80*/  HMMA.1688.F32.TF32 R12, R8.reuse, R122, R20 ;  /* 0x0000007a080c723c */ /* 0x060ff60000081014 */
[----:B------:R-:W-:Y:S11]  /*63f90*/  @!UPT UIADD3 URZ, URZ, URZ, URZ ;  /* 0x0000003f3f3ff290 */ /* 0x000ff6000fffe03f */
[----:B------:R-:W-:Y:S02]  /*63fa0*/  @!UPT UIADD3 URZ, URZ, URZ, URZ ;  /* 0x0000003f3f3ff290 */ /* 0x000fe4000fffe03f */
[----:B------:R-:W-:Y:S01]  /*63fb0*/  IMAD.MOV.U32 R235, RZ, RZ, R12 ;  /* 0x000000ffffeb7224 */ /* 0x000fe200078e000c */
[----:B------:R-:W-:Y:S01]  /*63fc0*/  MOV R233, R14 ;  /* 0x0000000e00e97202 */ /* 0x000fe20000000f00 */
[----:B------:R-:W-:Y:S02]  /*63fd0*/  IMAD.MOV.U32 R234, RZ, RZ, R13 ;  /* 0x000000ffffea7224 */ /* 0x000fe400078e000d */
[----:B------:R-:W-:Y:S01]  /*63fe0*/  IMAD.MOV.U32 R232, RZ, RZ, R15 ;  /* 0x000000ffffe87224 */ /* 0x000fe200078e000f */
[C---:B------:R-:W-:Y:S11]  /*63ff0*/  HMMA.1688.F32.TF32 R16, R8.reuse, R126, R24 ;  /* 0x0000007e0810723c */ /* 0x040ff60000081018 */
[----:B------:R-:W-:Y:S11]  /*64000*/  @!UPT UIADD3 URZ, URZ, URZ, URZ ;  /* 0x0000003f3f3ff290 */ /* 0x000ff6000fffe03f */
[----:B------:R-:W-:Y:S01]  /*64010*/  @!UPT UIADD3 URZ, URZ, URZ, URZ ;  /* 0x0000003f3f3ff290 */ /* 0x000fe2000fffe03f */
[----:B------:R-:W-:Y:S04]  /*64020*/  STL.64 [R1+0x130], R16 ;  /* 0x0001301001007387 */ /* 0x000fe80000100a00 */
[----:B------:R-:W-:Y:S04]  /*64030*/  STL.64 [R1+0x138], R18 ;  /* 0x0001381201007387 */ /* 0x000fe80000100a00 */
[----:B------:R-:W-:Y:S04]  /*64040*/  STL.64 [R1+0x4450], R234 ;  /* 0x004450ea01007387 */ /* 0x000fe80000100a00 */
[----:B------:R-:W-:Y:S01]  /*64050*/  STL.64 [R1+0x4448], R232 ;  /* 0x004448e801007387 */ /* 0x000fe20000100a00 */
[C---:B--2---:R-:W-:Y:S11]  /*64060*/  HMMA.1688.F32.TF32 R12, R8.reuse, R118, R240 ;  /* 0x00000076080c723c */ /* 0x044ff600000810f0 */
[----:B------:R-:W-:Y:S11]  /*64070*/  @!UPT UIADD3 URZ, URZ, URZ, URZ ;  /* 0x0000003f3f3ff290 */ /* 0x000ff6000fffe03f */
[----:B------:R-:W-:Y:S02]  /*64080*/  @!UPT UIADD3 URZ, URZ, URZ, URZ ;  /* 0x0000003f3f3ff290 */ /* 0x000fe4000fffe03f */
[----:B------:R-:W-:Y:S01]  /*64090*/  IMAD.MOV.U32 R247, RZ, RZ, R12 ;  /* 0x000000fffff77224 */ /* 0x000fe200078e000c */
[----:B------:R-:W-:Y:S01]  /*640a0*/  MOV R246, R13 ;  /* 0x0000000d00f67202 */ /* 0x000fe20000000f00 */
[----:B------:R-:W-:Y:S02]  /*640b0*/  IMAD.MOV.U32 R245, RZ, RZ, R14 ;  /* 0x000000fffff57224 */ /* 0x000fe400078e000e */
[----:B------:R-:W-:Y:S02]  /*640c0*/  IMAD.MOV.U32 R244, RZ, RZ, R15 ;  /* 0x000000fffff47224 */ /* 0x000fe400078e000f */
[C---:B---3--:R-:W-:Y:S01]  /*640d0*/  HMMA.1688.F32.TF32 R12, R8.reuse, R114, R176 ;  /* 0x00000072080c723c */ /* 0x048fe200000810b0 */
[----:B------:R-:W-:Y:S04]  /*640e0*/  STL.64 [R1+0x4460], R246 ;  /* 0x004460f601007387 */ /* 0x000fe80000100a00 */
[----:B------:R-:W-:Y:S03]  /*640f0*/  STL.64 [R1+0x4458], R244 ;  /* 0x004458f401007387 */ /* 0x000fe60000100a00 */
[C---:B----4-:R-:W-:Y:S01]  /*64100*/  HMMA.1688.F32.TF32 R228, R8.reuse, R102, R236 ;  /* 0x0000006608e4723c */ /* 0x050fe200000810ec */
[----:B------:R-:W2:Y:S11]  /*64110*/  LDL.LU R236, [R1+0x510] ;  /* 0x0005100001ec7983 */ /* 0x000eb60000300800 */
[----:B------:R-:W-:Y:S03]  /*64120*/  @!UPT UIADD3 URZ, URZ, URZ, URZ ;  /* 0x0000003f3f3ff290 */ /* 0x000fe6000fffe03f */
        /* <DEDUP_REMOVED lines=69> */
[----:B------:R-:W1:Y:S04]  /*64580*/  LDL.LU R56, [R1+0x5f0] ;  /* 0x0005f00001387983 */ /* 0x000e680000300800 */
[----:B------:R-:W1:Y:S04]  /*64590*/  LDL.LU R57, [R1+0x5f4] ;  /* 0x0005f40001397983 */ /* 0x000e680000300800 */
[----:B------:R-:W1:Y:S04]  /*645a0*/  LDL.LU R58, [R1+0x5f8] ;  /* 0x0005f800013a7983 */ /* 0x000e680000300800 */
[----:B------:R-:W1:Y:S04]  /*645b0*/  LDL.LU R59, [R1+0x5fc] ;  /* 0x0005fc00013b7983 */ /* 0x000e680000300800 */
        /* <DEDUP_REMOVED lines=18> */
[C---:B---3--:R-:W-:Y:S08]  /*646e0*/  HMMA.1688.F32.TF32 R12, R8.reuse, R98, R140 ;  /* 0x00000062080c723c */ /* 0x048ff0000008108c */
[C---:B--2---:R-:W-:Y:S11]  /*646f0*/  HMMA.1688.F32.TF32 R16, R8.reuse, R94, R136 ;  /* 0x0000005e0810723c */ /* 0x044ff60000081088 */
[----:B------:R-:W-:Y:S04]  /*64700*/  @!UPT UIADD3 URZ, URZ, URZ, URZ ;  /* 0x0000003f3f3ff290 */ /* 0x000fe8000fffe03f */
[----:B------:R-:W-:Y:S04]  /*64710*/  STL.64 [R1+0x1230], R12 ;  /* 0x0012300c01007387 */ /* 0x000fe80000100a00 */
[----:B------:R2:W-:Y:S02]  /*64720*/  STL.64 [R1+0x1238], R14 ;  /* 0x0012380e01007387 */ /* 0x0005e40000100a00 */
[C---:B--2---:R-:W-:Y:S02]  /*64730*/  HMMA.1688.F32.TF32 R12, R8.reuse, R74, R224 ;  /* 0x0000004a080c723c */ /* 0x044fe400000810e0 */
[----:B------:R-:W-:Y:S04]  /*64740*/  STL.64 [R1+0x1220], R16 ;  /* 0x0012201001007387 */ /* 0x000fe80000100a00 */
[----:B------:R4:W-:Y:S02]  /*64750*/  STL.64 [R1+0x1228], R18 ;  /* 0x0012281201007387 */ /* 0x0009e40000100a00 */
[C---:B------:R-:W-:Y:S08]  /*64760*/  HMMA.1688.F32.TF32 R136, R8.reuse, R78, R220 ;  /* 0x0000004e0888723c */ /* 0x040ff000000810dc */
[C---:B----4-:R-:W-:Y:S07]  /*64770*/  HMMA.1688.F32.TF32 R16, R8.reuse, R82, R104 ;  /* 0x000000520810723c */ /* 0x050fee0000081068 */
[----:B------:R-:W-:Y:S04]  /*64780*/  STL.64 [R1+0x1210], R12 ;  /* 0x0012100c01007387 */ /* 0x000fe80000100a00 */
[----:B------:R2:W-:Y:S02]  /*64790*/  STL.64 [R1+0x1218], R14 ;  /* 0x0012180e01007387 */ /* 0x0005e40000100a00 */
[C---:B--2---:R-:W-:Y:S08]  /*647a0*/  HMMA.1688.F32.TF32 R12, R8.reuse, R86, R64 ;  /* 0x00000056080c723c */ /* 0x044ff00000081040 */
        /* <DEDUP_REMOVED lines=10> */
[C---:B-----5:R-:W-:Y:S08]  /*64850*/  HMMA.1688.F32.TF32 R12, R4.reuse, R90, R36 ;  /* 0x0000005a040c723c */ /* 0x060ff00000081024 */
        /* <DEDUP_REMOVED lines=38> */
[----:B------:R-:W-:Y:S04]  /*64ac0*/  STL.64 [R1+0x598], R18 ;  /* 0x0005981201007387 */ /* 0x000fe80000100a00 */
[----:B------:R-:W2:Y:S04]  /*64ad0*/  LDL.LU R20, [R1+0x670] ;  /* 0x0006700001147983 */ /* 0x000ea80000300800 */
        /* <DEDUP_REMOVED lines=27> */
[----:B------:R-:W1:Y:S04]  /*64c90*/  LDL.LU R212, [R1+0x650] ;  /* 0x0006500001d47983 */ /* 0x000e680000300800 */
[----:B------:R-:W1:Y:S04]  /*64ca0*/  LDL.LU R213, [R1+0x654] ;  /* 0x0006540001d57983 */ /* 0x000e680000300800 */
[----:B------:R-:W1:Y:S04]  /*64cb0*/  LDL.LU R214, [R1+0x658] ;  /* 0x0006580001d67983 */ /* 0x000e680000300800 */
[----:B------:R-:W1:Y:S04]  /*64cc0*/  LDL.LU R215, [R1+0x65c] ;  /* 0x00065c0001d77983 */ /* 0x000e680000300800 */
        /* <DEDUP_REMOVED lines=12> */
[----:B------:R-:W-:Y:S01]  /*64d90*/  MOV R236, R252 ;  /* 0x000000fc00ec7202 */ /* 0x000fe20000000f00 */
[----:B------:R-:W-:Y:S01]  /*64da0*/  IMAD.MOV.U32 R237, RZ, RZ, R191 ;  /* 0x000000ffffed7224 */ /* 0x000fe200078e00bf */
[----:B------:R-:W-:Y:S01]  /*64db0*/  MOV R239, R163 ;  /* 0x000000a300ef7202 */ /* 0x000fe20000000f00 */
[----:B------:R-:W-:Y:S01]  /*64dc0*/  IMAD.MOV.U32 R238, RZ, RZ, R190 ;  /* 0x000000ffffee7224 */ /* 0x000fe200078e00be */
[----:B----4-:R-:W-:Y:S11]  /*64dd0*/  HMMA.1688.F32.TF32 R4, R4, R110, R44 ;  /* 0x0000006e0404723c */ /* 0x010ff6000008102c */
[----:B------:R-:W-:Y:S11]  /*64de0*/  @!UPT UIADD3 URZ, URZ, URZ, URZ ;  /* 0x0000003f3f3ff290 */ /* 0x000ff6000fffe03f */
[----:B------:R-:W-:Y:S02]  /*64df0*/  @!UPT UIADD3 URZ, URZ, URZ, URZ ;  /* 0x0000003f3f3ff290 */ /* 0x000fe4000fffe03f */
[----:B------:R-:W-:Y:S01]  /*64e00*/  IMAD.MOV.U32 R252, RZ, RZ, R4 ;  /* 0x000000fffffc7224 */ /* 0x000fe200078e0004 */
[----:B------:R-:W-:Y:S01]  /*64e10*/  MOV R190, R6 ;  /* 0x0000000600be7202 */ /* 0x000fe20000000f00 */
[----:B------:R-:W-:Y:S02]  /*64e20*/  IMAD.MOV.U32 R191, RZ, RZ, R5 ;  /* 0x000000ffffbf7224 */ /* 0x000fe400078e0005 */
[----:B------:R-:W-:Y:S02]  /*64e30*/  IMAD.MOV.U32 R163, RZ, RZ, R7 ;  /* 0x000000ffffa37224 */ /* 0x000fe400078e0007 */
[C---:B-----5:R-:W-:Y:S08]  /*64e40*/  HMMA.1688.F32.TF32 R4, R52.reuse, R70, R40 ;  /* 0x000000463404723c */ /* 0x060ff00000081028 */
[C---:B--2---:R-:W-:Y:S08]  /*64e50*/  HMMA.1688.F32.TF32 R224, R52.reuse, R90, R132 ;  /* 0x0000005a34e0723c */ /* 0x044ff00000081084 */
[C---:B---3--:R-:W-:Y:S11]  /*64e60*/  HMMA.1688.F32.TF32 R220, R52.reuse, R218, R208 ;  /* 0x000000da34dc723c */ /* 0x048ff600000810d0 */
[----:B------:R-:W-:Y:S04]  /*64e70*/  @!UPT UIADD3 URZ, URZ, URZ, URZ ;  /* 0x0000003f3f3ff290 */ /* 0x000fe8000fffe03f */
[----:B------:R-:W-:Y:S04]  /*64e80*/  STL.64 [R1+0x42e0], R226 ;  /* 0x0042e0e201007387 */ /* 0x000fe80000100a00 */
[----:B------:R-:W-:Y:S01]  /*64e90*/  STL.64 [R1+0x160], R4 ;  /* 0x0001600401007387 */ /* 0x000fe20000100a00 */
[C---:B-1----:R-:W-:Y:S03]  /*64ea0*/  HMMA.1688.F32.TF32 R8, R52.reuse, R126, R212 ;  /* 0x0000007e3408723c */ /* 0x042fe600000810d4 */
[----:B------:R1:W-:Y:S05]  /*64eb0*/  STL.64 [R1+0x168], R6 ;  /* 0x0001680601007387 */ /* 0x0003ea0000100a00 */
[C---:B------:R-:W-:Y:S08]  /*64ec0*/  HMMA.1688.F32.TF32 R16, R52.reuse, R118, R20 ;  /* 0x000000763410723c */ /* 0x040ff00000081014 */
[C---:B-1----:R-:W-:Y:S08]  /*64ed0*/  HMMA.1688.F32.TF32 R4, R52.reuse, R130, R28 ;  /* 0x000000823404723c */ /* 0x042ff0000008101c */
[C---:B------:R-:W-:Y:S08]  /*64ee0*/  HMMA.1688.F32.TF32 R12, R52.reuse, R122, R24 ;  /* 0x0000007a340c723c */ /* 0x040ff00000081018 */
[C---:B------:R-:W-:Y:S01]  /*64ef0*/  HMMA.1688.F32.TF32 R20, R52.reuse, R114, R240 ;  /* 0x000000723414723c */ /* 0x040fe200000810f0 */
[----:B------:R-:W-:Y:S07]  /*64f00*/  STL.64 [R1+0x42d8], R224 ;  /* 0x0042d8e001007387 */ /* 0x000fee0000100a00 */
[C---:B------:R-:W-:Y:S01]  /*64f10*/  HMMA.1688.F32.TF32 R24, R52.reuse, R102, R176 ;  /* 0x000000663418723c */ /* 0x040fe200000810b0 */
[----:B------:R-:W-:Y:S04]  /*64f20*/  STL.64 [R1+0x42f0], R222 ;  /* 0x0042f0de01007387 */ /* 0x000fe80000100a00 */
[----:B------:R-:W-:Y:S04]  /*64f30*/  STL.64 [R1+0x42e8], R220 ;  /* 0x0042e8dc01007387 */ /* 0x000fe80000100a00 */
        /* <DEDUP_REMOVED lines=20> */
[C---:B------:R-:W-:Y:S03]  /*65080*/  HMMA.1688.F32.TF32 R28, R52.reuse, R98, R236 ;  /* 0x00000062341c723c */ /* 0x040fe600000810ec */
        /* <DEDUP_REMOVED lines=26> */
[C---:B--2---:R-:W-:Y:S03]  /*65230*/  HMMA.1688.F32.TF32 R32, R52.reuse, R94, R176 ;  /* 0x0000005e3420723c */ /* 0x044fe600000810b0 */
[----:B------:R-:W2:Y:S04]  /*65240*/  LDL.LU R176, [R1+0x730] ;  /* 0x0007300001b07983 */ /* 0x000ea80000300800 */
[----:B------:R-:W2:Y:S04]  /*65250*/  LDL.LU R177, [R1+0x734] ;  /* 0x0007340001b17983 */ /* 0x000ea80000300800 */
[----:B------:R-:W2:Y:S04]  /*65260*/  LDL.LU R178, [R1+0x738] ;  /* 0x0007380001b27983 */ /* 0x000ea80000300800 */
[----:B------:R-:W2:Y:S01]  /*65270*/  LDL.LU R179, [R1+0x73c] ;  /* 0x00073c0001b37983 */ /* 0x000ea20000300800 */
[C---:B---3--:R-:W-:Y:S07]  /*65280*/  HMMA.1688.F32.TF32 R36, R52.reuse, R74, R40 ;  /* 0x0000004a3424723c */ /* 0x048fee0000081028 */
[----:B------:R-:W-:Y:S04]  /*65290*/  STL.64 [R1+0x4370], R34 ;  /* 0x0043702201007387 */ /* 0x000fe80000100a00 */
[----:B------:R-:W-:Y:S01]  /*652a0*/  STL.64 [R1+0x4368], R32 ;  /* 0x0043682001007387 */ /* 0x000fe20000100a00 */
[C---:B----4-:R-:W-:Y:S11]  /*652b0*/  HMMA.1688.F32.TF32 R40, R52.reuse, R78, R236 ;  /* 0x0000004e3428723c */ /* 0x050ff600000810ec */
[----:B------:R-:W-:Y:S04]  /*652c0*/  STL.64 [R1+0x4380], R38 ;  /* 0x0043802601007387 */ /* 0x000fe80000100a00 */
[----:B------:R-:W-:Y:S04]  /*652d0*/  STL.64 [R1+0x4378], R36 ;  /* 0x0043782401007387 */ /* 0x000fe80000100a00 */
[----:B------:R-:W3:Y:S04]  /*652e0*/  LDL.LU R236, [R1+0x740] ;  /* 0x0007400001ec7983 */ /* 0x000ee80000300800 */
[----:B------:R-:W3:Y:S04]  /*652f0*/  LDL.LU R237, [R1+0x744] ;  /* 0x0007440001ed7983 */ /* 0x000ee80000300800 */
[----:B------:R-:W3:Y:S04]  /*65300*/  LDL.LU R238, [R1+0x748] ;  /* 0x0007480001ee7983 */ /* 0x000ee80000300800 */
[----:B------:R-:W3:Y:S01]  /*65310*/  LDL.LU R239, [R1+0x74c] ;  /* 0x00074c0001ef7983 */ /* 0x000ee20000300800 */
[C---:B-----5:R-:W-:Y:S08]  /*65320*/  HMMA.1688.F32.TF32 R44, R52.reuse, R82, R44 ;  /* 0x00000052342c723c */ /* 0x060ff0000008102c */
[C---:B------:R-:W-:Y:S08]  /*65330*/  HMMA.1688.F32.TF32 R48, R52.reuse, R86, R132 ;  /* 0x000000563430723c */ /* 0x040ff00000081084 */
[----:B------:R-:W-:Y:S08]  /*65340*/  HMMA.1688.F32.TF32 R52, R52, R110, R208 ;  /* 0x0000006e3434723c */ /* 0x000ff000000810d0 */
[C---:B------:R-:W-:Y:S01]  /*65350*/  HMMA.1688.F32.TF32 R56, R156.reuse, R70, R212 ;  /* 0x000000469c38723c */ /* 0x040fe200000810d4 */
        /* <DEDUP_REMOVED lines=15> */
[----:B------:R-:W-:Y:S04]  /*65450*/  STL.64 [R1+0x43e0], R62 ;  /* 0x0043e03e01007387 */ /* 0x000fe80000100a00 */
[----:B------:R-:W-:Y:S01]  /*65460*/  STL.64 [R1+0x43d8], R60 ;  /* 0x0043d83c01007387 */ /* 0x000fe20000100a00 */
[C---:B--2---:R-:W-:Y:S03]  /*65470*/  HMMA.1688.F32.TF32 R64, R156.reuse, R218, R176 ;  /* 0x000000da9c40723c */ /* 0x044fe600000810b0 */
[----:B------:R-:W2:Y:S04]  /*65480*/  LDL.LU R176, [R1+0x760] ;  /* 0x0007600001b07983 */ /* 0x000ea80000300800 */
[----:B------:R-:W2:Y:S04]  /*65490*/  LDL.LU R177, [R1+0x764] ;  /* 0x0007640001b17983 */ /* 0x000ea80000300800 */
[----:B------:R-:W2:Y:S04]  /*654a0*/  LDL.LU R178, [R1+0x768] ;  /* 0x0007680001b27983 */ /* 0x000ea80000300800 */
[----:B------:R-:W2:Y:S08]  /*654b0*/  LDL.LU R179, [R1+0x76c] ;  /* 0x00076c0001b37983 */ /* 0x000eb00000300800 */
[----:B------:R-:W-:Y:S04]  /*654c0*/  STL.64 [R1+0x43f0], R66 ;  /* 0x0043f04201007387 */ /* 0x000fe80000100a00 */
[----:B------:R-:W-:Y:S04]  /*654d0*/  STL.64 [R1+0x43e8], R64 ;  /* 0x0043e84001007387 */ /* 0x000fe80000100a00 */
        /* <DEDUP_REMOVED lines=13> */
[----:B------:R-:W-:Y:S04]  /*655b0*/  STL [R1+0x4268], R132 ;  /* 0x0042688401007387 */ /* 0x000fe80000100800 */
[----:B------:R-:W-:Y:S04]  /*655c0*/  STL [R1+0x4264], R133 ;  /* 0x0042648501007387 */ /* 0x000fe80000100800 */
[----:B------:R-:W-:Y:S04]  /*655d0*/  STL [R1+0x4260], R134 ;  /* 0x0042608601007387 */ /* 0x000fe80000100800 */
[----:B------:R-:W-:Y:S01]  /*655e0*/  STL [R1+0x425c], R135 ;  /* 0x00425c8701007387 */ /* 0x000fe20000100800 */
[C---:B----4-:R-:W-:Y:S03]  /*655f0*/  HMMA.1688.F32.TF32 R136, R156.reuse, R126, R240 ;  /* 0x0000007e9c88723c */ /* 0x050fe600000810f0 */
[----:B------:R-:W1:Y:S04]  /*65600*/  LDL.LU R240, [R1+0x810] ;  /* 0x0008100001f07983 */ /* 0x000e680000300800 */
[----:B------:R-:W1:Y:S04]  /*65610*/  LDL.LU R241, [R1+0x814] ;  /* 0x0008140001f17983 */ /* 0x000e680000300800 */
[----:B------:R-:W1:Y:S04]  /*65620*/  LDL.LU R242, [R1+0x818] ;  /* 0x0008180001f27983 */ /* 0x000e680000300800 */
[----:B------:R-:W1:Y:S08]  /*65630*/  LDL.LU R243, [R1+0x81c] ;  /* 0x00081c0001f37983 */ /* 0x000e700000300800 */
[----:B------:R-:W-:Y:S04]  /*65640*/  STL [R1+0x4274], R136 ;  /* 0x0042748801007387 */ /* 0x000fe80000100800 */
[----:B------:R-:W-:Y:S04]  /*65650*/  STL [R1+0x4270], R137 ;  /* 0x0042708901007387 */ /* 0x000fe80000100800 */
[----:B------:R-:W-:Y:S04]  /*65660*/  STL [R1+0x426c], R138 ;  /* 0x00426c8a01007387 */ /* 0x000fe80000100800 */
[----:B------:R-:W-:Y:S01]  /*65670*/  STL [R1+0x4258], R139 ;  /* 0x0042588b01007387 */ /* 0x000fe20000100800 */
[C---:B--2---:R-:W-:Y:S03]  /*65680*/  HMMA.1688.F32.TF32 R140, R156.reuse, R122, R176 ;  /* 0x0000007a9c8c723c */ /* 0x044fe600000810b0 */
[----:B------:R-:W2:Y:S04]  /*65690*/  LDL.LU R176, [R1+0x800] ;  /* 0x0008000001b07983 */ /* 0x000ea80000300800 */
[----:B------:R-:W2:Y:S04]  /*656a0*/  LDL.LU R177, [R1+0x804] ;  /* 0x0008040001b17983 */ /* 0x000ea80000300800 */
[----:B------:R-:W2:Y:S04]  /*656b0*/  LDL.LU R178, [R1+0x808] ;  /* 0x0008080001b27983 */ /* 0x000ea80000300800 */
[----:B------:R-:W2:Y:S01]  /*656c0*/  LDL.LU R179, [R1+0x80c] ;  /* 0x00080c0001b37983 */ /* 0x000ea20000300800 */
[C---:B-----5:R-:W-:Y:S07]  /*656d0*/  HMMA.1688.F32.TF32 R144, R156.reuse, R118, R208 ;  /* 0x000000769c90723c */ /* 0x060fee00000810d0 */
[----:B------:R-:W-:Y:S01]  /*656e0*/  STL [R1+0x4280], R140 ;  /* 0x0042808c01007387 */ /* 0x000fe20000100800 */
[C---:B---3--:R-:W-:Y:S03]  /*656f0*/  HMMA.1688.F32.TF32 R148, R156.reuse, R114, R212 ;  /* 0x000000729c94723c */ /* 0x048fe600000810d4 */
[----:B------:R-:W-:Y:S05]  /*65700*/  STL [R1+0x427c], R141 ;  /* 0x00427c8d01007387 */ /* 0x000fea0000100800 */
[C---:B------:R-:W-:Y:S01]  /*65710*/  HMMA.1688.F32.TF32 R152, R156.reuse, R102, R236 ;  /* 0x000000669c98723c */ /* 0x040fe200000810ec */
        /* <DEDUP_REMOVED lines=15> */
[----:B------:R-:W-:Y:S04]  /*65810*/  LDS R236, [R161+0x14580] ;  /* 0x01458000a1ec7984 */ /* 0x000fe80000000800 */
[----:B------:R-:W-:Y:S04]  /*65820*/  LDS R238, [R161+0x16580] ;  /* 0x01658000a1ee7984 */ /* 0x000fe80000000800 */
[----:B------:R-:W-:Y:S04]  /*65830*/  LDS R237, [R189+0x14580] ;  /* 0x01458000bded7984 */ /* 0x000fe80000000800 */
[----:B------:R-:W4:Y:S01]  /*65840*/  LDS R239, [R189+0x16580] ;  /* 0x01658000bdef7984 */ /* 0x000f220000000800 */
[C---:B-1----:R-:W-:Y:S11]  /*65850*/  HMMA.1688.F32.TF32 R4, R156.reuse, R98, R240 ;  /* 0x000000629c04723c */ /* 0x042ff600000810f0 */
[----:B------:R-:W-:Y:S11]  /*65860*/  @!UPT UIADD3 URZ, URZ, URZ, URZ ;  /* 0x0000003f3f3ff290 */ /* 0x000ff6000fffe03f */
[----:B------:R-:W-:Y:S01]  /*65870*/  @!UPT UIADD3 URZ, URZ, URZ, URZ ;  /* 0x0000003f3f3ff290 */ /* 0x000fe2000fffe03f */
        /* <DEDUP_REMOVED lines=26> */
[----:B------:R-:W-:Y:S01]  /*65a20*/  IMAD.MOV.U32 R151, RZ, RZ, R4 ;  /* 0x000000ffff977224 */ /* 0x000fe200078e0004 */
[----:B------:R-:W-:Y:S01]  /*65a30*/  MOV R144, R5 ;  /* 0x0000000500907202 */ /* 0x000fe20000000f00 */
[----:B------:R-:W-:-:S02]  /*65a40*/  IMAD.MOV.U32 R145, RZ, RZ, R6 ;  /* 0x000000ffff917224 */ /* 0x000fc400078e0006 */
[----:B------:R-:W-:-:S05]  /*65a50*/  IMAD.MOV.U32 R146, RZ, RZ, R7 ;  /* 0x000000ffff927224 */ /* 0x000fca00078e0007 */
[----:B------:R-:W-:Y:S04]  /*65a60*/  STL [R1+0x42c0], R146 ;  /* 0x0042c09201007387 */ /* 0x000fe80000100800 */
[----:B------:R-:W-:Y:S04]  /*65a70*/  STL [R1+0x42bc], R145 ;  /* 0x0042bc9101007387 */ /* 0x000fe80000100800 */
[----:B------:R-:W-:Y:S04]  /*65a80*/  STL [R1+0x42b8], R144 ;  /* 0x0042b89001007387 */ /* 0x000fe80000100800 */
[----:B------:R1:W-:Y:S01]  /*65a90*/  STL [R1+0x42b4], R151 ;  /* 0x0042b49701007387 */ /* 0x0003e20000100800 */
[C---:B---3--:R-:W-:Y:S11]  /*65aa0*/  HMMA.1688.F32.TF32 R4, R156.reuse, R74, R200 ;  /* 0x0000004a9c04723c */ /* 0x048ff600000810c8 */
[----:B------:R-:W-:Y:S11]  /*65ab0*/  @!UPT UIADD3 URZ, URZ, URZ, URZ ;  /* 0x0000003f3f3ff290 */ /* 0x000ff6000fffe03f */
[----:B------:R-:W-:Y:S02]  /*65ac0*/  @!UPT UIADD3 URZ, URZ, URZ, URZ ;  /* 0x0000003f3f3ff290 */ /* 0x000fe4000fffe03f */
[----:B------:R-:W-:Y:S01]  /*65ad0*/  MOV R155, R4 ;  /* 0x00000004009b7202 */ /* 0x000fe20000000f00 */
[----:B------:R-:W-:Y:S01]  /*65ae0*/  IMAD.MOV.U32 R148, RZ, RZ, R5 ;  /* 0x000000ffff947224 */ /* 0x000fe200078e0005 */
[----:B------:R-:W-:Y:S01]  /*65af0*/  MOV R150, R7 ;  /* 0x0000000700967202 */ /* 0x000fe20000000f00 */
[----:B------:R-:W-:Y:S02]  /*65b00*/  IMAD.MOV.U32 R149, RZ, RZ, R6 ;  /* 0x000000ffff957224 */ /* 0x000fe400078e0006 */
[----:B-----5:R-:W-:Y:S01]  /*65b10*/  HMMA.1688.F32.TF32 R4, R156, R78, R104 ;  /* 0x0000004e9c04723c */ /* 0x020fe20000081068 */
[----:B------:R-:W-:Y:S04]  /*65b20*/  LDS R104, [R161+0x14600] ;  /* 0x01460000a1687984 */ /* 0x000fe80000000800 */
[----:B------:R-:W-:Y:S04]  /*65b30*/  STL [R1+0x42d0], R150 ;  /* 0x0042d09601007387 */ /* 0x000fe80000100800 */
[----:B------:R-:W-:Y:S04]  /*65b40*/  LDS R106, [R161+0x16600] ;  /* 0x01660000a16a7984 */ /* 0x000fe80000000800 */
[----:B------:R-:W-:Y:S04]  /*65b50*/  LDS R105, [R189+0x14600] ;  /* 0x01460000bd697984 */ /* 0x000fe80000000800 */
[----:B------:R-:W3:Y:S07]  /*65b60*/  LDS R107, [R189+0x16600] ;  /* 0x01660000bd6b7984 */ /* 0x000eee0000000800 */
[----:B-1----:R-:W-:Y:S01]  /*65b70*/  IMAD.MOV.U32 R151, RZ, RZ, R4 ;  /* 0x000000ffff977224 */ /* 0x002fe200078e0004 */
[----:B------:R-:W-:Y:S01]  /*65b80*/  MOV R153, R6 ;  /* 0x0000000600997202 */ /* 0x000fe20000000f00 */
[----:B------:R-:W-:-:S02]  /*65b90*/  IMAD.MOV.U32 R152, RZ, RZ, R5 ;  /* 0x000000ffff987224 */ /* 0x000fc400078e0005 */
[----:B------:R-:W-:Y:S02]  /*65ba0*/  IMAD.MOV.U32 R154, RZ, RZ, R7 ;  /* 0x000000ffff9a7224 */ /* 0x000fe400078e0007 */
[C---:B----4-:R-:W-:Y:S01]  /*65bb0*/  HMMA.1688.F32.TF32 R4, R156.reuse, R82, R208 ;  /* 0x000000529c04723c */ /* 0x050fe200000810d0 */
[----:B------:R-:W-:Y:S11]  /*65bc0*/  STL [R1+0x42cc], R149 ;  /* 0x0042cc9501007387 */ /* 0x000ff60000100800 */
[----:B------:R-:W-:Y:S11]  /*65bd0*/  @!UPT UIADD3 URZ, URZ, URZ, URZ ;  /* 0x0000003f3f3ff290 */ /* 0x000ff6000fffe03f */
[----:B------:R-:W-:Y:S01]  /*65be0*/  @!UPT UIADD3 URZ, URZ, URZ, URZ ;  /* 0x0000003f3f3ff290 */ /* 0x000fe2000fffe03f */
[----:B------:R-:W-:Y:S01]  /*65bf0*/  IMAD.MOV.U32 R147, RZ, RZ, R4 ;  /* 0x000000ffff937224 */ /* 0x000fe200078e0004 */
[----:B------:R-:W-:Y:S01]  /*65c00*/  MOV R140, R5 ;  /* 0x00000005008c7202 */ /* 0x000fe20000000f00 */
[----:B------:R-:W-:Y:S02]  /*65c10*/  IMAD.MOV.U32 R141, RZ, RZ, R6 ;  /* 0x000000ffff8d7224 */ /* 0x000fe400078e0006 */
[----:B------:R-:W-:Y:S02]  /*65c20*/  IMAD.MOV.U32 R142, RZ, RZ, R7 ;  /* 0x000000ffff8e7224 */ /* 0x000fe400078e0007 */
[C---:B------:R-:W-:Y:S08]  /*65c30*/  HMMA.1688.F32.TF32 R4, R156.reuse, R86, R212 ;  /* 0x000000569c04723c */ /* 0x040ff000000810d4 */
[----:B------:R-:W-:Y:S01]  /*65c40*/  HMMA.1688.F32.TF32 R156, R156, R110, R240 ;  /* 0x0000006e9c9c723c */ /* 0x000fe200000810f0 */
[----:B------:R-:W-:Y:S04]  /*65c50*/  STL [R1+0x42c8], R148 ;  /* 0x0042c89401007387 */ /* 0x000fe80000100800 */
[----:B------:R1:W-:Y:S04]  /*65c60*/  STL [R1+0x42c4], R155 ;  /* 0x0042c49b01007387 */ /* 0x0003e80000100800 */
[----:B------:R4:W-:Y:S07]  /*65c70*/  STL [R1+0x42d4], R151 ;  /* 0x0042d49701007387 */ /* 0x0009ee0000100800 */
[----:B------:R-:W-:Y:S01]  /*65c80*/  MOV R136, R4 ;  /* 0x0000000400887202 */ /* 0x000fe20000000f00 */
[----:B------:R-:W-:Y:S01]  /*65c90*/  IMAD.MOV.U32 R137, RZ, RZ, R5 ;  /* 0x000000ffff897224 */ /* 0x000fe200078e0005 */
[----:B------:R-:W-:Y:S01]  /*65ca0*/  MOV R132, R7 ;  /* 0x0000000700847202 */ /* 0x000fe20000000f00 */
[----:B------:R-:W-:-:S04]  /*65cb0*/  IMAD.MOV.U32 R138, RZ, RZ, R6 ;  /* 0x000000ffff8a7224 */ /* 0x000fc800078e0006 */
[----:B------:R-:W-:Y:S04]  /*65cc0*/  STL.64 [R1+0x4400], R158 ;  /* 0x0044009e01007387 */ /* 0x000fe80000100a00 */
[----:B------:R-:W-:Y:S01]  /*65cd0*/  STL.64 [R1+0x43f8], R156 ;  /* 0x0043f89c01007387 */ /* 0x000fe20000100a00 */
[----:B--2---:R-:W-:Y:S03]  /*65ce0*/  HMMA.1688.F32.TF32 R4, R164, R70, R176 ;  /* 0x00000046a404723c */ /* 0x004fe600000810b0 */
[----:B------:R-:W2:Y:S04]  /*65cf0*/  LDL.LU R176, [R1+0x7b0] ;  /* 0x0007b00001b07983 */ /* 0x000ea80000300800 */
[----:B------:R-:W-:Y:S01]  /*65d00*/  IMAD.MOV.U32 R177, RZ, RZ, R162 ;  /* 0x000000ffffb17224 */ /* 0x000fe200078e00a2 */
[----:B------:R-:W-:Y:S01]  /*65d10*/  MOV R178, R2 ;  /* 0x0000000200b27202 */ /* 0x000fe20000000f00 */
[----:B------:R-:W5:Y:S01]  /*65d20*/  LDL.LU R162, [R1+0x4500] ;  /* 0x0045000001a27983 */ /* 0x000f620000300800 */
[----:B------:R-:W-:-:S03]  /*65d30*/  IMAD.MOV.U32 R179, RZ, RZ, R0 ;  /* 0x000000ffffb37224 */ /* 0x000fc600078e0000 */
[----:B------:R-:W2:Y:S04]  /*65d40*/  LDL.LU R2, [R1+0x44fc] ;  /* 0x0044fc0001027983 */ /* 0x000ea80000300800 */
[----:B------:R-:W3:Y:S04]  /*65d50*/  LDL.LU R0, [R1+0x44f8] ;  /* 0x0044f80001007983 */ /* 0x000ee80000300800 */
[----:B------:R-:W4:Y:S04]  /*65d60*/  LDL.LU R240, [R1+0x830] ;  /* 0x0008300001f07983 */ /* 0x000f280000300800 */
[----:B------:R-:W4:Y:S04]  /*65d70*/  LDL.LU R241, [R1+0x834] ;  /* 0x0008340001f17983 */ /* 0x000f280000300800 */
[----:B------:R-:W4:Y:S04]  /*65d80*/  LDL.LU R242, [R1+0x838] ;  /* 0x0008380001f27983 */ /* 0x000f280000300800 */
[----:B------:R-:W4:Y:S04]  /*65d90*/  LDL.LU R243, [R1+0x83c] ;  /* 0x00083c0001f37983 */ /* 0x000f280000300800 */
[----:B------:R-:W4:Y:S01]  /*65da0*/  LDL.LU R212, [R1+0x840] ;  /* 0x0008400001d47983 */ /* 0x000f220000300800 */
[----:B-----5:R-:W-:Y:S01]  /*65db0*/  IMAD.MOV.U32 R215, RZ, RZ, R162 ;  /* 0x000000ffffd77224 */ /* 0x020fe200078e00a2 */
[----:B--2---:R-:W-:Y:S01]  /*65dc0*/  MOV R214, R2 ;  /* 0x0000000200d67202 */ /* 0x004fe20000000f00 */
[----:B---3--:R-:W-:-:S02]  /*65dd0*/  IMAD.MOV.U32 R213, RZ, RZ, R0 ;  /* 0x000000ffffd57224 */ /* 0x008fc400078e0000 */
[----:B------:R-:W2:Y:S04]  /*65de0*/  LDL.LU R0, [R1+0x44f4] ;  /* 0x0044f40001007983 */ /* 0x000ea80000300800 */
[----:B------:R-:W3:Y:S04]  /*65df0*/  LDL.LU R2, [R1+0x44f0] ;  /* 0x0044f00001027983 */ /* 0x000ee80000300800 */
[----:B------:R-:W5:Y:S04]  /*65e00*/  LDL.LU R162, [R1+0x44ec] ;  /* 0x0044ec0001a27983 */ /* 0x000f680000300800 */
[----:B------:R-:W4:Y:S04]  /*65e10*/  LDL.LU R208, [R1+0x850] ;  /* 0x0008500001d07983 */ /* 0x000f280000300800 */
[----:B------:R-:W4:Y:S04]  /*65e20*/  LDL.LU R209, [R1+0x854] ;  /* 0x0008540001d17983 */ /* 0x000f280000300800 */
[----:B------:R-:W4:Y:S04]  /*65e30*/  LDL.LU R210, [R1+0x858] ;  /* 0x0008580001d27983 */ /* 0x000f280000300800 */
[----:B------:R-:W4:Y:S04]  /*65e40*/  LDL.LU R211, [R1+0x85c] ;  /* 0x00085c0001d37983 */ /* 0x000f280000300800 */
[----:B------:R-:W4:Y:S01]  /*65e50*/  LDL.LU R200, [R1+0x860] ;  /* 0x0008600001c87983 */ /* 0x000f220000300800 */
[----:B--2---:R-:W-:Y:S01]  /*65e60*/  IMAD.MOV.U32 R203, RZ, RZ, R0 ;  /* 0x000000ffffcb7224 */ /* 0x004fe200078e0000 */
[----:B---3--:R-:W-:Y:S01]  /*65e70*/  MOV R202, R2 ;  /* 0x0000000200ca7202 */ /* 0x008fe20000000f00 */
[----:B-----5:R-:W-:-:S02]  /*65e80*/  IMAD.MOV.U32 R201, RZ, RZ, R162 ;  /* 0x000000ffffc97224 */ /* 0x020fc400078e00a2 */
        /* <DEDUP_REMOVED lines=45> */
[----:B------:R-:W-:-:S02]  /*66160*/  IMAD.MOV.U32 R134, RZ, RZ, R5 ;  /* 0x000000ffff867224 */ /* 0x000fc400078e0005 */
[----:B------:R-:W-:-:S05]  /*66170*/  IMAD.MOV.U32 R139, RZ, RZ, R7 ;  /* 0x000000ffff8b7224 */ /* 0x000fca00078e0007 */
[----:B------:R-:W-:Y:S04]  /*66180*/  STL.64 [R1+0x4480], R138 ;  /* 0x0044808a01007387 */ /* 0x000fe80000100a00 */
[----:B------:R-:W-:Y:S04]  /*66190*/  STL.64 [R1+0x4478], R136 ;  /* 0x0044788801007387 */ /* 0x000fe80000100a00 */
[----:B------:R-:W-:Y:S04]  /*661a0*/  STL.64 [R1+0x4410], R134 ;  /* 0x0044108601007387 */ /* 0x000fe80000100a00 */
[----:B------:R-:W-:Y:S01]  /*661b0*/  STL.64 [R1+0x4408], R132 ;  /* 0x0044088401007387 */ /* 0x000fe20000100a00 */
[C---:B--2---:R-:W-:Y:S11]  /*661c0*/  HMMA.1688.F32.TF32 R4, R164.reuse, R90, R244 ;  /* 0x0000005aa404723c */ /* 0x044ff600000810f4 */
[----:B------:R-:W-:Y:S11]  /*661d0*/  @!UPT UIADD3 URZ, URZ, URZ, URZ ;  /* 0x0000003f3f3ff290 */ /* 0x000ff6000fffe03f */
[----:B------:R-:W-:Y:S02]  /*661e0*/  @!UPT UIADD3 URZ, URZ, URZ, URZ ;  /* 0x0000003f3f3ff290 */ /* 0x000fe4000fffe03f */
[----:B-1----:R-:W-:Y:S01]  /*661f0*/  IMAD.MOV.U32 R155, RZ, RZ, R4 ;  /* 0x000000ffff9b7224 */ /* 0x002fe200078e0004 */
[----:B------:R-:W-:Y:S01]  /*66200*/  MOV R146, R5 ;  /* 0x0000000500927202 */ /* 0x000fe20000000f00 */
[----:B------:R-:W-:Y:S02]  /*66210*/  IMAD.MOV.U32 R145, RZ, RZ, R6 ;  /* 0x000000ffff917224 */ /* 0x000fe400078e0006 */
[----:B------:R-:W-:Y:S02]  /*66220*/  IMAD.MOV.U32 R144, RZ, RZ, R7 ;  /* 0x000000ffff907224 */ /* 0x000fe400078e0007 */
[C---:B---3--:R-:W-:Y:S01]  /*66230*/  HMMA.1688.F32.TF32 R4, R164.reuse, R218, R232 ;  /* 0x000000daa404723c */ /* 0x048fe200000810e8 */
[----:B-----5:R-:W-:Y:S01]  /*66240*/  IMAD.MOV.U32 R181, RZ, RZ, R162 ;  /* 0x000000ffffb57224 */ /* 0x020fe200078e00a2 */
[----:B------:R-:W-:Y:S01]  /*66250*/  MOV R182, R2 ;  /* 0x0000000200b67202 */ /* 0x000fe20000000f00 */
[----:B------:R-:W-:Y:S11]  /*66260*/  IMAD.MOV.U32 R183, RZ, RZ, R0 ;  /* 0x000000ffffb77224 */ /* 0x000ff600078e0000 */
[----:B------:R-:W-:Y:S10]  /*66270*/  @!UPT UIADD3 URZ, URZ, URZ, URZ ;  /* 0x0000003f3f3ff290 */ /* 0x000ff4000fffe03f */
[----:B------:R-:W-:Y:S01]  /*66280*/  MOV R143, R4 ;  /* 0x00000004008f7202 */ /* 0x000fe20000000f00 */
[----:B------:R-:W-:Y:S01]  /*66290*/  IMAD.MOV.U32 R162, RZ, RZ, R5 ;  /* 0x000000ffffa27224 */ /* 0x000fe200078e0005 */
[----:B------:R-:W-:Y:S01]  /*662a0*/  MOV R0, R7 ;  /* 0x0000000700007202 */ /* 0x000fe20000000f00 */
[----:B------:R-:W-:Y:S02]  /*662b0*/  IMAD.MOV.U32 R2, RZ, RZ, R6 ;  /* 0x000000ffff027224 */ /* 0x000fe400078e0006 */
[C---:B----4-:R-:W-:Y:S01]  /*662c0*/  HMMA.1688.F32.TF32 R4, R164.reuse, R130, R248 ;  /* 0x00000082a404723c */ /* 0x050fe200000810f8 */
[----:B------:R-:W-:Y:S04]  /*662d0*/  STL.64 [R1+0x44a0], R146 ;  /* 0x0044a09201007387 */ /* 0x000fe80000100a00 */
[----:B------:R-:W-:Y:S04]  /*662e0*/  STL.64 [R1+0x4498], R144 ;  /* 0x0044989001007387 */ /* 0x000fe80000100a00 */
[----:B------:R-:W-:Y:S11]  /*662f0*/  STL.64 [R1+0x4490], R154 ;  /* 0x0044909a01007387 */ /* 0x000ff60000100a00 */
[----:B------:R-:W-:Y:S04]  /*66300*/  @!UPT UIADD3 URZ, URZ, URZ, URZ ;  /* 0x0000003f3f3ff290 */ /* 0x000fe8000fffe03f */
[----:B------:R-:W-:Y:S01]  /*66310*/  IMAD.MOV.U32 R151, RZ, RZ, R4 ;  /* 0x000000ffff977224 */ /* 0x000fe200078e0004 */
[----:B------:R-:W-:Y:S01]  /*66320*/  MOV R149, R6 ;  /* 0x0000000600957202 */ /* 0x000fe20000000f00 */
[----:B------:R-:W-:Y:S02]  /*66330*/  IMAD.MOV.U32 R150, RZ, RZ, R5 ;  /* 0x000000ffff967224 */ /* 0x000fe400078e0005 */
[----:B------:R-:W-:Y:S01]  /*66340*/  IMAD.MOV.U32 R148, RZ, RZ, R7 ;  /* 0x000000ffff947224 */ /* 0x000fe200078e0007 */
        /* <DEDUP_REMOVED lines=24> */
[----:B------:R1:W-:Y:S08]  /*664d0*/  STL.64 [R1+0x478], R14 ;  /* 0x0004780e01007387 */ /* 0x0003f00000100a00 */
        /* <DEDUP_REMOVED lines=11> */
[----:B------:R-:W2:Y:S04]  /*66590*/  LDL.LU R248, [R1+0xa10] ;  /* 0x000a100001f87983 */ /* 0x000ea80000300800 */
        /* <DEDUP_REMOVED lines=33> */
[----:B------:R-:W-:Y:S03]  /*667b0*/  HMMA.1688.F32.TF32 R164, R164, R110, R176 ;  /* 0x0000006ea4a4723c */ /* 0x000fe600000810b0 */
        /* <DEDUP_REMOVED lines=29> */
[C---:B---3--:R-:W-:Y:S08]  /*66990*/  HMMA.1688.F32.TF32 R168, R236.reuse, R70, R168 ;  /* 0x00000046eca8723c */ /* 0x048ff000000810a8 */
[C---:B----4-:R-:W-:Y:S11]  /*669a0*/  HMMA.1688.F32.TF32 R172, R236.reuse, R90, R172 ;  /* 0x0000005aecac723c */ /* 0x050ff600000810ac */
[----:B------:R-:W-:Y:S04]  /*669b0*/  @!UPT UIADD3 URZ, URZ, URZ, URZ ;  /* 0x0000003f3f3ff290 */ /* 0x000fe8000fffe03f */
[----:B------:R-:W-:Y:S04]  /*669c0*/  STL [R1+0x4234], R168 ;  /* 0x004234a801007387 */ /* 0x000fe80000100800 */
[----:B------:R-:W-:Y:S04]  /*669d0*/  STL [R1+0x4230], R169 ;  /* 0x004230a901007387 */ /* 0x000fe80000100800 */
[----:B------:R-:W-:Y:S01]  /*669e0*/  STL [R1+0x422c], R170 ;  /* 0x00422caa01007387 */ /* 0x000fe20000100800 */
[C---:B-----5:R-:W-:Y:S03]  /*669f0*/  HMMA.1688.F32.TF32 R176, R236.reuse, R218, R176 ;  /* 0x000000daecb0723c */ /* 0x060fe600000810b0 */
[----:B------:R-:W-:Y:S04]  /*66a00*/  STL [R1+0x4228], R171 ;  /* 0x004228ab01007387 */ /* 0x000fe80000100800 */
[----:B------:R-:W-:Y:S04]  /*66a10*/  STL [R1+0x4244], R172 ;  /* 0x004244ac01007387 */ /* 0x000fe80000100800 */
[----:B------:R-:W-:Y:S04]  /*66a20*/  STL [R1+0x4240], R173 ;  /* 0x004240ad01007387 */ /* 0x000fe80000100800 */
[----:B------:R-:W-:Y:S04]  /*66a30*/  STL [R1+0x423c], R174 ;  /* 0x00423cae01007387 */ /* 0x000fe80000100800 */
[----:B------:R-:W-:Y:S04]  /*66a40*/  STL [R1+0x4238], R175 ;  /* 0x004238af01007387 */ /* 0x000fe80000100800 */
[----:B------:R-:W-:Y:S04]  /*66a50*/  STL [R1+0x4250], R177 ;  /* 0x004250b101007387 */ /* 0x000fe80000100800 */
[----:B------:R-:W-:Y:S01]  /*66a60*/  STL [R1+0x424c], R178 ;  /* 0x00424cb201007387 */ /* 0x000fe20000100800 */
[----:B------:R-:W-:Y:S03]  /*66a70*/  HMMA.1688.F32.TF32 R8, R236, R74, R232 ;  /* 0x0000004aec08723c */ /* 0x000fe600000810e8 */
[----:B------:R-:W-:Y:S04]  /*66a80*/  STL [R1+0x4248], R179 ;  /* 0x004248b301007387 */ /* 0x000fe80000100800 */
[----:B------:R-:W-:Y:S11]  /*66a90*/  IMAD.MOV.U32 R235, RZ, RZ, R188 ;  /* 0x000000ffffeb7224 */ /* 0x000ff600078e00bc */
[----:B------:R-:W-:Y:S05]  /*66aa0*/  @!UPT UIADD3 URZ, URZ, URZ, URZ ;  /* 0x0000003f3f3ff290 */ /* 0x000fea000fffe03f */
[----:B------:R1:W-:Y:S04]  /*66ab0*/  STL.64 [R1+0xa0], R8 ;  /* 0x0000a00801007387 */ /* 0x0003e80000100a00 */
[----:B------:R2:W-:Y:S04]  /*66ac0*/  STL.64 [R1+0xa8], R10 ;  /* 0x0000a80a01007387 */ /* 0x0005e80000100a00 */
[----:B------:R-:W3:Y:S04]  /*66ad0*/  LDL.LU R248, [R1+0xbd0] ;  /* 0x000bd00001f87983 */ /* 0x000ee80000300800 */
[----:B------:R-:W3:Y:S04]  /*66ae0*/  LDL.LU R249, [R1+0xbd4] ;  /* 0x000bd40001f97983 */ /* 0x000ee80000300800 */
[----:B------:R-:W3:Y:S04]  /*66af0*/  LDL.LU R250, [R1+0xbd8] ;  /* 0x000bd80001fa7983 */ /* 0x000ee80000300800 */
[----:B------:R-:W3:Y:S04]  /*66b00*/  LDL.LU R251, [R1+0xbdc] ;  /* 0x000bdc0001fb7983 */ /* 0x000ee80000300800 */
[----:B------:R-:W4:Y:S04]  /*66b10*/  LDL.LU R232, [R1+0xc10] ;  /* 0x000c100001e87983 */ /* 0x000f280000300800 */
[----:B------:R-:W4:Y:S04]  /*66b20*/  LDL.LU R233, [R1+0xc14] ;  /* 0x000c140001e97983 */ /* 0x000f280000300800 */
[----:B------:R-:W4:Y:S04]  /*66b30*/  LDL.LU R234, [R1+0xc18] ;  /* 0x000c180001ea7983 */ /* 0x000f280000300800 */
        /* <DEDUP_REMOVED lines=46> */
[----:B------:R-:W-:Y:S01]  /*66e20*/  MOV R174, R5 ;  /* 0x0000000500ae7202 */ /* 0x000fe20000000f00 */
[----:B------:R-:W-:Y:S01]  /*66e30*/  IMAD.MOV.U32 R175, RZ, RZ, R6 ;  /* 0x000000ffffaf7224 */ /* 0x000fe200078e0006 */
[----:B------:R-:W4:Y:S01]  /*66e40*/  LDL.LU R24, [R1+0xd50] ;  /* 0x000d500001187983 */ /* 0x000f220000300800 */
[----:B------:R-:W-:-:S02]  /*66e50*/  IMAD.MOV.U32 R168, RZ, RZ, R7 ;  /* 0x000000ffffa87224 */ /* 0x000fc400078e0007 */
[----:B------:R-:W-:Y:S01]  /*66e60*/  HMMA.1688.F32.TF32 R4, R236, R82, R240 ;  /* 0x00000052ec04723c */ /* 0x000fe200000810f0 */
[----:B------:R-:W4:Y:S04]  /*66e70*/  LDL.LU R25, [R1+0xd54] ;  /* 0x000d540001197983 */ /* 0x000f280000300800 */
[----:B------:R-:W4:Y:S04]  /*66e80*/  LDL.LU R26, [R1+0xd58] ;  /* 0x000d5800011a7983 */ /* 0x000f280000300800 */
[----:B------:R-:W4:Y:S04]  /*66e90*/  LDL.LU R27, [R1+0xd5c] ;  /* 0x000d5c00011b7983 */ /* 0x000f280000300800 */
[----:B------:R-:W4:Y:S04]  /*66ea0*/  LDL.LU R20, [R1+0xd40] ;  /* 0x000d400001147983 */ /* 0x000f280000300800 */
[----:B------:R-:W4:Y:S04]  /*66eb0*/  LDL.LU R21, [R1+0xd44] ;  /* 0x000d440001157983 */ /* 0x000f280000300800 */
[----:B------:R-:W4:Y:S04]  /*66ec0*/  LDL.LU R22, [R1+0xd48] ;  /* 0x000d480001167983 */ /* 0x000f280000300800 */
[----:B------:R-:W4:Y:S01]  /*66ed0*/  LDL.LU R23, [R1+0xd4c] ;  /* 0x000d4c0001177983 */ /* 0x000f220000300800 */
[----:B------:R-:W-:-:S03]  /*66ee0*/  MOV R177, R4 ;  /* 0x0000000400b17202 */ /* 0x000fc60000000f00 */
[----:B------:R-:W4:Y:S01]  /*66ef0*/  LDL.LU R240, [R1+0xd00] ;  /* 0x000d000001f07983 */ /* 0x000f220000300800 */
[----:B------:R-:W-:-:S03]  /*66f00*/  IMAD.MOV.U32 R178, RZ, RZ, R5 ;  /* 0x000000ffffb27224 */ /* 0x000fc600078e0005 */
[----:B------:R-:W4:Y:S01]  /*66f10*/  LDL.LU R241, [R1+0xd04] ;  /* 0x000d040001f17983 */ /* 0x000f220000300800 */
[----:B------:R-:W-:-:S03]  /*66f20*/  IMAD.MOV.U32 R179, RZ, RZ, R6 ;  /* 0x000000ffffb37224 */ /* 0x000fc600078e0006 */
[----:B------:R-:W4:Y:S01]  /*66f30*/  LDL.LU R242, [R1+0xd08] ;  /* 0x000d080001f27983 */ /* 0x000f220000300800 */
[----:B------:R-:W-:-:S03]  /*66f40*/  MOV R172, R7 ;  /* 0x0000000700ac7202 */ /* 0x000fc60000000f00 */
        /* <DEDUP_REMOVED lines=8> */
[----:B-----5:R-:W-:Y:S01]  /*66fd0*/  IMAD.MOV.U32 R231, RZ, RZ, R188 ;  /* 0x000000ffffe77224 */ /* 0x020fe200078e00bc */
[C---:B--2---:R-:W-:Y:S08]  /*66fe0*/  HMMA.1688.F32.TF32 R28, R104.reuse, R218, R28 ;  /* 0x000000da681c723c */ /* 0x044ff0000008101c */
[C---:B---3--:R-:W-:Y:S08]  /*66ff0*/  HMMA.1688.F32.TF32 R32, R104.reuse, R90, R32 ;  /* 0x0000005a6820723c */ /* 0x048ff00000081020 */
[C---:B----4-:R-:W-:Y:S11]  /*67000*/  HMMA.1688.F32.TF32 R36, R104.reuse, R70, R36 ;  /* 0x000000466824723c */ /* 0x050ff60000081024 */
[----:B------:R-:W-:Y:S11]  /*67010*/  @!UPT UIADD3 URZ, URZ, URZ, URZ ;  /* 0x0000003f3f3ff290 */ /* 0x000ff6000fffe03f */
[----:B------:R-:W-:Y:S01]  /*67020*/  @!UPT UIADD3 URZ, URZ, URZ, URZ ;  /* 0x0000003f3f3ff290 */ /* 0x000fe2000fffe03f */
[----:B------:R-:W-:Y:S04]  /*67030*/  STL.64 [R1+0x1d0], R36 ;  /* 0x0001d02401007387 */ /* 0x000fe80000100a00 */
[----:B------:R-:W-:Y:S04]  /*67040*/  STL.64 [R1+0x1d8], R38 ;  /* 0x0001d82601007387 */ /* 0x000fe80000100a00 */
[----:B------:R-:W-:Y:S04]  /*67050*/  STL.64 [R1+0x1f0], R32 ;  /* 0x0001f02001007387 */ /* 0x000fe80000100a00 */
[----:B------:R-:W-:Y:S04]  /*67060*/  STL.64 [R1+0x1f8], R34 ;  /* 0x0001f82201007387 */ /* 0x000fe80000100a00 */
        /* <DEDUP_REMOVED lines=38> */
[-C--:B--2---:R-:W-:Y:S01]  /*672d0*/  HMMA.1688.F32.TF32 R4, R104, R110.reuse, R248 ;  /* 0x0000006e6804723c */ /* 0x084fe200000810f8 */
[----:B------:R-:W-:Y:S04]  /*672e0*/  LDS R104, [R161+0x14780] ;  /* 0x01478000a1687984 */ /* 0x000fe80000000800 */
[----:B------:R-:W-:Y:S04]  /*672f0*/  LDS R106, [R161+0x16780] ;  /* 0x01678000a16a7984 */ /* 0x000fe80000000800 */
        /* <DEDUP_REMOVED lines=26> */
[----:B------:R-:W2:Y:S01]  /*674a0*/  LDL.LU R223, [R1+0xb9c] ;  /* 0x000b9c0001df7983 */ /* 0x000ea20000300800 */
[----:B------:R-:W-:Y:S03]  /*674b0*/  HMMA.1688.F32.TF32 R44, R236, R86, R44 ;  /* 0x00000056ec2c723c */ /* 0x000fe6000008102c */
        /* <DEDUP_REMOVED lines=20> */
[----:B------:R-:W-:-:S03]  /*67600*/  IMAD.MOV.U32 R165, RZ, RZ, R40 ;  /* 0x000000ffffa57224 */ /* 0x000fc600078e0028 */
[----:B------:R-:W2:Y:S01]  /*67610*/  LDL.LU R32, [R1+0xa50] ;  /* 0x000a500001207983 */ /* 0x000ea20000300800 */
[----:B------:R-:W-:-:S03]  /*67620*/  IMAD.MOV.U32 R166, RZ, RZ, R41 ;  /* 0x000000ffffa67224 */ /* 0x000fc600078e0029 */
[----:B------:R-:W2:Y:S01]  /*67630*/  LDL.LU R33, [R1+0xa54] ;  /* 0x000a540001217983 */ /* 0x000ea20000300800 */
[----:B------:R-:W-:-:S03]  /*67640*/  MOV R167, R42 ;  /* 0x0000002a00a77202 */ /* 0x000fc60000000f00 */
[----:B------:R-:W2:Y:S01]  /*67650*/  LDL.LU R34, [R1+0xa58] ;  /* 0x000a580001227983 */ /* 0x000ea20000300800 */
[----:B------:R-:W-:-:S03]  /*67660*/  IMAD.MOV.U32 R188, RZ, RZ, R43 ;  /* 0x000000ffffbc7224 */ /* 0x000fc600078e002b */
[----:B------:R-:W2:Y:S01]  /*67670*/  LDL.LU R35, [R1+0xa5c] ;  /* 0x000a5c0001237983 */ /* 0x000ea20000300800 */
[----:B------:R-:W-:-:S03]  /*67680*/  MOV R169, R44 ;  /* 0x0000002c00a97202 */ /* 0x000fc60000000f00 */
[----:B------:R-:W2:Y:S01]  /*67690*/  LDL.LU R40, [R1+0xa80] ;  /* 0x000a800001287983 */ /* 0x000ea20000300800 */
[----:B------:R-:W-:-:S03]  /*676a0*/  IMAD.MOV.U32 R170, RZ, RZ, R45 ;  /* 0x000000ffffaa7224 */ /* 0x000fc600078e002d */
[----:B------:R-:W2:Y:S01]  /*676b0*/  LDL.LU R41, [R1+0xa84] ;  /* 0x000a840001297983 */ /* 0x000ea20000300800 */
[----:B------:R-:W-:-:S03]  /*676c0*/  IMAD.MOV.U32 R171, RZ, RZ, R46 ;  /* 0x000000ffffab7224 */ /* 0x000fc600078e002e */
[----:B------:R-:W2:Y:S01]  /*676d0*/  LDL.LU R42, [R1+0xa88] ;  /* 0x000a8800012a7983 */ /* 0x000ea20000300800 */
[----:B------:R-:W-:-:S03]  /*676e0*/  MOV R164, R47 ;  /* 0x0000002f00a47202 */ /* 0x000fc60000000f00 */
        /* <DEDUP_REMOVED lines=63> */
[----:B-1----:R-:W5:Y:S04]  /*67ae0*/  LDL.LU R6, [R1+0xb78] ;  /* 0x000b780001067983 */ /* 0x002f680000300800 */
[----:B------:R-:W5:Y:S04]  /*67af0*/  LDL.LU R7, [R1+0xb7c] ;  /* 0x000b7c0001077983 */ /* 0x000f680000300800 */
[----:B------:R-:W5:Y:S04]  /*67b00*/  LDL.LU R244, [R1+0xc00] ;  /* 0x000c000001f47983 */ /* 0x000f680000300800 */
[----:B------:R-:W5:Y:S04]  /*67b10*/  LDL.LU R245, [R1+0xc04] ;  /* 0x000c040001f57983 */ /* 0x000f680000300800 */
[----:B------:R-:W5:Y:S04]  /*67b20*/  LDL.LU R246, [R1+0xc08] ;  /* 0x000c080001f67983 */ /* 0x000f680000300800 */
[----:B------:R-:W5:Y:S01]  /*67b30*/  LDL.LU R247, [R1+0xc0c] ;  /* 0x000c0c0001f77983 */ /* 0x000f620000300800 */
[C---:B------:R-:W-:Y:S03]  /*67b40*/  HMMA.1688.F32.TF32 R180, R236.reuse, R130, R180 ;  /* 0x00000082ecb4723c */ /* 0x040fe600000810b4 */
[----:B------:R-:W-:Y:S04]  /*67b50*/  LDS R105, [R189+0x14780] ;  /* 0x01478000bd697984 */ /* 0x000fe80000000800 */
[----:B------:R-:W-:Y:S01]  /*67b60*/  LDS R107, [R189+0x16780] ;  /* 0x01678000bd6b7984 */ /* 0x000fe20000000800 */
[C---:B------:R-:W-:Y:S08]  /*67b70*/  HMMA.1688.F32.TF32 R184, R236.reuse, R126, R184 ;  /* 0x0000007eecb8723c */ /* 0x040ff000000810b8 */
[C---:B------:R-:W-:Y:S08]  /*67b80*/  HMMA.1688.F32.TF32 R192, R236.reuse, R122, R192 ;  /* 0x0000007aecc0723c */ /* 0x040ff000000810c0 */
[C---:B------:R-:W-:Y:S08]  /*67b90*/  HMMA.1688.F32.TF32 R196, R236.reuse, R118, R196 ;  /* 0x00000076ecc4723c */ /* 0x040ff000000810c4 */
[C---:B------:R-:W-:Y:S08]  /*67ba0*/  HMMA.1688.F32.TF32 R200, R236.reuse, R114, R200 ;  /* 0x00000072ecc8723c */ /* 0x040ff000000810c8 */
[C---:B------:R-:W-:Y:S08]  /*67bb0*/  HMMA.1688.F32.TF32 R204, R236.reuse, R102, R204 ;  /* 0x00000066eccc723c */ /* 0x040ff000000810cc */
[C---:B------:R-:W-:Y:S08]  /*67bc0*/  HMMA.1688.F32.TF32 R208, R236.reuse, R98, R208 ;  /* 0x00000062ecd0723c */ /* 0x040ff000000810d0 */
[----:B------:R-:W-:Y:S01]  /*67bd0*/  HMMA.1688.F32.TF32 R212, R236, R94, R212 ;  /* 0x0000005eecd4723c */ /* 0x000fe200000810d4 */
[----:B------:R-:W-:Y:S04]  /*67be0*/  LDS R236, [R161+0x14680] ;  /* 0x01468000a1ec7984 */ /* 0x000fe80000000800 */
[----:B------:R-:W-:Y:S04]  /*67bf0*/  LDS R238, [R161+0x16680] ;  /* 0x01668000a1ee7984 */ /* 0x000fe80000000800 */
[----:B------:R-:W-:Y:S04]  /*67c00*/  LDS R237, [R189+0x14680] ;  /* 0x01468000bded7984 */ /* 0x000fe80000000800 */
[----:B------:R-:W3:Y:S01]  /*67c10*/  LDS R239, [R189+0x16680] ;  /* 0x01668000bdef7984 */ /* 0x000ee20000000800 */
[C---:B--2---:R-:W-:Y:S08]  /*67c20*/  HMMA.1688.F32.TF32 R28, R240.reuse, R70, R28 ;  /* 0x00000046f01c723c */ /* 0x044ff0000008101c */
[----:B------:R-:W-:Y:S08]  /*67c30*/  HMMA.1688.F32.TF32 R24, R240, R90, R24 ;  /* 0x0000005af018723c */ /* 0x000ff00000081018 */
[C---:B---3--:R-:W-:Y:S08]  /*67c40*/  HMMA.1688.F32.TF32 R64, R236.reuse, R114, R64 ;  /* 0x00000072ec40723c */ /* 0x048ff00000081040 */
[C---:B------:R-:W-:Y:S08]  /*67c50*/  HMMA.1688.F32.TF32 R60, R236.reuse, R102, R60 ;  /* 0x00000066ec3c723c */ /* 0x040ff0000008103c */
[C---:B----4-:R-:W-:Y:S08]  /*67c60*/  HMMA.1688.F32.TF32 R136, R236.reuse, R122, R136 ;  /* 0x0000007aec88723c */ /* 0x050ff00000081088 */
[C---:B------:R-:W-:Y:S08]  /*67c70*/  HMMA.1688.F32.TF32 R140, R236.reuse, R90, R140 ;  /* 0x0000005aec8c723c */ /* 0x040ff0000008108c */
[C---:B------:R-:W-:Y:S08]  /*67c80*/  HMMA.1688.F32.TF32 R148, R236.reuse, R70, R148 ;  /* 0x00000046ec94723c */ /* 0x040ff00000081094 */
[C---:B------:R-:W-:Y:S11]  /*67c90*/  HMMA.1688.F32.TF32 R152, R236.reuse, R218, R152 ;  /* 0x000000daec98723c */ /* 0x040ff60000081098 */
[----:B------:R-:W-:Y:S04]  /*67ca0*/  @!UPT UIADD3 URZ, URZ, URZ, URZ ;  /* 0x0000003f3f3ff290 */ /* 0x000fe8000fffe03f */
[----:B------:R-:W-:Y:S04]  /*67cb0*/  STL.64 [R1+0x1110], R148 ;  /* 0x0011109401007387 */ /* 0x000fe80000100a00 */
[----:B------:R1:W-:Y:S04]  /*67cc0*/  STL.64 [R1+0x1118], R150 ;  /* 0x0011189601007387 */ /* 0x0003e80000100a00 */
[----:B-1----:R-:W2:Y:S04]  /*67cd0*/  LDL.LU.64 R150, [R1+0x44c8] ;  /* 0x0044c80001967983 */ /* 0x002ea80000300a00 */
[----:B------:R-:W3:Y:S04]  /*67ce0*/  LDL.LU.64 R148, [R1+0x44c0] ;  /* 0x0044c00001947983 */ /* 0x000ee80000300a00 */
[----:B------:R-:W-:Y:S04]  /*67cf0*/  STL.64 [R1+0x1100], R140 ;  /* 0x0011008c01007387 */ /* 0x000fe80000100a00 */
[----:B------:R1:W-:Y:S04]  /*67d00*/  STL.64 [R1+0x1108], R142 ;  /* 0x0011088e01007387 */ /* 0x0003e80000100a00 */
[----:B-1----:R-:W4:Y:S04]  /*67d10*/  LDL.LU.64 R142, [R1+0x44b8] ;  /* 0x0044b800018e7983 */ /* 0x002f280000300a00 */
[----:B------:R-:W2:Y:S04]  /*67d20*/  LDL.LU.64 R140, [R1+0x44b0] ;  /* 0x0044b000018c7983 */ /* 0x000ea80000300a00 */
[----:B------:R-:W-:Y:S04]  /*67d30*/  STL.64 [R1+0x10f0], R152 ;  /* 0x0010f09801007387 */ /* 0x000fe80000100a00 */
[----:B------:R1:W-:Y:S02]  /*67d40*/  STL.64 [R1+0x10f8], R154 ;  /* 0x0010f89a01007387 */ /* 0x0003e40000100a00 */
[C---:B-1----:R-:W-:Y:S08]  /*67d50*/  HMMA.1688.F32.TF32 R152, R236.reuse, R130, R144 ;  /* 0x00000082ec98723c */ /* 0x042ff00000081090 */
[C---:B------:R-:W-:Y:S08]  /*67d60*/  HMMA.1688.F32.TF32 R144, R236.reuse, R126, R132 ;  /* 0x0000007eec90723c */ /* 0x040ff00000081084 */
[C---:B------:R-:W-:Y:S08]  /*67d70*/  HMMA.1688.F32.TF32 R132, R236.reuse, R118, R156 ;  /* 0x00000076ec84723c */ /* 0x040ff0000008109c */
[C---:B------:R-:W-:Y:S08]  /*67d80*/  HMMA.1688.F32.TF32 R56, R236.reuse, R98, R56 ;  /* 0x00000062ec38723c */ /* 0x040ff00000081038 */
        /* <DEDUP_REMOVED lines=10> */
[----:B------:R-:W-:Y:S01]  /*67e30*/  HMMA.1688.F32.TF32 R32, R236, R110, R32 ;  /* 0x0000006eec20723c */ /* 0x000fe20000081020 */
        /* <DEDUP_REMOVED lines=14> */
[C---:B-----5:R-:W-:Y:S01]  /*67f20*/  HMMA.1688.F32.TF32 R4, R240.reuse, R118, R4 ;  /* 0x00000076f004723c */ /* 0x060fe20000081004 */
        /* <DEDUP_REMOVED lines=26> */
[C---:B-----5:R-:W-:Y:S03]  /*680d0*/  HMMA.1688.F32.TF32 R8, R240.reuse, R102, R224 ;  /* 0x00000066f008723c */ /* 0x060fe600000810e0 */
        /* <DEDUP_REMOVED lines=14> */
[----:B------:R1:W-:Y:S04]  /*681c0*/  STL.64 [R1+0x730], R12 ;  /* 0x0007300c01007387 */ /* 0x0003e80000100a00 */
[----:B------:R5:W-:Y:S04]  /*681d0*/  STL.64 [R1+0x738], R14 ;  /* 0x0007380e01007387 */ /* 0x000be80000100a00 */
        /* <DEDUP_REMOVED lines=14> */
[----:B-----5:R-:W2:Y:S04]  /*682c0*/  LDL.LU R14, [R1+0x9c8] ;  /* 0x0009c800010e7983 */ /* 0x020ea80000300800 */
        /* <DEDUP_REMOVED lines=46> */
[----:B-----5:R-:W-:Y:S08]  /*685b0*/  HMMA.1688.F32.TF32 R28, R104, R70, R232 ;  /* 0x00000046681c723c */ /* 0x020ff000000810e8 */
[C---:B---3--:R-:W-:Y:S08]  /*685c0*/  HMMA.1688.F32.TF32 R40, R240.reuse, R82, R32 ;  /* 0x00000052f028723c */ /* 0x048ff00000081020 */
[----:B----4-:R-:W-:Y:S01]  /*685d0*/  HMMA.1688.F32.TF32 R32, R240, R110, R228 ;  /* 0x0000006ef020723c */ /* 0x010fe200000810e4 */
[----:B------:R-:W-:-:S07]  /*685e0*/  IMAD.MOV.U32 R232, RZ, RZ, R3 ;  /* 0x000000ffffe87224 */ /* 0x000fce00078e0003 */
[----:B------:R-:W-:Y:S07]  /*685f0*/  HMMA.1688.F32.TF32 R24, R104, R90, R24 ;  /* 0x0000005a6818723c */ /* 0x000fee0000081018 */
[----:B------:R-:W-:Y:S04]  /*68600*/  STL.64 [R1+0x7f0], R40 ;  /* 0x0007f02801007387 */ /* 0x000fe80000100a00 */
[----:B------:R-:W-:Y:S04]  /*68610*/  STL.64 [R1+0x7f8], R42 ;  /* 0x0007f82a01007387 */ /* 0x000fe80000100a00 */
[----:B------:R-:W-:Y:S04]  /*68620*/  STL.64 [R1+0x840], R36 ;  /* 0x0008402401007387 */ /* 0x000fe80000100a00 */
[----:B------:R-:W-:Y:S04]  /*68630*/  STL.64 [R1+0x848], R38 ;  /* 0x0008482601007387 */ /* 0x000fe80000100a00 */
[----:B------:R-:W2:Y:S04]  /*68640*/  LDL.LU R228, [R1+0xd70] ;  /* 0x000d700001e47983 */ /* 0x000ea80000300800 */
[----:B------:R-:W-:Y:S04]  /*68650*/  STL.64 [R1+0x830], R32 ;  /* 0x0008302001007387 */ /* 0x000fe80000100a00 */
[----:B------:R-:W-:Y:S04]  /*68660*/  STL.64 [R1+0x838], R34 ;  /* 0x0008382201007387 */ /* 0x000fe80000100a00 */
[----:B------:R-:W-:Y:S04]  /*68670*/  STL.64 [R1+0x820], R28 ;  /* 0x0008201c01007387 */ /* 0x000fe80000100a00 */
[----:B------:R-:W-:Y:S04]  /*68680*/  STL.64 [R1+0x828], R30 ;  /* 0x0008281e01007387 */ /* 0x000fe80000100a00 */
[----:B------:R-:W2:Y:S04]  /*68690*/  LDL.LU R229, [R1+0xd74] ;  /* 0x000d740001e57983 */ /* 0x000ea80000300800 */
[----:B------:R-:W2:Y:S04]  /*686a0*/  LDL.LU R230, [R1+0xd78] ;  /* 0x000d780001e67983 */ /* 0x000ea80000300800 */
[----:B------:R-:W2:Y:S04]  /*686b0*/  LDL.LU R231, [R1+0xd7c] ;  /* 0x000d7c0001e77983 */ /* 0x000ea80000300800 */
[----:B------:R-:W3:Y:S01]  /*686c0*/  LDL.LU R3, [R1+0x44a8] ;  /* 0x0044a80001037983 */ /* 0x000ee20000300800 */
[----:B------:R-:W-:Y:S01]  /*686d0*/  IMAD.MOV.U32 R235, RZ, RZ, R160 ;  /* 0x000000ffffeb7224 */ /* 0x000fe200078e00a0 */
[----:B------:R-:W-:-:S02]  /*686e0*/  MOV R160, R27 ;  /* 0x0000001b00a07202 */ /* 0x000fc40000000f00 */
[----:B------:R-:W-:Y:S04]  /*686f0*/  STL.64 [R1+0x7e0], R24 ;  /* 0x0007e01801007387 */ /* 0x000fe80000100a00 */
[----:B------:R1:W-:Y:S01]  /*68700*/  STL [R1+0x7e8], R26 ;  /* 0x0007e81a01007387 */ /* 0x0003e20000100800 */
[----:B------:R-:W-:Y:S01]  /*68710*/  MOV R233, R217 ;  /* 0x000000d900e97202 */ /* 0x000fe20000000f00 */
[----:B------:R-:W-:Y:S02]  /*68720*/  IMAD.MOV.U32 R234, RZ, RZ, R216 ;  /* 0x000000ffffea7224 */ /* 0x000fe400078e00d8 */
[----:B------:R-:W-:Y:S04]  /*68730*/  LDS R216, [R161+0x18000] ;  /* 0x01800000a1d87984 */ /* 0x000fe80000000800 */
[----:B------:R-:W-:Y:S01]  /*68740*/  LDS R217, [R189+0x18000] ;  /* 0x01800000bdd97984 */ /* 0x000fe20000000800 */
[C---:B-1----:R-:W-:Y:S03]  /*68750*/  HMMA.1688.F32.TF32 R24, R104.reuse, R218, R20 ;  /* 0x000000da6818723c */ /* 0x042fe60000081014 */
[----:B------:R-:W-:Y:S04]  /*68760*/  LDS R218, [R161+0x1a000] ;  /* 0x01a00000a1da7984 */ /* 0x000fe80000000800 */
[----:B------:R-:W-:Y:S01]  /*68770*/  LDS R219, [R189+0x1a000] ;  /* 0x01a00000bddb7984 */ /* 0x000fe20000000800 */
[C---:B------:R-:W-:Y:S03]  /*68780*/  HMMA.1688.F32.TF32 R20, R104.reuse, R130, R248 ;  /* 0x000000826814723c */ /* 0x040fe600000810f8 */
[----:B------:R-:W-:Y:S04]  /*68790*/  LDS R240, [R161+0x18080] ;  /* 0x01808000a1f07984 */ /* 0x000fe80000000800 */
[----:B------:R-:W-:Y:S04]  /*687a0*/  LDS R242, [R161+0x1a080] ;  /* 0x01a08000a1f27984 */ /* 0x000fe80000000800 */
[----:B------:R-:W-:Y:S04]  /*687b0*/  LDS R241, [R189+0x18080] ;  /* 0x01808000bdf17984 */ /* 0x000fe80000000800 */
[----:B------:R-:W-:Y:S04]  /*687c0*/  LDS R243, [R189+0x1a080] ;  /* 0x01a08000bdf37984 */ /* 0x000fe80000000800 */
[----:B------:R-:W-:Y:S04]  /*687d0*/  STL.64 [R1+0x7a0], R24 ;  /* 0x0007a01801007387 */ /* 0x000fe80000100a00 */
[----:B------:R-:W-:Y:S04]  /*687e0*/  STL.64 [R1+0x7a8], R26 ;  /* 0x0007a81a01007387 */ /* 0x000fe80000100a00 */
        /* <DEDUP_REMOVED lines=15> */
[C---:B----4-:R-:W-:Y:S08]  /*688e0*/  HMMA.1688.F32.TF32 R8, R104.reuse, R98, R220 ;  /* 0x000000626808723c */ /* 0x050ff000000810dc */
[----:B------:R-:W-:Y:S01]  /*688f0*/  HMMA.1688.F32.TF32 R4, R104, R94, R224 ;  /* 0x0000005e6804723c */ /* 0x000fe200000810e0 */
[----:B------:R-:W-:-:S02]  /*68900*/  IMAD.MOV.U32 R246, RZ, RZ, R69 ;  /* 0x000000fffff67224 */ /* 0x000fc400078e0045 */
[----:B------:R-:W-:-:S04]  /*68910*/  IMAD.MOV.U32 R247, RZ, RZ, R68 ;  /* 0x000000fffff77224 */ /* 0x000fc800078e0044 */
[----:B------:R-:W-:Y:S04]  /*68920*/  STL.64 [R1+0x3c0], R12 ;  /* 0x0003c00c01007387 */ /* 0x000fe80000100a00 */
[----:B------:R-:W-:Y:S04]  /*68930*/  STL.64 [R1+0x3c8], R14 ;  /* 0x0003c80e01007387 */ /* 0x000fe80000100a00 */
[----:B------:R-:W-:Y:S01]  /*68940*/  STL.64 [R1+0x3a0], R8 ;  /* 0x0003a00801007387 */ /* 0x000fe20000100a00 */
[----:B------:R-:W-:-:S03]  /*68950*/  IMAD.MOV.U32 R244, RZ, RZ, R73 ;  /* 0x000000fffff47224 */ /* 0x000fc600078e0049 */
[----:B------:R-:W-:Y:S01]  /*68960*/  STL.64 [R1+0x3a8], R10 ;  /* 0x0003a80a01007387 */ /* 0x000fe20000100a00 */
[----:B------:R-:W-:-:S03]  /*68970*/  MOV R245, R72 ;  /* 0x0000004800f57202 */ /* 0x000fc60000000f00 */
[----:B------:R-:W-:Y:S04]  /*68980*/  STL.64 [R1+0x370], R4 ;  /* 0x0003700401007387 */ /* 0x000fe80000100a00 */
[----:B------:R2:W-:Y:S01]  /*68990*/  STL.64 [R1+0x378], R6 ;  /* 0x0003780601007387 */ /* 0x0005e20000100a00 */
[----:B------:R-:W-:Y:S01]  /*689a0*/  IMAD.MOV.U32 R248, RZ, RZ, R125 ;  /* 0x000000fffff87224 */ /* 0x000fe200078e007d */
[----:B------:R-:W-:Y:S01]  /*689b0*/  MOV R250, R101 ;  /* 0x0000006500fa7202 */ /* 0x000fe20000000f00 */
[----:B------:R-:W-:Y:S02]  /*689c0*/  IMAD.MOV.U32 R249, RZ, RZ, R124 ;  /* 0x000000fffff97224 */ /* 0x000fe400078e007c */
[----:B------:R-:W-:Y:S01]  /*689d0*/  IMAD.MOV.U32 R251, RZ, RZ, R100 ;  /* 0x000000fffffb7224 */ /* 0x000fe200078e0064 */
[C---:B--2---:R-:W-:Y:S01]  /*689e0*/  HMMA.1688.F32.TF32 R4, R104.reuse, R74, R228 ;  /* 0x0000004a6804723c */ /* 0x044fe200000810e4 */
[----:B---3--:R-:W1:Y:S04]  /*689f0*/  LDSM.16.M88.4 R68, [R3+0x80080] ;  /* 0x080080000344783b */ /* 0x008e680000000200 */
[----:B------:R-:W2:Y:S04]  /*68a00*/  LDSM.16.M88.4 R72, [R3+0x82080] ;  /* 0x082080000348783b */ /* 0x000ea80000000200 */
[----:B------:R-:W-:Y:S04]  /*68a10*/  LDSM.16.M88.4 R100, [R3+0x90080] ;  /* 0x090080000364783b */ /* 0x000fe80000000200 */
[----:B------:R-:W-:Y:S04]  /*68a20*/  LDSM.16.M88.4 R124, [R3+0x9c080] ;  /* 0x09c08000037c783b */ /* 0x000fe80000000200 */
[----:B-1----:R-:W-:Y:S04]  /*68a30*/  STL [R1+0x40cc], R70 ;  /* 0x0040cc4601007387 */ /* 0x002fe80000100800 */
[----:B------:R-:W-:Y:S04]  /*68a40*/  STL [R1+0x40c8], R71 ;  /* 0x0040c84701007387 */ /* 0x000fe80000100800 */
[----:B--2---:R-:W-:Y:S04]  /*68a50*/  STL [R1+0x40d4], R74 ;  /* 0x0040d44a01007387 */ /* 0x004fe80000100800 */
[----:B------:R-:W-:Y:S04]  /*68a60*/  STL.64 [R1+0x360], R4 ;  /* 0x0003600401007387 */ /* 0x000fe80000100a00 */
[----:B------:R1:W-:Y:S02]  /*68a70*/  STL.64 [R1+0x368], R6 ;  /* 0x0003680601007387 */ /* 0x0003e40000100a00 */
[----:B-1----:R-:W-:Y:S07]  /*68a80*/  HMMA.1688.F32.TF32 R4, R104, R78, R232 ;  /* 0x0000004e6804723c */ /* 0x002fee00000810e8 */
[----:B------:R-:W-:Y:S01]  /*68a90*/  IMAD.MOV.U32 R234, RZ, RZ, R77 ;  /* 0x000000ffffea7224 */ /* 0x000fe200078e004d */
[----:B------:R-:W-:-:S02]  /*68aa0*/  MOV R235, R76 ;  /* 0x0000004c00eb7202 */ /* 0x000fc40000000f00 */
[----:B------:R-:W1:Y:S04]  /*68ab0*/  LDSM.16.M88.4 R76, [R3+0x84080] ;  /* 0x08408000034c783b */ /* 0x000e680000000200 */
[----:B------:R-:W-:Y:S09]  /*68ac0*/  STL [R1+0x40d0], R75 ;  /* 0x0040d04b01007387 */ /* 0x000ff20000100800 */
[----:B------:R-:W-:Y:S04]  /*68ad0*/  STL.64 [R1+0x330], R4 ;  /* 0x0003300401007387 */ /* 0x000fe80000100a00 */
[----:B------:R2:W-:Y:S02]  /*68ae0*/  STL.64 [R1+0x338], R6 ;  /* 0x0003380601007387 */ /* 0x0005e40000100a00 */
[----:B--2---:R-:W-:Y:S07]  /*68af0*/  HMMA.1688.F32.TF32 R4, R104, R82, R248 ;  /* 0x000000526804723c */ /* 0x004fee00000810f8 */
[----:B------:R-:W-:Y:S01]  /*68b00*/  MOV R250, R81 ;  /* 0x0000005100fa7202 */ /* 0x000fe20000000f00 */
[----:B------:R-:W-:-:S02]  /*68b10*/  IMAD.MOV.U32 R251, RZ, RZ, R80 ;  /* 0x000000fffffb7224 */ /* 0x000fc400078e0050 */
[----:B------:R-:W2:Y:S04]  /*68b20*/  LDSM.16.M88.4 R80, [R3+0x86080] ;  /* 0x086080000350783b */ /* 0x000ea80000000200 */
[----:B-1----:R-:W-:Y:S04]  /*68b30*/  STL [R1+0x40dc], R78 ;  /* 0x0040dc4e01007387 */ /* 0x002fe80000100800 */
[----:B------:R-:W-:Y:S05]  /*68b40*/  STL [R1+0x40d8], R79 ;  /* 0x0040d84f01007387 */ /* 0x000fea0000100800 */
[----:B------:R-:W-:Y:S04]  /*68b50*/  STL.64 [R1+0x300], R4 ;  /* 0x0003000401007387 */ /* 0x000fe80000100a00 */
[----:B------:R1:W-:Y:S01]  /*68b60*/  STL.64 [R1+0x308], R6 ;  /* 0x0003080601007387 */ /* 0x0003e20000100a00 */
[----:B------:R-:W-:-:S02]  /*68b70*/  IMAD.MOV.U32 R248, RZ, RZ, R93 ;  /* 0x000000fffff87224 */ /* 0x000fc400078e005d */
[----:B------:R-:W-:Y:S01]  /*68b80*/  IMAD.MOV.U32 R249, RZ, RZ, R92 ;  /* 0x000000fffff97224 */ /* 0x000fe200078e005c */
[----:B------:R-:W-:Y:S01]  /*68b90*/  MOV R232, R97 ;  /* 0x0000006100e87202 */ /* 0x000fe20000000f00 */
[----:B------:R-:W-:Y:S01]  /*68ba0*/  LDSM.16.M88.4 R92, [R3+0x8c080] ;  /* 0x08c08000035c783b */ /* 0x000fe20000000200 */
[----:B-1----:R-:W-:Y:S01]  /*68bb0*/  HMMA.1688.F32.TF32 R4, R104, R86, R244 ;  /* 0x000000566804723c */ /* 0x002fe200000810f4 */
[----:B------:R-:W-:Y:S02]  /*68bc0*/  IMAD.MOV.U32 R233, RZ, RZ, R96 ;  /* 0x000000ffffe97224 */ /* 0x000fe400078e0060 */
[----:B------:R-:W-:Y:S04]  /*68bd0*/  LDSM.16.M88.4 R96, [R3+0x8e080] ;  /* 0x08e080000360783b */ /* 0x000fe80000000200 */
[----:B------:R-:W-:-:S02]  /*68be0*/  IMAD.MOV.U32 R246, RZ, RZ, R85 ;  /* 0x000000fffff67224 */ /* 0x000fc400078e0055 */
[----:B------:R-:W-:Y:S01]  /*68bf0*/  IMAD.MOV.U32 R247, RZ, RZ, R84 ;  /* 0x000000fffff77224 */ /* 0x000fe200078e0054 */
[----:B------:R-:W-:Y:S01]  /*68c00*/  MOV R245, R88 ;  /* 0x0000005800f57202 */ /* 0x000fe20000000f00 */
[----:B------:R-:W1:Y:S01]  /*68c10*/  LDSM.16.M88.4 R84, [R3+0x88080] ;  /* 0x088080000354783b */ /* 0x000e620000000200 */
[----:B------:R-:W-:-:S03]  /*68c20*/  IMAD.MOV.U32 R244, RZ, RZ, R89 ;  /* 0x000000fffff47224 */ /* 0x000fc600078e0059 */
[----:B------:R-:W3:Y:S04]  /*68c30*/  LDSM.16.M88.4 R88, [R3+0x8a080] ;  /* 0x08a080000358783b */ /* 0x000ee80000000200 */
[----:B--2---:R-:W-:Y:S04]  /*68c40*/  STL [R1+0x40e4], R82 ;  /* 0x0040e45201007387 */ /* 0x004fe80000100800 */
[----:B------:R-:W-:Y:S04]  /*68c50*/  STL [R1+0x40e0], R83 ;  /* 0x0040e05301007387 */ /* 0x000fe80000100800 */
[----:B------:R-:W-:Y:S04]  /*68c60*/  STL.64 [R1+0x2d0], R4 ;  /* 0x0002d00401007387 */ /* 0x000fe80000100a00 */
[----:B------:R2:W-:Y:S02]  /*68c70*/  STL.64 [R1+0x2d8], R6 ;  /* 0x0002d80601007387 */ /* 0x0005e40000100a00 */
[----:B--2---:R-:W-:Y:S02]  /*68c80*/  HMMA.1688.F32.TF32 R4, R104, R110, R232 ;  /* 0x0000006e6804723c */ /* 0x004fe400000810e8 */
[----:B------:R-:W2:Y:S04]  /*68c90*/  LDSM.16.M88.4 R104, [R3+0x92080] ;  /* 0x092080000368783b */ /* 0x000ea80000000200 */
[----:B-1----:R-:W-:Y:S04]  /*68ca0*/  STL [R1+0x40ec], R86 ;  /* 0x0040ec5601007387 */ /* 0x002fe80000100800 */
[----:B------:R-:W-:Y:S04]  /*68cb0*/  STL [R1+0x40e8], R87 ;  /* 0x0040e85701007387 */ /* 0x000fe80000100800 */
[----:B---3--:R-:W-:Y:S04]  /*68cc0*/  STL [R1+0x40f4], R90 ;  /* 0x0040f45a01007387 */ /* 0x008fe80000100800 */
[----:B------:R-:W-:Y:S04]  /*68cd0*/  STL [R1+0x40f0], R91 ;  /* 0x0040f05b01007387 */ /* 0x000fe80000100800 */
[----:B------:R-:W-:Y:S04]  /*68ce0*/  STL [R1+0x40fc], R94 ;  /* 0x0040fc5e01007387 */ /* 0x000fe80000100800 */
[----:B------:R-:W-:Y:S04]  /*68cf0*/  STL [R1+0x40f8], R95 ;  /* 0x0040f85f01007387 */ /* 0x000fe80000100800 */
[----:B------:R-:W-:Y:S04]  /*68d00*/  STL [R1+0x4104], R98 ;  /* 0x0041046201007387 */ /* 0x000fe80000100800 */
[----:B------:R-:W-:Y:S04]  /*68d10*/  STL [R1+0x4100], R99 ;  /* 0x0041006301007387 */ /* 0x000fe80000100800 */
[----:B------:R-:W-:Y:S04]  /*68d20*/  STL [R1+0x410c], R102 ;  /* 0x00410c6601007387 */ /* 0x000fe80000100800 */
[----:B------:R-:W-:Y:S04]  /*68d30*/  STL [R1+0x4108], R103 ;  /* 0x0041086701007387 */ /* 0x000fe80000100800 */
[----:B------:R-:W-:Y:S04]  /*68d40*/  STL.64 [R1+0x290], R4 ;  /* 0x0002900401007387 */ /* 0x000fe80000100a00 */
[----:B------:R1:W-:Y:S01]  /*68d50*/  STL.64 [R1+0x298], R6 ;  /* 0x0002980601007387 */ /* 0x0003e20000100a00 */
[----:B------:R-:W-:Y:S01]  /*68d60*/  IMAD.MOV.U32 R234, RZ, RZ, R117 ;  /* 0x000000ffffea7224 */ /* 0x000fe200078e0075 */
[----:B------:R-:W-:Y:S01]  /*68d70*/  MOV R235, R116 ;  /* 0x0000007400eb7202 */ /* 0x000fe20000000f00 */
[----:B------:R-:W-:Y:S01]  /*68d80*/  IMAD.MOV.U32 R233, RZ, RZ, R120 ;  /* 0x000000ffffe97224 */ /* 0x000fe200078e0078 */
[----:B------:R-:W-:Y:S01]  /*68d90*/  LDSM.16.M88.4 R116, [R3+0x98080] ;  /* 0x098080000374783b */ /* 0x000fe20000000200 */
[----:B------:R-:W-:-:S03]  /*68da0*/  MOV R232, R121 ;  /* 0x0000007900e87202 */ /* 0x000fc60000000f00 */
[----:B------:R-:W-:Y:S01]  /*68db0*/  LDSM.16.M88.4 R120, [R3+0x9a080] ;  /* 0x09a080000378783b */ /* 0x000fe20000000200 */
[----:B-1----:R-:W-:Y:S07]  /*68dc0*/  HMMA.1688.F32.TF32 R4, R216, R68, R248 ;  /* 0x00000044d804723c */ /* 0x002fee00000810f8 */
[----:B------:R-:W-:Y:S01]  /*68dd0*/  MOV R250, R109 ;  /* 0x0000006d00fa7202 */ /* 0x000fe20000000f00 */
[----:B------:R-:W-:Y:S02]  /*68de0*/  IMAD.MOV.U32 R251, RZ, RZ, R108 ;  /* 0x000000fffffb7224 */ /* 0x000fe400078e006c */
[----:B------:R-:W1:Y:S01]  /*68df0*/  LDSM.16.M88.4 R108, [R3+0x94080] ;  /* 0x09408000036c783b */ /* 0x000e620000000200 */
[----:B------:R-:W-:-:S02]  /*68e00*/  IMAD.MOV.U32 R248, RZ, RZ, R113 ;  /* 0x000000fffff87224 */ /* 0x000fc400078e0071 */
[----:B------:R-:W-:Y:S02]  /*68e10*/  IMAD.MOV.U32 R249, RZ, RZ, R112 ;  /* 0x000000fffff97224 */ /* 0x000fe400078e0070 */
[----:B------:R-:W3:Y:S04]  /*68e20*/  LDSM.16.M88.4 R112, [R3+0x96080] ;  /* 0x096080000370783b */ /* 0x000ee80000000200 */
[----:B--2---:R-:W-:Y:S04]  /*68e30*/  STL [R1+0x4114], R106 ;  /* 0x0041146a01007387 */ /* 0x004fe80000100800 */
[----:B------:R-:W-:Y:S04]  /*68e40*/  STL [R1+0x4110], R107 ;  /* 0x0041106b01007387 */ /* 0x000fe80000100800 */
[----:B------:R-:W-:Y:S04]  /*68e50*/  STL.64 [R1+0x2c0], R4 ;  /* 0x0002c00401007387 */ /* 0x000fe80000100a00 */
[----:B------:R2:W-:Y:S02]  /*68e60*/  STL.64 [R1+0x2c8], R6 ;  /* 0x0002c80601007387 */ /* 0x0005e40000100a00 */
[----:B--2---:R-:W-:Y:S02]  /*68e70*/  HMMA.1688.F32.TF32 R4, R216, R72, R244 ;  /* 0x00000048d804723c */ /* 0x004fe400000810f4 */
        /* <DEDUP_REMOVED lines=12> */
[----:B------:R1:W-:Y:S01]  /*68f40*/  STL.64 [R1+0x2f8], R6 ;  /* 0x0002f80601007387 */ /* 0x0003e20000100a00 */
[----:B------:R-:W-:-:S03]  /*68f50*/  IMAD.MOV.U32 R246, RZ, RZ, R129 ;  /* 0x000000fffff67224 */ /* 0x000fc600078e0081 */
[----:B------:R-:W2:Y:S01]  /*68f60*/  LDL.LU R245, [R1+0xff4] ;  /* 0x000ff40001f57983 */ /* 0x000ea20000300800 */
[----:B------:R-:W-:-:S03]  /*68f70*/  MOV R247, R128 ;  /* 0x0000008000f77202 */ /* 0x000fc60000000f00 */
[----:B------:R-:W3:Y:S01]  /*68f80*/  LDSM.16.M88.4 R128, [R3+0x9e080] ;  /* 0x09e080000380783b */ /* 0x000ee20000000200 */
[----:B-1----:R-:W-:Y:S03]  /*68f90*/  HMMA.1688.F32.TF32 R4, R216, R76, R232 ;  /* 0x0000004cd804723c */ /* 0x002fe600000810e8 */
[----:B---3--:R-:W-:Y:S04]  /*68fa0*/  STL [R1+0x4144], R130 ;  /* 0x0041448201007387 */ /* 0x008fe80000100800 */
[----:B------:R1:W-:Y:S04]  /*68fb0*/  STL [R1+0x4140], R131 ;  /* 0x0041408301007387 */ /* 0x0003e80000100800 */
[----:B------:R-:W-:Y:S04]  /*68fc0*/  STL [R1+0x3ad0], R3 ;  /* 0x003ad00301007387 */ /* 0x000fe80000100800 */
[----:B------:R-:W3:Y:S04]  /*68fd0*/  LDL.LU R232, [R1+0xfe0] ;  /* 0x000fe00001e87983 */ /* 0x000ee80000300800 */
[----:B------:R-:W3:Y:S04]  /*68fe0*/  LDL.LU R233, [R1+0xfe4] ;  /* 0x000fe40001e97983 */ /* 0x000ee80000300800 */
[----:B------:R-:W3:Y:S04]  /*68ff0*/  LDL.LU R234, [R1+0xfe8] ;  /* 0x000fe80001ea7983 */ /* 0x000ee80000300800 */
[----:B------:R-:W3:Y:S01]  /*69000*/  LDL.LU R235, [R1+0xfec] ;  /* 0x000fec0001eb7983 */ /* 0x000ee20000300800 */
[----:B------:R-:W-:Y:S01]  /*69010*/  IMAD.MOV.U32 R111, RZ, RZ, R7 ;  /* 0x000000ffff6f7224 */ /* 0x000fe200078e0007 */
[----:B------:R-:W-:Y:S01]  /*69020*/  MOV R110, R6 ;  /* 0x00000006006e7202 */ /* 0x000fe20000000f00 */
[----:B------:R-:W-:-:S02]  /*69030*/  IMAD.MOV.U32 R115, RZ, RZ, R5 ;  /* 0x000000ffff737224 */ /* 0x000fc400078e0005 */
[----:B------:R-:W-:Y:S01]  /*69040*/  IMAD.MOV.U32 R114, RZ, RZ, R4 ;  /* 0x000000ffff727224 */ /* 0x000fe200078e0004 */
[----:B------:R-:W-:Y:S01]  /*69050*/  STL [R1+0x4154], R111 ;  /* 0x0041546f01007387 */ /* 0x000fe20000100800 */
[----:B------:R-:W-:Y:S03]  /*69060*/  HMMA.1688.F32.TF32 R4, R216, R80, R248 ;  /* 0x00000050d804723c */ /* 0x000fe600000810f8 */
[----:B------:R-:W-:Y:S04]  /*69070*/  STL [R1+0x4150], R110 ;  /* 0x0041506e01007387 */ /* 0x000fe80000100800 */
[----:B------:R-:W-:Y:S04]  /*69080*/  STL [R1+0x414c], R115 ;  /* 0x00414c7301007387 */ /* 0x000fe80000100800 */
[----:B------:R4:W-:Y:S04]  /*69090*/  STL [R1+0x4148], R114 ;  /* 0x0041487201007387 */ /* 0x0009e80000100800 */
        /* <DEDUP_REMOVED lines=8> */
[----:B------:R-:W-:Y:S04]  /*69120*/  STL [R1+0x4164], R119 ;  /* 0x0041647701007387 */ /* 0x000fe80000100800 */
[----:B------:R-:W-:Y:S04]  /*69130*/  STL [R1+0x4160], R118 ;  /* 0x0041607601007387 */ /* 0x000fe80000100800 */
[----:B------:R-:W-:Y:S04]  /*69140*/  STL [R1+0x415c], R123 ;  /* 0x00415c7b01007387 */ /* 0x000fe80000100800 */
[----:B------:R1:W-:Y:S01]  /*69150*/  STL [R1+0x4158], R122 ;  /* 0x0041587a01007387 */ /* 0x0003e20000100800 */
        /* <DEDUP_REMOVED lines=9> */
[----:B------:R1:W-:Y:S04]  /*691f0*/  STL [R1+0x4174], R103 ;  /* 0x0041746701007387 */ /* 0x0003e80000100800 */
[----:B------:R1:W-:Y:S04]  /*69200*/  STL [R1+0x4170], R102 ;  /* 0x0041706601007387 */ /* 0x0003e80000100800 */
[----:B------:R1:W-:Y:S04]  /*69210*/  STL [R1+0x416c], R107 ;  /* 0x00416c6b01007387 */ /* 0x0003e80000100800 */
[----:B------:R1:W-:Y:S01]  /*69220*/  STL [R1+0x4168], R106 ;  /* 0x0041686a01007387 */ /* 0x0003e20000100800 */
[----:B---3--:R-:W-:Y:S03]  /*69230*/  HMMA.1688.F32.TF32 R4, R216, R88, R232 ;  /* 0x00000058d804723c */ /* 0x008fe600000810e8 */
[----:B------:R-:W3:Y:S04]  /*69240*/  LDL.LU R232, [R1+0xfb0] ;  /* 0x000fb00001e87983 */ /* 0x000ee80000300800 */
[----:B------:R-:W3:Y:S04]  /*69250*/  LDL.LU R233, [R1+0xfb4] ;  /* 0x000fb40001e97983 */ /* 0x000ee80000300800 */
[----:B------:R-:W3:Y:S04]  /*69260*/  LDL.LU R234, [R1+0xfb8] ;  /* 0x000fb80001ea7983 */ /* 0x000ee80000300800 */
[----:B------:R-:W3:Y:S09]  /*69270*/  LDL.LU R235, [R1+0xfbc] ;  /* 0x000fbc0001eb7983 */ /* 0x000ef20000300800 */
[----:B------:R-:W-:Y:S01]  /*69280*/  IMAD.MOV.U32 R127, RZ, RZ, R7 ;  /* 0x000000ffff7f7224 */ /* 0x000fe200078e0007 */
[----:B------:R-:W-:Y:S01]  /*69290*/  MOV R126, R6 ;  /* 0x00000006007e7202 */ /* 0x000fe20000000f00 */
[----:B-1----:R-:W-:-:S02]  /*692a0*/  IMAD.MOV.U32 R131, RZ, RZ, R5 ;  /* 0x000000ffff837224 */ /* 0x002fc400078e0005 */
[----:B------:R-:W-:Y:S01]  /*692b0*/  IMAD.MOV.U32 R130, RZ, RZ, R4 ;  /* 0x000000ffff827224 */ /* 0x000fe200078e0004 */
[----:B------:R-:W-:Y:S04]  /*692c0*/  STL [R1+0x4184], R127 ;  /* 0x0041847f01007387 */ /* 0x000fe80000100800 */
[----:B------:R-:W-:Y:S01]  /*692d0*/  STL [R1+0x4180], R126 ;  /* 0x0041807e01007387 */ /* 0x000fe20000100800 */
[----:B-----5:R-:W-:Y:S03]  /*692e0*/  HMMA.1688.F32.TF32 R4, R216, R92, R248 ;  /* 0x0000005cd804723c */ /* 0x020fe600000810f8 */
[----:B------:R-:W-:Y:S04]  /*692f0*/  STL [R1+0x417c], R131 ;  /* 0x00417c8301007387 */ /* 0x000fe80000100800 */
[----:B------:R1:W-:Y:S04]  /*69300*/  STL [R1+0x4178], R130 ;  /* 0x0041788201007387 */ /* 0x0003e80000100800 */
[----:B------:R-:W5:Y:S04]  /*69310*/  LDL.LU R248, [R1+0x14b0] ;  /* 0x0014b00001f87983 */ /* 0x000f680000300800 */
[----:B------:R-:W5:Y:S04]  /*69320*/  LDL.LU R249, [R1+0x14b4] ;  /* 0x0014b40001f97983 */ /* 0x000f680000300800 */
[----:B------:R-:W5:Y:S04]  /*69330*/  LDL.LU R250, [R1+0x14b8] ;  /* 0x0014b80001fa7983 */ /* 0x000f680000300800 */
[----:B------:R-:W5:Y:S01]  /*69340*/  LDL.LU R251, [R1+0x14bc] ;  /* 0x0014bc0001fb7983 */ /* 0x000f620000300800 */
[----:B----4-:R-:W-:Y:S01]  /*69350*/  IMAD.MOV.U32 R114, RZ, RZ, R7 ;  /* 0x000000ffff727224 */ /* 0x010fe200078e0007 */
        /* <DEDUP_REMOVED lines=18> */
[----:B------:R-:W-:Y:S04]  /*69480*/  STL [R1+0x419c], R118 ;  /* 0x00419c7601007387 */ /* 0x000fe80000100800 */
        /* <DEDUP_REMOVED lines=8> */
[----:B------:R-:W-:-:S02]  /*69510*/  IMAD.MOV.U32 R99, RZ, RZ, R5 ;  /* 0x000000ffff637224 */ /* 0x000fc400078e0005 */
[----:B------:R-:W-:Y:S01]  /*69520*/  IMAD.MOV.U32 R98, RZ, RZ, R4 ;  /* 0x000000ffff627224 */ /* 0x000fe200078e0004 */
[----:B------:R1:W-:Y:S04]  /*69530*/  STL [R1+0x41b4], R95 ;  /* 0x0041b45f01007387 */ /* 0x0003e80000100800 */
[----:B------:R-:W-:Y:S04]  /*69540*/  STL [R1+0x41b0], R94 ;  /* 0x0041b05e01007387 */ /* 0x000fe80000100800 */
[----:B------:R1:W-:Y:S04]  /*69550*/  STL [R1+0x41ac], R99 ;  /* 0x0041ac6301007387 */ /* 0x0003e80000100800 */
[----:B------:R1:W-:Y:S01]  /*69560*/  STL [R1+0x41a8], R98 ;  /* 0x0041a86201007387 */ /* 0x0003e20000100800 */
[----:B-----5:R-:W-:Y:S03]  /*69570*/  HMMA.1688.F32.TF32 R4, R216, R104, R248 ;  /* 0x00000068d804723c */ /* 0x020fe600000810f8 */
[----:B------:R-:W5:Y:S04]  /*69580*/  LDL.LU R248, [R1+0x1480] ;  /* 0x0014800001f87983 */ /* 0x000f680000300800 */
[----:B------:R-:W5:Y:S04]  /*69590*/  LDL.LU R249, [R1+0x1484] ;  /* 0x0014840001f97983 */ /* 0x000f680000300800 */
[----:B------:R-:W5:Y:S04]  /*695a0*/  LDL.LU R250, [R1+0x1488] ;  /* 0x0014880001fa7983 */ /* 0x000f680000300800 */
[----:B------:R-:W5:Y:S09]  /*695b0*/  LDL.LU R251, [R1+0x148c] ;  /* 0x00148c0001fb7983 */ /* 0x000f720000300800 */
[----:B------:R-:W-:Y:S01]  /*695c0*/  IMAD.MOV.U32 R103, RZ, RZ, R4 ;  /* 0x000000ffff677224 */ /* 0x000fe200078e0004 */
[----:B------:R-:W-:Y:S01]  /*695d0*/  MOV R102, R5 ;  /* 0x0000000500667202 */ /* 0x000fe20000000f00 */
[----:B------:R-:W-:-:S02]  /*695e0*/  IMAD.MOV.U32 R107, RZ, RZ, R6 ;  /* 0x000000ffff6b7224 */ /* 0x000fc400078e0006 */
[----:B------:R-:W-:-:S05]  /*695f0*/  IMAD.MOV.U32 R106, RZ, RZ, R7 ;  /* 0x000000ffff6a7224 */ /* 0x000fca00078e0007 */
[----:B------:R1:W-:Y:S04]  /*69600*/  STL [R1+0x41c4], R106 ;  /* 0x0041c46a01007387 */ /* 0x0003e80000100800 */
[----:B------:R1:W-:Y:S04]  /*69610*/  STL [R1+0x41c0], R107 ;  /* 0x0041c06b01007387 */ /* 0x0003e80000100800 */
[----:B------:R1:W-:Y:S04]  /*69620*/  STL [R1+0x41bc], R102 ;  /* 0x0041bc6601007387 */ /* 0x0003e80000100800 */
[----:B------:R1:W-:Y:S04]  /*69630*/  STL [R1+0x41b8], R103 ;  /* 0x0041b86701007387 */ /* 0x0003e80000100800 */
[----:B------:R-:W5:Y:S04]  /*69640*/  LDL.LU R228, [R1+0x1470] ;  /* 0x0014700001e47983 */ /* 0x000f680000300800 */
[----:B------:R-:W5:Y:S04]  /*69650*/  LDL.LU R229, [R1+0x1474] ;  /* 0x0014740001e57983 */ /* 0x000f680000300800 */
[----:B------:R-:W5:Y:S04]  /*69660*/  LDL.LU R230, [R1+0x1478] ;  /* 0x0014780001e67983 */ /* 0x000f680000300800 */
[----:B------:R-:W5:Y:S01]  /*69670*/  LDL.LU R231, [R1+0x147c] ;  /* 0x00147c0001e77983 */ /* 0x000f620000300800 */
[C---:B--2---:R-:W-:Y:S11]  /*69680*/  HMMA.1688.F32.TF32 R4, R216.reuse, R108, R244 ;  /* 0x0000006cd804723c */ /* 0x044ff600000810f4 */
[----:B------:R-:W-:Y:S11]  /*69690*/  @!UPT UIADD3 URZ, URZ, URZ, URZ ;  /* 0x0000003f3f3ff290 */ /* 0x000ff6000fffe03f */
[----:B------:R-:W-:Y:S02]  /*696a0*/  @!UPT UIADD3 URZ, URZ, URZ, URZ ;  /* 0x0000003f3f3ff290 */ /* 0x000fe4000fffe03f */
[----:B-1----:R-:W-:Y:S01]  /*696b0*/  MOV R130, R7 ;  /* 0x0000000700827202 */ /* 0x002fe20000000f00 */
[----:B------:R-:W-:Y:S01]  /*696c0*/  IMAD.MOV.U32 R131, RZ, RZ, R6 ;  /* 0x000000ffff837224 */ /* 0x000fe200078e0006 */
[----:B------:R-:W-:Y:S01]  /*696d0*/  MOV R127, R4 ;  /* 0x00000004007f7202 */ /* 0x000fe20000000f00 */
[----:B------:R-:W-:Y:S02]  /*696e0*/  IMAD.MOV.U32 R126, RZ, RZ, R5 ;  /* 0x000000ffff7e7224 */ /* 0x000fe400078e0005 */
        /* <DEDUP_REMOVED lines=8> */
[----:B---3--:R-:W-:Y:S03]  /*69770*/  HMMA.1688.F32.TF32 R4, R216, R112, R232 ;  /* 0x00000070d804723c */ /* 0x008fe600000810e8 */
[----:B------:R-:W3:Y:S04]  /*69780*/  LDL.LU R232, [R1+0xfa0] ;  /* 0x000fa00001e87983 */ /* 0x000ee80000300800 */
[----:B------:R-:W3:Y:S04]  /*69790*/  LDL.LU R233, [R1+0xfa4] ;  /* 0x000fa40001e97983 */ /* 0x000ee80000300800 */
[----:B------:R-:W3:Y:S04]  /*697a0*/  LDL.LU R234, [R1+0xfa8] ;  /* 0x000fa80001ea7983 */ /* 0x000ee80000300800 */
[----:B------:R-:W3:Y:S09]  /*697b0*/  LDL.LU R235, [R1+0xfac] ;  /* 0x000fac0001eb7983 */ /* 0x000ef20000300800 */
[----:B----4-:R-:W-:Y:S01]  /*697c0*/  IMAD.MOV.U32 R111, RZ, RZ, R7 ;  /* 0x000000ffff6f7224 */ /* 0x010fe200078e0007 */
[----:B------:R-:W-:Y:S01]  /*697d0*/  MOV R110, R6 ;  /* 0x00000006006e7202 */ /* 0x000fe20000000f00 */
[----:B------:R-:W-:-:S02]  /*697e0*/  IMAD.MOV.U32 R115, RZ, RZ, R5 ;  /* 0x000000ffff737224 */ /* 0x000fc400078e0005 */
[----:B------:R-:W-:Y:S01]  /*697f0*/  IMAD.MOV.U32 R114, RZ, RZ, R4 ;  /* 0x000000ffff727224 */ /* 0x000fe200078e0004 */
[----:B------:R-:W-:Y:S04]  /*69800*/  STL [R1+0x41e4], R111 ;  /* 0x0041e46f01007387 */ /* 0x000fe80000100800 */
[----:B------:R-:W-:Y:S04]  /*69810*/  STL [R1+0x41e0], R110 ;  /* 0x0041e06e01007387 */ /* 0x000fe80000100800 */
[----:B------:R-:W-:Y:S04]  /*69820*/  STL [R1+0x41dc], R115 ;  /* 0x0041dc7301007387 */ /* 0x000fe80000100800 */
[----:B------:R-:W-:Y:S01]  /*69830*/  STL [R1+0x41d8], R114 ;  /* 0x0041d87201007387 */ /* 0x000fe20000100800 */
[----:B-----5:R-:W-:Y:S03]  /*69840*/  HMMA.1688.F32.TF32 R4, R216, R116, R248 ;  /* 0x00000074d804723c */ /* 0x020fe600000810f8 */
        /* <DEDUP_REMOVED lines=8> */
[C---:B------:R-:W-:Y:S11]  /*698d0*/  HMMA.1688.F32.TF32 R4, R216.reuse, R120, R228 ;  /* 0x00000078d804723c */ /* 0x040ff600000810e4 */
[----:B------:R-:W-:Y:S11]  /*698e0*/  @!UPT UIADD3 URZ, URZ, URZ, URZ ;  /* 0x0000003f3f3ff290 */ /* 0x000ff6000fffe03f */
[----:B------:R-:W-:Y:S02]  /*698f0*/  @!UPT UIADD3 URZ, URZ, URZ, URZ ;  /* 0x0000003f3f3ff290 */ /* 0x000fe4000fffe03f */
[----:B------:R-:W-:Y:S01]  /*69900*/  MOV R122, R4 ;  /* 0x00000004007a7202 */ /* 0x000fe20000000f00 */
        /* <DEDUP_REMOVED lines=9> */
[----:B------:R1:W-:Y:S04]  /*699a0*/  STL [R1+0x41fc], R123 ;  /* 0x0041fc7b01007387 */ /* 0x0003e80000100800 */
[----:B------:R1:W-:Y:S01]  /*699b0*/  STL [R1+0x41f8], R122 ;  /* 0x0041f87a01007387 */ /* 0x0003e20000100800 */
[C---:B--2---:R-:W-:Y:S11]  /*699c0*/  HMMA.1688.F32.TF32 R4, R216.reuse, R124, R244 ;  /* 0x0000007cd804723c */ /* 0x044ff600000810f4 */
[----:B------:R-:W-:Y:S11]  /*699d0*/  @!UPT UIADD3 URZ, URZ, URZ, URZ ;  /* 0x0000003f3f3ff290 */ /* 0x000ff6000fffe03f */
[----:B------:R-:W-:Y:S02]  /*699e0*/  @!UPT UIADD3 URZ, URZ, URZ, URZ ;  /* 0x0000003f3f3ff290 */ /* 0x000fe4000fffe03f */
[----:B------:R-:W-:Y:S01]  /*699f0*/  IMAD.MOV.U32 R95, RZ, RZ, R4 ;  /* 0x000000ffff5f7224 */ /* 0x000fe200078e0004 */
[----:B------:R-:W-:Y:S01]  /*69a00*/  MOV R99, R6 ;  /* 0x0000000600637202 */ /* 0x000fe20000000f00 */
[----:B------:R-:W-:Y:S02]  /*69a10*/  IMAD.MOV.U32 R94, RZ, RZ, R5 ;  /* 0x000000ffff5e7224 */ /* 0x000fe400078e0005 */
[----:B------:R-:W-:Y:S02]  /*69a20*/  IMAD.MOV.U32 R98, RZ, RZ, R7 ;  /* 0x000000ffff627224 */ /* 0x000fe400078e0007 */
[----:B---3--:R-:W-:Y:S01]  /*69a30*/  HMMA.1688.F32.TF32 R4, R216, R128, R232 ;  /* 0x00000080d804723c */ /* 0x008fe200000810e8 */
[----:B------:R-:W-:Y:S04]  /*69a40*/  LDS R216, [R161+0x18180] ;  /* 0x01818000a1d87984 */ /* 0x000fe80000000800 */
[----:B------:R2:W-:Y:S04]  /*69a50*/  STL [R1+0x4214], R98 ;  /* 0x0042146201007387 */ /* 0x0005e80000100800 */
[----:B------:R3:W-:Y:S04]  /*69a60*/  STL [R1+0x4210], R99 ;  /* 0x0042106301007387 */ /* 0x0007e80000100800 */
[----:B------:R-:W-:Y:S04]  /*69a70*/  STL [R1+0x420c], R94 ;  /* 0x00420c5e01007387 */ /* 0x000fe80000100800 */
[----:B------:R1:W-:Y:S04]  /*69a80*/  STL [R1+0x4208], R95 ;  /* 0x0042085f01007387 */ /* 0x0003e80000100800 */
[----:B------:R-:W-:Y:S03]  /*69a90*/  LDS R218, [R161+0x1a180] ;  /* 0x01a18000a1da7984 */ /* 0x000fe60000000800 */
[----:B------:R-:W-:Y:S01]  /*69aa0*/  IMAD.MOV.U32 R106, RZ, RZ, R4 ;  /* 0x000000ffff6a7224 */ /* 0x000fe200078e0004 */
[----:B------:R-:W-:Y:S01]  /*69ab0*/  MOV R107, R5 ;  /* 0x00000005006b7202 */ /* 0x000fe20000000f00 */
[----:B------:R-:W-:Y:S01]  /*69ac0*/  IMAD.MOV.U32 R102, RZ, RZ, R6 ;  /* 0x000000ffff667224 */ /* 0x000fe200078e0006 */
[----:B------:R-:W-:Y:S01]  /*69ad0*/  LDS R217, [R189+0x18180] ;  /* 0x01818000bdd97984 */ /* 0x000fe20000000800 */
[----:B------:R-:W-:-:S03]  /*69ae0*/  IMAD.MOV.U32 R103, RZ, RZ, R7 ;  /* 0x000000ffff677224 */ /* 0x000fc600078e0007 */
[----:B------:R-:W1:Y:S01]  /*69af0*/  LDS R219, [R189+0x1a180] ;  /* 0x01a18000bddb7984 */ /* 0x000e620000000800 */
[----:B----4-:R-:W-:Y:S03]  /*69b00*/  HMMA.1688.F32.TF32 R4, R240, R68, R248 ;  /* 0x00000044f004723c */ /* 0x010fe600000810f8 */
        /* <DEDUP_REMOVED lines=54> */
[----:B-1----:R-:W-:Y:S01]  /*69e70*/  IMAD.MOV.U32 R119, RZ, RZ, R4 ;  /* 0x000000ffff777224 */ /* 0x002fe200078e0004 */
[----:B-----5:R-:W-:Y:S01]  /*69e80*/  MOV R118, R5 ;  /* 0x0000000500767202 */ /* 0x020fe20000000f00 */
[----:B------:R-:W-:Y:S02]  /*69e90*/  IMAD.MOV.U32 R123, RZ, RZ, R6 ;  /* 0x000000ffff7b7224 */ /* 0x000fe400078e0006 */
[----:B------:R-:W-:Y:S02]  /*69ea0*/  IMAD.MOV.U32 R122, RZ, RZ, R7 ;  /* 0x000000ffff7a7224 */ /* 0x000fe400078e0007 */
[C---:B----4-:R-:W-:Y:S08]  /*69eb0*/  HMMA.1688.F32.TF32 R4, R240.reuse, R92, R224 ;  /* 0x0000005cf004723c */ /* 0x050ff000000810e0 */
[C---:B------:R-:W-:Y:S08]  /*69ec0*/  HMMA.1688.F32.TF32 R12, R240.reuse, R76, R12 ;  /* 0x0000004cf00c723c */ /* 0x040ff0000008100c */
[----:B------:R-:W-:Y:S08]  /*69ed0*/  HMMA.1688.F32.TF32 R8, R240, R80, R8 ;  /* 0x00000050f008723c */ /* 0x000ff00000081008 */
[----:B------:R-:W-:Y:S01]  /*69ee0*/  MOV R98, R4 ;  /* 0x0000000400627202 */ /* 0x000fe20000000f00 */
[----:B------:R-:W-:Y:S01]  /*69ef0*/  IMAD.MOV.U32 R99, RZ, RZ, R5 ;  /* 0x000000ffff637224 */ /* 0x000fe200078e0005 */
[----:B------:R-:W-:Y:S01]  /*69f00*/  MOV R95, R7 ;  /* 0x00000007005f7202 */ /* 0x000fe20000000f00 */
[----:B------:R-:W-:-:S02]  /*69f10*/  IMAD.MOV.U32 R94, RZ, RZ, R6 ;  /* 0x000000ffff5e7224 */ /* 0x000fc400078e0006 */
[C---:B------:R-:W-:Y:S03]  /*69f20*/  HMMA.1688.F32.TF32 R4, R240.reuse, R96, R228 ;  /* 0x00000060f004723c */ /* 0x040fe600000810e4 */
[----:B------:R-:W-:Y:S01]  /*69f30*/  IMAD.MOV.U32 R111, RZ, RZ, R12 ;  /* 0x000000ffff6f7224 */ /* 0x000fe200078e000c */
[----:B------:R-:W-:Y:S01]  /*69f40*/  MOV R110, R13 ;  /* 0x0000000d006e7202 */ /* 0x000fe20000000f00 */
[----:B------:R-:W-:Y:S02]  /*69f50*/  IMAD.MOV.U32 R115, RZ, RZ, R14 ;  /* 0x000000ffff737224 */ /* 0x000fe400078e000e */
[----:B------:R-:W-:Y:S02]  /*69f60*/  IMAD.MOV.U32 R114, RZ, RZ, R15 ;  /* 0x000000ffff727224 */ /* 0x000fe400078e000f */
[----:B------:R-:W-:Y:S02]  /*69f70*/  HMMA.1688.F32.TF32 R12, R240, R100, R244 ;  /* 0x00000064f00c723c */ /* 0x000fe400000810f4 */
[----:B------:R-:W-:Y:S01]  /*69f80*/  MOV R87, R8 ;  /* 0x0000000800577202 */ /* 0x000fe20000000f00 */
[----:B------:R-:W-:Y:S01]  /*69f90*/  IMAD.MOV.U32 R86, RZ, RZ, R9 ;  /* 0x000000ffff567224 */ /* 0x000fe200078e0009 */
[----:B------:R-:W-:Y:S01]  /*69fa0*/  MOV R90, R11 ;  /* 0x0000000b005a7202 */ /* 0x000fe20000000f00 */
[----:B------:R-:W-:-:S03]  /*69fb0*/  IMAD.MOV.U32 R91, RZ, RZ, R10 ;  /* 0x000000ffff5b7224 */ /* 0x000fc600078e000a */
[C---:B------:R-:W-:Y:S06]  /*69fc0*/  HMMA.1688.F32.TF32 R8, R240.reuse, R104, R232 ;  /* 0x00000068f008723c */ /* 0x040fec00000810e8 */
[----:B------:R-:W-:Y:S04]  /*69fd0*/  STL.64 [R1+0x9b0], R4 ;  /* 0x0009b00401007387 */ /* 0x000fe80000100a00 */
[----:B------:R1:W-:Y:S02]  /*69fe0*/  STL.64 [R1+0x9b8], R6 ;  /* 0x0009b80601007387 */ /* 0x0003e40000100a00 */
[C---:B-1----:R-:W-:Y:S03]  /*69ff0*/  HMMA.1688.F32.TF32 R4, R240.reuse, R108, R248 ;  /* 0x0000006cf004723c */ /* 0x042fe600000810f8 */
[----:B------:R-:W-:Y:S05]  /*6a000*/  STL.64 [R1+0x9d0], R12 ;  /* 0x0009d00c01007387 */ /* 0x000fea0000100a00 */
[----:B------:R-:W-:Y:S01]  /*6a010*/  HMMA.1688.F32.TF32 R16, R240, R72, R16 ;  /* 0x00000048f010723c */ /* 0x000fe20000081010 */
        /* <DEDUP_REMOVED lines=16> */
[----:B------:R-:W2:Y:S01]  /*6a120*/  LDL.LU R11, [R1+0xe0c] ;  /* 0x000e0c00010b7983 */ /* 0x000ea20000300800 */
[----:B------:R-:W-:-:S03]  /*6a130*/  IMAD.MOV.U32 R130, RZ, RZ, R16 ;  /* 0x000000ffff827224 */ /* 0x000fc600078e0010 */
[----:B------:R-:W3:Y:S01]  /*6a140*/  LDL.LU R12, [R1+0xe10] ;  /* 0x000e1000010c7983 */ /* 0x000ee20000300800 */
[----:B------:R-:W-:-:S03]  /*6a150*/  IMAD.MOV.U32 R131, RZ, RZ, R17 ;  /* 0x000000ffff837224 */ /* 0x000fc600078e0011 */
[----:B------:R-:W3:Y:S01]  /*6a160*/  LDL.LU R13, [R1+0xe14] ;  /* 0x000e1400010d7983 */ /* 0x000ee20000300800 */
[----:B------:R-:W-:-:S03]  /*6a170*/  MOV R126, R18 ;  /* 0x00000012007e7202 */ /* 0x000fc60000000f00 */
[----:B------:R-:W3:Y:S01]  /*6a180*/  LDL.LU R14, [R1+0xe18] ;  /* 0x000e1800010e7983 */ /* 0x000ee20000300800 */
[----:B------:R-:W-:-:S03]  /*6a190*/  IMAD.MOV.U32 R127, RZ, RZ, R19 ;  /* 0x000000ffff7f7224 */ /* 0x000fc600078e0013 */
        /* <DEDUP_REMOVED lines=92> */
[----:B------:R-:W4:Y:S01]  /*6a760*/  LDL.LU R251, [R1+0xe7c] ;  /* 0x000e7c0001fb7983 */ /* 0x000f220000300800 */
[C---:B--2---:R-:W-:Y:S08]  /*6a770*/  HMMA.1688.F32.TF32 R228, R240.reuse, R124, R228 ;  /* 0x0000007cf0e4723c */ /* 0x044ff000000810e4 */
[C---:B---3--:R-:W-:Y:S08]  /*6a780*/  HMMA.1688.F32.TF32 R152, R240.reuse, R116, R152 ;  /* 0x00000074f098723c */ /* 0x048ff00000081098 */
[C---:B------:R-:W-:Y:S08]  /*6a790*/  HMMA.1688.F32.TF32 R144, R240.reuse, R112, R144 ;  /* 0x00000070f090723c */ /* 0x040ff00000081090 */
[C---:B------:R-:W-:Y:S08]  /*6a7a0*/  HMMA.1688.F32.TF32 R136, R240.reuse, R120, R136 ;  /* 0x00000078f088723c */ /* 0x040ff00000081088 */
[----:B------:R-:W-:Y:S07]  /*6a7b0*/  HMMA.1688.F32.TF32 R240, R240, R128, R244 ;  /* 0x00000080f0f0723c */ /* 0x000fee00000810f4 */
[----:B------:R-:W-:Y:S04]  /*6a7c0*/  STL.64 [R1+0xb40], R144 ;  /* 0x000b409001007387 */ /* 0x000fe80000100a00 */
[----:B------:R1:W-:Y:S04]  /*6a7d0*/  STL.64 [R1+0xb48], R146 ;  /* 0x000b489201007387 */ /* 0x0003e80000100a00 */
[----:B-1----:R-:W2:Y:S04]  /*6a7e0*/  LDL.LU.64 R146, [R1+0x44a0] ;  /* 0x0044a00001927983 */ /* 0x002ea80000300a00 */
        /* <DEDUP_REMOVED lines=25> */
[----:B------:R-:W-:Y:S07]  /*6a980*/  STL.64 [R1+0xb00], R240 ;  /* 0x000b00f001007387 */ /* 0x000fee0000100a00 */
[C---:B------:R-:W-:Y:S01]  /*6a990*/  HMMA.1688.F32.TF32 R44, R236.reuse, R100, R40 ;  /* 0x00000064ec2c723c */ /* 0x040fe20000081028 */
[----:B------:R-:W-:Y:S04]  /*6a9a0*/  STL.64 [R1+0xb08], R242 ;  /* 0x000b08f201007387 */ /* 0x000fe80000100a00 */
[----:B------:R-:W-:Y:S03]  /*6a9b0*/  LDS R240, [R161+0x18200] ;  /* 0x01820000a1f07984 */ /* 0x000fe60000000800 */
        /* <DEDUP_REMOVED lines=8> */
[----:B------:R-:W1:Y:S03]  /*6aa40*/  LDS R243, [R189+0x1a200] ;  /* 0x01a20000bdf37984 */ /* 0x000e660000000800 */
        /* <DEDUP_REMOVED lines=11> */
[----:B------:R-:W-:Y:S03]  /*6ab00*/  STL.64 [R1+0xba0], R52 ;  /* 0x000ba03401007387 */ /* 0x000fe60000100a00 */
[C---:B------:R-:W-:Y:S01]  /*6ab10*/  HMMA.1688.F32.TF32 R12, R216.reuse, R68, R8 ;  /* 0x00000044d80c723c */ /* 0x040fe20000081008 */
[----:B------:R-:W-:Y:S04]  /*6ab20*/  STL.64 [R1+0xba8], R54 ;  /* 0x000ba83601007387 */ /* 0x000fe80000100a00 */
[----:B------:R-:W-:Y:S03]  /*6ab30*/  STL.64 [R1+0xb90], R48 ;  /* 0x000b903001007387 */ /* 0x000fe60000100a00 */
[C---:B----4-:R-:W-:Y:S01]  /*6ab40*/  HMMA.1688.F32.TF32 R8, R216.reuse, R72, R4 ;  /* 0x00000048d808723c */ /* 0x050fe20000081004 */
        /* <DEDUP_REMOVED lines=24> */
[C---:B-----5:R-:W-:Y:S08]  /*6acd0*/  HMMA.1688.F32.TF32 R4, R216.reuse, R80, R224 ;  /* 0x00000050d804723c */ /* 0x060ff000000810e0 */
[C---:B------:R-:W-:Y:S11]  /*6ace0*/  HMMA.1688.F32.TF32 R8, R216.reuse, R84, R232 ;  /* 0x00000054d808723c */ /* 0x040ff600000810e8 */
[----:B------:R-:W-:Y:S04]  /*6acf0*/  @!UPT UIADD3 URZ, URZ, URZ, URZ ;  /* 0x0000003f3f3ff290 */ /* 0x000fe8000fffe03f */
[----:B------:R-:W-:Y:S04]  /*6ad00*/  STL.64 [R1+0xd20], R4 ;  /* 0x000d200401007387 */ /* 0x000fe80000100a00 */
[----:B------:R4:W-:Y:S04]  /*6ad10*/  STL.64 [R1+0xd28], R6 ;  /* 0x000d280601007387 */ /* 0x0009e80000100a00 */
[----:B------:R-:W5:Y:S01]  /*6ad20*/  LDL.LU R224, [R1+0x1270] ;  /* 0x0012700001e07983 */ /* 0x000f620000300800 */
[C---:B----4-:R-:W-:Y:S03]  /*6ad30*/  HMMA.1688.F32.TF32 R4, R216.reuse, R88, R248 ;  /* 0x00000058d804723c */ /* 0x050fe600000810f8 */
[----:B------:R-:W-:Y:S04]  /*6ad40*/  STL.64 [R1+0xd40], R8 ;  /* 0x000d400801007387 */ /* 0x000fe80000100a00 */
[----:B------:R-:W-:Y:S11]  /*6ad50*/  STL.64 [R1+0xd48], R10 ;  /* 0x000d480a01007387 */ /* 0x000ff60000100a00 */
[----:B------:R-:W-:Y:S05]  /*6ad60*/  @!UPT UIADD3 URZ, URZ, URZ, URZ ;  /* 0x0000003f3f3ff290 */ /* 0x000fea000fffe03f */
        /* <DEDUP_REMOVED lines=9> */
[----:B----4-:R-:W4:Y:S04]  /*6ae00*/  LDL.LU R4, [R1+0x1020] ;  /* 0x0010200001047983 */ /* 0x010f280000300800 */
[----:B------:R-:W4:Y:S04]  /*6ae10*/  LDL.LU R5, [R1+0x1024] ;  /* 0x0010240001057983 */ /* 0x000f280000300800 */
[----:B-1----:R-:W4:Y:S04]  /*6ae20*/  LDL.LU R6, [R1+0x1028] ;  /* 0x0010280001067983 */ /* 0x002f280000300800 */
        /* <DEDUP_REMOVED lines=83> */
[----:B------:R-:W-:Y:S01]  /*6b360*/  @!UPT UIADD3 URZ, URZ, URZ, URZ ;  /* 0x0000003f3f3ff290 */ /* 0x000fe2000fffe03f */
[----:B------:R-:W-:Y:S04]  /*6b370*/  STL.64 [R1+0xd80], R232 ;  /* 0x000d80e801007387 */ /* 0x000fe80000100a00 */
[----:B------:R1:W-:Y:S04]  /*6b380*/  STL.64 [R1+0xd88], R234 ;  /* 0x000d88ea01007387 */ /* 0x0003e80000100a00 */
[----:B-1----:R-:W2:Y:S04]  /*6b390*/  LDL.LU.64 R234, [R1+0x4450] ;  /* 0x0044500001ea7983 */ /* 0x002ea80000300a00 */
[----:B------:R-:W2:Y:S01]  /*6b3a0*/  LDL.LU.64 R232, [R1+0x4448] ;  /* 0x0044480001e87983 */ /* 0x000ea20000300a00 */
[C---:B------:R-:W-:Y:S08]  /*6b3b0*/  HMMA.1688.F32.TF32 R236, R216.reuse, R96, R236 ;  /* 0x00000060d8ec723c */ /* 0x040ff000000810ec */
[C---:B---3--:R-:W-:Y:S08]  /*6b3c0*/  HMMA.1688.F32.TF32 R132, R216.reuse, R100, R132 ;  /* 0x00000064d884723c */ /* 0x048ff00000081084 */
[C---:B------:R-:W-:Y:S07]  /*6b3d0*/  HMMA.1688.F32.TF32 R64, R216.reuse, R108, R64 ;  /* 0x0000006cd840723c */ /* 0x040fee0000081040 */
[----:B------:R-:W-:Y:S04]  /*6b3e0*/  STL.64 [R1+0xdb0], R236 ;  /* 0x000db0ec01007387 */ /* 0x000fe80000100a00 */
[----:B------:R-:W-:Y:S04]  /*6b3f0*/  STL.64 [R1+0xdb8], R238 ;  /* 0x000db8ee01007387 */ /* 0x000fe80000100a00 */
[----:B------:R-:W-:Y:S04]  /*6b400*/  STL.64 [R1+0xdc0], R132 ;  /* 0x000dc08401007387 */ /* 0x000fe80000100a00 */
[----:B------:R1:W-:Y:S01]  /*6b410*/  STL.64 [R1+0xdc8], R134 ;  /* 0x000dc88601007387 */ /* 0x0003e20000100a00 */
[C---:B------:R-:W-:Y:S03]  /*6b420*/  HMMA.1688.F32.TF32 R60, R216.reuse, R112, R60 ;  /* 0x00000070d83c723c */ /* 0x040fe6000008103c */
[----:B------:R-:W-:Y:S04]  /*6b430*/  LDS R236, [R161+0x18280] ;  /* 0x01828000a1ec7984 */ /* 0x000fe80000000800 */
[----:B------:R-:W-:Y:S01]  /*6b440*/  LDS R238, [R161+0x1a280] ;  /* 0x01a28000a1ee7984 */ /* 0x000fe20000000800 */
[C---:B-1----:R-:W-:Y:S03]  /*6b450*/  HMMA.1688.F32.TF32 R132, R216.reuse, R104, R156 ;  /* 0x00000068d884723c */ /* 0x042fe6000008109c */
[----:B------:R-:W-:Y:S04]  /*6b460*/  LDS R237, [R189+0x18280] ;  /* 0x01828000bded7984 */ /* 0x000fe80000000800 */
[----:B------:R-:W1:Y:S01]  /*6b470*/  LDS R239, [R189+0x1a280] ;  /* 0x01a28000bdef7984 */ /* 0x000e620000000800 */
[C---:B------:R-:W-:Y:S08]  /*6b480*/  HMMA.1688.F32.TF32 R56, R216.reuse, R116, R56 ;  /* 0x00000074d838723c */ /* 0x040ff00000081038 */
[C---:B------:R-:W-:Y:S08]  /*6b490*/  HMMA.1688.F32.TF32 R52, R216.reuse, R120, R52 ;  /* 0x00000078d834723c */ /* 0x040ff00000081034 */
[C---:B------:R-:W-:Y:S08]  /*6b4a0*/  HMMA.1688.F32.TF32 R48, R216.reuse, R124, R48 ;  /* 0x0000007cd830723c */ /* 0x040ff00000081030 */
[----:B------:R-:W-:Y:S08]  /*6b4b0*/  HMMA.1688.F32.TF32 R44, R216, R128, R44 ;  /* 0x00000080d82c723c */ /* 0x000ff0000008102c */
[C---:B----4-:R-:W-:Y:S01]  /*6b4c0*/  HMMA.1688.F32.TF32 R40, R240.reuse, R68, R40 ;  /* 0x00000044f028723c */ /* 0x050fe20000081028 */
        /* <DEDUP_REMOVED lines=41> */
[C---:B---3--:R-:W-:Y:S03]  /*6b760*/  HMMA.1688.F32.TF32 R12, R240.reuse, R108, R220 ;  /* 0x0000006cf00c723c */ /* 0x048fe600000810dc */
[----:B------:R-:W-:Y:S04]  /*6b770*/  STL.64 [R1+0x1020], R4 ;  /* 0x0010200401007387 */ /* 0x000fe80000100a00 */
[----:B------:R3:W-:Y:S01]  /*6b780*/  STL.64 [R1+0x1028], R6 ;  /* 0x0010280601007387 */ /* 0x0007e20000100a00 */
[C---:B-----5:R-:W-:Y:S03]  /*6b790*/  HMMA.1688.F32.TF32 R8, R240.reuse, R112, R224 ;  /* 0x00000070f008723c */ /* 0x060fe600000810e0 */
[----:B------:R-:W-:Y:S04]  /*6b7a0*/  LDS R216, [R161+0x18300] ;  /* 0x01830000a1d87984 */ /* 0x000fe80000000800 */
[----:B------:R-:W-:Y:S01]  /*6b7b0*/  LDS R218, [R161+0x1a300] ;  /* 0x01a30000a1da7984 */ /* 0x000fe20000000800 */
[----:B---3--:R-:W-:Y:S03]  /*6b7c0*/  HMMA.1688.F32.TF32 R4, R240, R116, R248 ;  /* 0x00000074f004723c */ /* 0x008fe600000810f8 */
[----:B------:R-:W-:Y:S04]  /*6b7d0*/  LDS R217, [R189+0x18300] ;  /* 0x01830000bdd97984 */ /* 0x000fe80000000800 */
[----:B------:R-:W3:Y:S04]  /*6b7e0*/  LDS R219, [R189+0x1a300] ;  /* 0x01a30000bddb7984 */ /* 0x000ee80000000800 */
[----:B------:R-:W-:Y:S04]  /*6b7f0*/  STL.64 [R1+0x1010], R12 ;  /* 0x0010100c01007387 */ /* 0x000fe80000100a00 */
        /* <DEDUP_REMOVED lines=53> */
[----:B--2---:R-:W-:-:S03]  /*6bb50*/  IMAD.MOV.U32 R7, RZ, RZ, R232 ;  /* 0x000000ffff077224 */ /* 0x004fc600078e00e8 */
[----:B------:R-:W2:Y:S01]  /*6bb60*/  LDL.LU R244, [R1+0x1240] ;  /* 0x0012400001f47983 */ /* 0x000ea20000300800 */
[----:B------:R-:W-:-:S03]  /*6bb70*/  IMAD.MOV.U32 R6, RZ, RZ, R233 ;  /* 0x000000ffff067224 */ /* 0x000fc600078e00e9 */
[----:B------:R-:W2:Y:S01]  /*6bb80*/  LDL.LU R245, [R1+0x1244] ;  /* 0x0012440001f57983 */ /* 0x000ea20000300800 */
[----:B------:R-:W-:-:S03]  /*6bb90*/  MOV R5, R234 ;  /* 0x000000ea00057202 */ /* 0x000fc60000000f00 */
[----:B------:R-:W2:Y:S01]  /*6bba0*/  LDL.LU R246, [R1+0x1248] ;  /* 0x0012480001f67983 */ /* 0x000ea20000300800 */
[----:B------:R-:W-:-:S03]  /*6bbb0*/  IMAD.MOV.U32 R4, RZ, RZ, R235 ;  /* 0x000000ffff047224 */ /* 0x000fc600078e00eb */
        /* <DEDUP_REMOVED lines=39> */
[----:B----4-:R-:W-:Y:S11]  /*6be30*/  HMMA.1688.F32.TF32 R240, R240, R128, R248 ;  /* 0x00000080f0f0723c */ /* 0x010ff600000810f8 */
[----:B------:R-:W-:Y:S04]  /*6be40*/  @!UPT UIADD3 URZ, URZ, URZ, URZ ;  /* 0x0000003f3f3ff290 */ /* 0x000fe8000fffe03f */
[----:B------:R-:W-:Y:S04]  /*6be50*/  STL.64 [R1+0xfe0], R232 ;  /* 0x000fe0e801007387 */ /* 0x000fe80000100a00 */
[----:B------:R2:W-:Y:S04]  /*6be60*/  STL.64 [R1+0xfe8], R234 ;  /* 0x000fe8ea01007387 */ /* 0x0005e80000100a00 */
[----:B--2---:R-:W2:Y:S04]  /*6be70*/  LDL.LU.64 R234, [R1+0x4440] ;  /* 0x0044400001ea7983 */ /* 0x004ea80000300a00 */
[----:B------:R-:W2:Y:S04]  /*6be80*/  LDL.LU.64 R232, [R1+0x4438] ;  /* 0x0044380001e87983 */ /* 0x000ea80000300a00 */
[----:B------:R-:W-:Y:S04]  /*6be90*/  STL.64 [R1+0xfd0], R244 ;  /* 0x000fd0f401007387 */ /* 0x000fe80000100a00 */
[----:B------:R3:W-:Y:S04]  /*6bea0*/  STL.64 [R1+0xfd8], R246 ;  /* 0x000fd8f601007387 */ /* 0x0007e80000100a00 */
[----:B---3--:R-:W3:Y:S04]  /*6beb0*/  LDL.LU.64 R246, [R1+0x4430] ;  /* 0x0044300001f67983 */ /* 0x008ee80000300a00 */
[----:B------:R-:W3:Y:S04]  /*6bec0*/  LDL.LU.64 R244, [R1+0x4428] ;  /* 0x0044280001f47983 */ /* 0x000ee80000300a00 */
[----:B------:R-:W4:Y:S04]  /*6bed0*/  LDL.LU.64 R250, [R1+0x4420] ;  /* 0x0044200001fa7983 */ /* 0x000f280000300a00 */
[----:B------:R-:W4:Y:S04]  /*6bee0*/  LDL.LU.64 R248, [R1+0x4418] ;  /* 0x0044180001f87983 */ /* 0x000f280000300a00 */
[----:B------:R1:W-:Y:S04]  /*6bef0*/  STL.64 [R1+0xfa0], R240 ;  /* 0x000fa0f001007387 */ /* 0x0003e80000100a00 */
[----:B------:R1:W-:Y:S04]  /*6bf00*/  STL.64 [R1+0xfa8], R242 ;  /* 0x000fa8f201007387 */ /* 0x0003e80000100a00 */
[----:B-1----:R-:W2:Y:S04]  /*6bf10*/  LDL.LU R240, [R1+0x1c0] ;  /* 0x0001c00001f07983 */ /* 0x002ea80000300800 */
[----:B------:R-:W2:Y:S04]  /*6bf20*/  LDL.LU R241, [R1+0x1c4] ;  /* 0x0001c40001f17983 */ /* 0x000ea80000300800 */
[----:B------:R-:W2:Y:S04]  /*6bf30*/  LDL.LU R242, [R1+0x1c8] ;  /* 0x0001c80001f27983 */ /* 0x000ea80000300800 */
[----:B------:R-:W2:Y:S01]  /*6bf40*/  LDL.LU R243, [R1+0x1cc] ;  /* 0x0001cc0001f37983 */ /* 0x000ea20000300800 */
[C---:B------:R-:W-:Y:S08]  /*6bf50*/  HMMA.1688.F32.TF32 R64, R236.reuse, R80, R64 ;  /* 0x00000050ec40723c */ /* 0x040ff00000081040 */
[C---:B------:R-:W-:Y:S08]  /*6bf60*/  HMMA.1688.F32.TF32 R60, R236.reuse, R84, R60 ;  /* 0x00000054ec3c723c */ /* 0x040ff0000008103c */
[C---:B------:R-:W-:Y:S08]  /*6bf70*/  HMMA.1688.F32.TF32 R56, R236.reuse, R88, R56 ;  /* 0x00000058ec38723c */ /* 0x040ff00000081038 */
[C---:B------:R-:W-:Y:S08]  /*6bf80*/  HMMA.1688.F32.TF32 R52, R236.reuse, R92, R52 ;  /* 0x0000005cec34723c */ /* 0x040ff00000081034 */
        /* <DEDUP_REMOVED lines=8> */
[----:B------:R-:W-:Y:S08]  /*6c010*/  HMMA.1688.F32.TF32 R16, R236, R128, R16 ;  /* 0x00000080ec10723c */ /* 0x000ff00000081010 */
[C---:B------:R-:W-:Y:S08]  /*6c020*/  HMMA.1688.F32.TF32 R12, R216.reuse, R80, R12 ;  /* 0x00000050d80c723c */ /* 0x040ff0000008100c */
[C---:B------:R-:W-:Y:S08]  /*6c030*/  HMMA.1688.F32.TF32 R8, R216.reuse, R84, R8 ;  /* 0x00000054d808723c */ /* 0x040ff00000081008 */
[----:B------:R-:W-:Y:S08]  /*6c040*/  HMMA.1688.F32.TF32 R4, R216, R88, R4 ;  /* 0x00000058d804723c */ /* 0x000ff00000081004 */
[C---:B--2---:R-:W-:Y:S11]  /*6c050*/  HMMA.1688.F32.TF32 R240, R236.reuse, R68, R240 ;  /* 0x00000044ecf0723c */ /* 0x044ff600000810f0 */
[----:B------:R-:W-:Y:S11]  /*6c060*/  @!UPT UIADD3 URZ, URZ, URZ, URZ ;  /* 0x0000003f3f3ff290 */ /* 0x000ff6000fffe03f */
[----:B------:R-:W-:Y:S01]  /*6c070*/  @!UPT UIADD3 URZ, URZ, URZ, URZ ;  /* 0x0000003f3f3ff290 */ /* 0x000fe2000fffe03f */
[----:B------:R-:W-:Y:S04]  /*6c080*/  STL.64 [R1+0xf80], R240 ;  /* 0x000f80f001007387 */ /* 0x000fe80000100a00 */
[----:B------:R1:W-:Y:S02]  /*6c090*/  STL.64 [R1+0xf88], R242 ;  /* 0x000f88f201007387 */ /* 0x0003e40000100a00 */
[C---:B-1----:R-:W-:Y:S08]  /*6c0a0*/  HMMA.1688.F32.TF32 R240, R236.reuse, R72, R132 ;  /* 0x00000048ecf0723c */ /* 0x042ff00000081084 */
[----:B------:R-:W-:Y:S11]  /*6c0b0*/  HMMA.1688.F32.TF32 R132, R236, R76, R156 ;  /* 0x0000004cec84723c */ /* 0x000ff6000008109c */
[----:B------:R-:W-:Y:S04]  /*6c0c0*/  @!UPT UIADD3 URZ, URZ, URZ, URZ ;  /* 0x0000003f3f3ff290 */ /* 0x000fe8000fffe03f */
        /* <DEDUP_REMOVED lines=31> */
[C---:B---3--:R-:W-:Y:S08]  /*6c2c0*/  HMMA.1688.F32.TF32 R20, R216.reuse, R72, R244 ;  /* 0x00000048d814723c */ /* 0x048ff000000810f4 */
[C---:B-1----:R-:W-:Y:S01]  /*6c2d0*/  HMMA.1688.F32.TF32 R16, R216.reuse, R76, R232 ;  /* 0x0000004cd810723c */ /* 0x042fe200000810e8 */
[----:B------:R-:W-:Y:S04]  /*6c2e0*/  LDS R232, [R161+0x18380] ;  /* 0x01838000a1e87984 */ /* 0x000fe80000000800 */
[----:B------:R-:W-:Y:S04]  /*6c2f0*/  LDS R234, [R161+0x1a380] ;  /* 0x01a38000a1ea7984 */ /* 0x000fe80000000800 */
        /* <DEDUP_REMOVED lines=15> */
[----:B------:R-:W2:Y:S01]  /*6c3f0*/  LDS R235, [R189+0x1a380] ;  /* 0x01a38000bdeb7984 */ /* 0x000ea20000000800 */
[----:B-1----:R-:W-:Y:S03]  /*6c400*/  HMMA.1688.F32.TF32 R4, R216, R100, R228 ;  /* 0x00000064d804723c */ /* 0x002fe600000810e4 */
[----:B------:R-:W-:Y:S04]  /*6c410*/  LDS R228, [R161+0x18400] ;  /* 0x01840000a1e47984 */ /* 0x000fe80000000800 */
[----:B------:R-:W-:Y:S04]  /*6c420*/  LDS R230, [R161+0x1a400] ;  /* 0x01a40000a1e67984 */ /* 0x000fe80000000800 */
[----:B------:R-:W-:Y:S04]  /*6c430*/  STL.64 [R1+0xcd0], R12 ;  /* 0x000cd00c01007387 */ /* 0x000fe80000100a00 */
[----:B------:R-:W-:Y:S04]  /*6c440*/  STL.64 [R1+0xcd8], R14 ;  /* 0x000cd80e01007387 */ /* 0x000fe80000100a00 */
[----:B------:R-:W3:Y:S04]  /*6c450*/  LDL.LU R240, [R1+0x160] ;  /* 0x0001600001f07983 */ /* 0x000ee80000300800 */
[----:B------:R-:W-:Y:S04]  /*6c460*/  STL.64 [R1+0xcb0], R8 ;  /* 0x000cb00801007387 */ /* 0x000fe80000100a00 */
[----:B------:R-:W-:Y:S04]  /*6c470*/  STL.64 [R1+0xcb8], R10 ;  /* 0x000cb80a01007387 */ /* 0x000fe80000100a00 */
[----:B------:R1:W-:Y:S04]  /*6c480*/  STL.64 [R1+0xc40], R4 ;  /* 0x000c400401007387 */ /* 0x0003e80000100a00 */
        /* <DEDUP_REMOVED lines=17> */
[----:B------:R-:W3:Y:S04]  /*6c5a0*/  LDL.LU R5, [R1+0x5b4] ;  /* 0x0005b40001057983 */ /* 0x000ee80000300800 */
[----:B----4-:R-:W3:Y:S04]  /*6c5b0*/  LDL.LU R6, [R1+0x5b8] ;  /* 0x0005b80001067983 */ /* 0x010ee80000300800 */
        /* <DEDUP_REMOVED lines=73> */
[C---:B--2---:R-:W-:Y:S03]  /*6ca50*/  HMMA.1688.F32.TF32 R224, R232.reuse, R116, R224 ;  /* 0x00000074e8e0723c */ /* 0x044fe600000810e0 */
[----:B------:R-:W-:Y:S04]  /*6ca60*/  LDS R229, [R189+0x18400] ;  /* 0x01840000bde57984 */ /* 0x000fe80000000800 */
[----:B------:R-:W1:Y:S01]  /*6ca70*/  LDS R231, [R189+0x1a400] ;  /* 0x01a40000bde77984 */ /* 0x000e620000000800 */
[C---:B---3--:R-:W-:Y:S08]  /*6ca80*/  HMMA.1688.F32.TF32 R4, R232.reuse, R108, R4 ;  /* 0x0000006ce804723c */ /* 0x048ff00000081004 */
[C---:B----4-:R-:W-:Y:S08]  /*6ca90*/  HMMA.1688.F32.TF32 R8, R232.reuse, R104, R8 ;  /* 0x00000068e808723c */ /* 0x050ff00000081008 */
[C---:B-----5:R-:W-:Y:S08]  /*6caa0*/  HMMA.1688.F32.TF32 R12, R232.reuse, R100, R12 ;  /* 0x00000064e80c723c */ /* 0x060ff0000008100c */
        /* <DEDUP_REMOVED lines=14> */
[----:B------:R-:W-:Y:S03]  /*6cb90*/  HMMA.1688.F32.TF32 R216, R216, R128, R48 ;  /* 0x00000080d8d8723c */ /* 0x000fe60000081030 */
[----:B--2---:R-:W2:Y:S04]  /*6cba0*/  LDL.LU.64 R134, [R1+0x4410] ;  /* 0x0044100001867983 */ /* 0x004ea80000300a00 */
[----:B------:R-:W3:Y:S04]  /*6cbb0*/  LDL.LU.64 R132, [R1+0x4408] ;  /* 0x0044080001847983 */ /* 0x000ee80000300a00 */
[----:B------:R-:W-:Y:S01]  /*6cbc0*/  STL.64 [R1+0xc20], R156 ;  /* 0x000c209c01007387 */ /* 0x000fe20000100a00 */
[C---:B------:R-:W-:Y:S03]  /*6cbd0*/  HMMA.1688.F32.TF32 R44, R232.reuse, R68, R44 ;  /* 0x00000044e82c723c */ /* 0x040fe6000008102c */
[----:B------:R4:W-:Y:S04]  /*6cbe0*/  STL.64 [R1+0xc28], R158 ;  /* 0x000c289e01007387 */ /* 0x0009e80000100a00 */
[----:B----4-:R-:W4:Y:S04]  /*6cbf0*/  LDL.LU.64 R158, [R1+0x4400] ;  /* 0x00440000019e7983 */ /* 0x010f280000300a00 */
[----:B------:R-:W4:Y:S04]  /*6cc00*/  LDL.LU.64 R156, [R1+0x43f8] ;  /* 0x0043f800019c7983 */ /* 0x000f280000300a00 */
[----:B------:R-:W-:Y:S04]  /*6cc10*/  STL.64 [R1+0xc10], R64 ;  /* 0x000c104001007387 */ /* 0x000fe80000100a00 */
[----:B------:R5:W-:Y:S01]  /*6cc20*/  STL.64 [R1+0xc18], R66 ;  /* 0x000c184201007387 */ /* 0x000be20000100a00 */
[C---:B------:R-:W-:Y:S03]  /*6cc30*/  HMMA.1688.F32.TF32 R32, R232.reuse, R80, R32 ;  /* 0x00000050e820723c */ /* 0x040fe60000081020 */
        /* <DEDUP_REMOVED lines=18> */
[----:B------:R-:W-:Y:S04]  /*6cd60*/  STL.64 [R1+0xad8], R218 ;  /* 0x000ad8da01007387 */ /* 0x000fe80000100a00 */
[----:B------:R-:W-:Y:S04]  /*6cd70*/  STL.64 [R1+0xac0], R44 ;  /* 0x000ac02c01007387 */ /* 0x000fe80000100a00 */
[----:B------:R1:W-:Y:S01]  /*6cd80*/  STL.64 [R1+0xac8], R46 ;  /* 0x000ac82e01007387 */ /* 0x0003e20000100a00 */
[C---:B------:R-:W-:Y:S01]  /*6cd90*/  HMMA.1688.F32.TF32 R220, R232.reuse, R112, R220 ;  /* 0x00000070e8dc723c */ /* 0x040fe200000810dc */
[----:B------:R-:W-:Y:S01]  /*6cda0*/  MOV R236, R252 ;  /* 0x000000fc00ec7202 */ /* 0x000fe20000000f00 */
[----:B------:R-:W-:Y:S01]  /*6cdb0*/  IMAD.MOV.U32 R237, RZ, RZ, R191 ;  /* 0x000000ffffed7224 */ /* 0x000fe200078e00bf */
[----:B------:R-:W-:Y:S01]  /*6cdc0*/  MOV R239, R163 ;  /* 0x000000a300ef7202 */ /* 0x000fe20000000f00 */
[----:B------:R-:W-:Y:S01]  /*6cdd0*/  IMAD.MOV.U32 R238, RZ, RZ, R190 ;  /* 0x000000ffffee7224 */ /* 0x000fe200078e00be */
[----:B------:R-:W-:Y:S03]  /*6cde0*/  LDS R216, [R161+0x18480] ;  /* 0x01848000a1d87984 */ /* 0x000fe60000000800 */
[C---:B------:R-:W-:Y:S01]  /*6cdf0*/  HMMA.1688.F32.TF32 R244, R232.reuse, R120, R244 ;  /* 0x00000078e8f4723c */ /* 0x040fe200000810f4 */
[----:B------:R-:W-:Y:S04]  /*6ce00*/  LDS R218, [R161+0x1a480] ;  /* 0x01a48000a1da7984 */ /* 0x000fe80000000800 */
[----:B-1----:R-:W2:Y:S04]  /*6ce10*/  LDL.LU.64 R46, [R1+0x43a0] ;  /* 0x0043a000012e7983 */ /* 0x002ea80000300a00 */
[----:B------:R-:W2:Y:S04]  /*6ce20*/  LDL.LU.64 R44, [R1+0x4398] ;  /* 0x00439800012c7983 */ /* 0x000ea80000300a00 */
[----:B------:R-:W-:Y:S04]  /*6ce30*/  STL.64 [R1+0xab0], R40 ;  /* 0x000ab02801007387 */ /* 0x000fe80000100a00 */
[----:B------:R1:W-:Y:S01]  /*6ce40*/  STL.64 [R1+0xab8], R42 ;  /* 0x000ab82a01007387 */ /* 0x0003e20000100a00 */
[C---:B------:R-:W-:Y:S03]  /*6ce50*/  HMMA.1688.F32.TF32 R248, R232.reuse, R124, R248 ;  /* 0x0000007ce8f8723c */ /* 0x040fe600000810f8 */
[----:B------:R-:W-:Y:S04]  /*6ce60*/  LDS R217, [R189+0x18480] ;  /* 0x01848000bdd97984 */ /* 0x000fe80000000800 */
[----:B------:R-:W2:Y:S04]  /*6ce70*/  LDS R219, [R189+0x1a480] ;  /* 0x01a48000bddb7984 */ /* 0x000ea80000000800 */
        /* <DEDUP_REMOVED lines=47> */
[----:B------:R1:W-:Y:S02]  /*6d170*/  STL.64 [R1+0x9f8], R246 ;  /* 0x0009f8f601007387 */ /* 0x0003e40000100a00 */
[----:B-1----:R-:W-:Y:S08]  /*6d180*/  HMMA.1688.F32.TF32 R244, R232, R128, R236 ;  /* 0x00000080e8f4723c */ /* 0x002ff000000810ec */
[C---:B------:R-:W-:Y:S01]  /*6d190*/  HMMA.1688.F32.TF32 R236, R228.reuse, R68, R240 ;  /* 0x00000044e4ec723c */ /* 0x040fe200000810f0 */
[----:B------:R1:W-:Y:S04]  /*6d1a0*/  STL.64 [R1+0x9e0], R248 ;  /* 0x0009e0f801007387 */ /* 0x0003e80000100a00 */
[----:B------:R1:W-:Y:S10]  /*6d1b0*/  STL.64 [R1+0x9e8], R250 ;  /* 0x0009e8fa01007387 */ /* 0x0003f40000100a00 */
[----:B------:R-:W-:Y:S04]  /*6d1c0*/  STL.64 [R1+0x9a0], R244 ;  /* 0x0009a0f401007387 */ /* 0x000fe80000100a00 */
[----:B------:R-:W-:Y:S04]  /*6d1d0*/  STL.64 [R1+0x9a8], R246 ;  /* 0x0009a8f601007387 */ /* 0x000fe80000100a00 */
[----:B------:R-:W-:Y:S04]  /*6d1e0*/  STL.64 [R1+0x980], R236 ;  /* 0x000980ec01007387 */ /* 0x000fe80000100a00 */
[----:B------:R-:W-:Y:S01]  /*6d1f0*/  STL.64 [R1+0x988], R238 ;  /* 0x000988ee01007387 */ /* 0x000fe20000100a00 */
[----:B------:R-:W-:Y:S01]  /*6d200*/  IMAD.MOV.U32 R240, RZ, RZ, R151 ;  /* 0x000000fffff07224 */ /* 0x000fe200078e0097 */
[C---:B--2---:R-:W-:Y:S08]  /*6d210*/  HMMA.1688.F32.TF32 R12, R228.reuse, R88, R12 ;  /* 0x00000058e40c723c */ /* 0x044ff0000008100c */
[----:B---3--:R-:W-:Y:S01]  /*6d220*/  HMMA.1688.F32.TF32 R232, R228, R72, R224 ;  /* 0x00000048e4e8723c */ /* 0x008fe200000810e0 */
[----:B------:R-:W-:Y:S01]  /*6d230*/  MOV R241, R150 ;  /* 0x0000009600f17202 */ /* 0x000fe20000000f00 */
[----:B------:R-:W-:Y:S01]  /*6d240*/  IMAD.MOV.U32 R242, RZ, RZ, R149 ;  /* 0x000000fffff27224 */ /* 0x000fe200078e0095 */
[----:B-1----:R-:W-:Y:S01]  /*6d250*/  MOV R248, R155 ;  /* 0x0000009b00f87202 */ /* 0x002fe20000000f00 */
[----:B------:R-:W-:-:S02]  /*6d260*/  IMAD.MOV.U32 R243, RZ, RZ, R148 ;  /* 0x000000fffff37224 */ /* 0x000fc400078e0094 */
[----:B------:R-:W-:Y:S01]  /*6d270*/  IMAD.MOV.U32 R249, RZ, RZ, R146 ;  /* 0x000000fffff97224 */ /* 0x000fe200078e0092 */
[----:B------:R-:W-:Y:S01]  /*6d280*/  MOV R251, R144 ;  /* 0x0000009000fb7202 */ /* 0x000fe20000000f00 */
[C---:B------:R-:W-:Y:S01]  /*6d290*/  HMMA.1688.F32.TF32 R224, R228.reuse, R76, R220 ;  /* 0x0000004ce4e0723c */ /* 0x040fe200000810dc */
[----:B------:R-:W-:Y:S01]  /*6d2a0*/  IMAD.MOV.U32 R250, RZ, RZ, R145 ;  /* 0x000000fffffa7224 */ /* 0x000fe200078e0091 */
[----:B------:R-:W-:Y:S04]  /*6d2b0*/  LDS R244, [R161+0x18580] ;  /* 0x01858000a1f47984 */ /* 0x000fe80000000800 */
[----:B------:R-:W-:Y:S02]  /*6d2c0*/  LDS R246, [R161+0x1a580] ;  /* 0x01a58000a1f67984 */ /* 0x000fe40000000800 */
[C---:B------:R-:W-:Y:S02]  /*6d2d0*/  HMMA.1688.F32.TF32 R220, R228.reuse, R80, R4 ;  /* 0x00000050e4dc723c */ /* 0x040fe40000081004 */
[----:B------:R-:W-:Y:S04]  /*6d2e0*/  LDS R245, [R189+0x18580] ;  /* 0x01858000bdf57984 */ /* 0x000fe80000000800 */
[----:B------:R-:W-:Y:S02]  /*6d2f0*/  LDS R247, [R189+0x1a580] ;  /* 0x01a58000bdf77984 */ /* 0x000fe40000000800 */
        /* <DEDUP_REMOVED lines=24> */
[----:B--2---:R-:W-:Y:S01]  /*6d480*/  HMMA.1688.F32.TF32 R12, R228, R112, R36 ;  /* 0x00000070e40c723c */ /* 0x004fe20000081024 */
[----:B------:R-:W-:Y:S01]  /*6d490*/  IMAD.MOV.U32 R220, RZ, RZ, R147 ;  /* 0x000000ffffdc7224 */ /* 0x000fe200078e0093 */
[----:B------:R-:W-:Y:S01]  /*6d4a0*/  MOV R222, R141 ;  /* 0x0000008d00de7202 */ /* 0x000fe20000000f00 */
[----:B------:R-:W-:Y:S01]  /*6d4b0*/  IMAD.MOV.U32 R221, RZ, RZ, R140 ;  /* 0x000000ffffdd7224 */ /* 0x000fe200078e008c */
[----:B------:R-:W-:Y:S01]  /*6d4c0*/  MOV R225, R137 ;  /* 0x0000008900e17202 */ /* 0x000fe20000000f00 */
[----:B------:R-:W-:Y:S01]  /*6d4d0*/  IMAD.MOV.U32 R223, RZ, RZ, R142 ;  /* 0x000000ffffdf7224 */ /* 0x000fe200078e008e */
[----:B------:R-:W-:Y:S01]  /*6d4e0*/  MOV R232, R133 ;  /* 0x0000008500e87202 */ /* 0x000fe20000000f00 */
[----:B------:R-:W-:-:S02]  /*6d4f0*/  IMAD.MOV.U32 R224, RZ, RZ, R136 ;  /* 0x000000ffffe07224 */ /* 0x000fc400078e0088 */
[----:B------:R-:W-:Y:S01]  /*6d500*/  IMAD.MOV.U32 R233, RZ, RZ, R134 ;  /* 0x000000ffffe97224 */ /* 0x000fe200078e0086 */
[C---:B-1----:R-:W-:Y:S01]  /*6d510*/  HMMA.1688.F32.TF32 R8, R228.reuse, R116, R40 ;  /* 0x00000074e408723c */ /* 0x042fe20000081028 */
[----:B------:R-:W-:Y:S02]  /*6d520*/  IMAD.MOV.U32 R226, RZ, RZ, R138 ;  /* 0x000000ffffe27224 */ /* 0x000fe400078e008a */
[----:B------:R-:W-:Y:S01]  /*6d530*/  IMAD.MOV.U32 R234, RZ, RZ, R135 ;  /* 0x000000ffffea7224 */ /* 0x000fe200078e0087 */
[----:B------:R-:W-:Y:S01]  /*6d540*/  MOV R235, R139 ;  /* 0x0000008b00eb7202 */ /* 0x000fe20000000f00 */
[----:B------:R-:W-:Y:S04]  /*6d550*/  STL.64 [R1+0x850], R4 ;  /* 0x0008500401007387 */ /* 0x000fe80000100a00 */
[----:B------:R1:W-:Y:S04]  /*6d560*/  STL.64 [R1+0x858], R6 ;  /* 0x0008580601007387 */ /* 0x0003e80000100a00 */
[----:B------:R-:W-:Y:S04]  /*6d570*/  STL.64 [R1+0x800], R12 ;  /* 0x0008000c01007387 */ /* 0x000fe80000100a00 */
[----:B------:R-:W-:Y:S01]  /*6d580*/  STL.64 [R1+0x808], R14 ;  /* 0x0008080e01007387 */ /* 0x000fe20000100a00 */
[----:B-1----:R-:W-:Y:S01]  /*6d590*/  HMMA.1688.F32.TF32 R4, R228, R120, R44 ;  /* 0x00000078e404723c */ /* 0x002fe2000008102c */
[----:B------:R-:W-:-:S04]  /*6d5a0*/  IMAD.MOV.U32 R227, RZ, RZ, R132 ;  /* 0x000000ffffe37224 */ /* 0x000fc800078e0084 */
[----:B------:R-:W-:Y:S04]  /*6d5b0*/  STL.64 [R1+0x7c0], R8 ;  /* 0x0007c00801007387 */ /* 0x000fe80000100a00 */
[----:B------:R1:W-:Y:S01]  /*6d5c0*/  STL.64 [R1+0x7c8], R10 ;  /* 0x0007c80a01007387 */ /* 0x0003e20000100a00 */
[----:B------:R-:W-:Y:S01]  /*6d5d0*/  IMAD.MOV.U32 R236, RZ, RZ, R143 ;  /* 0x000000ffffec7224 */ /* 0x000fe200078e008f */
[----:B------:R-:W-:Y:S01]  /*6d5e0*/  MOV R238, R2 ;  /* 0x0000000200ee7202 */ /* 0x000fe20000000f00 */
[----:B------:R-:W-:Y:S01]  /*6d5f0*/  IMAD.MOV.U32 R237, RZ, RZ, R162 ;  /* 0x000000ffffed7224 */ /* 0x000fe200078e00a2 */
[----:B------:R-:W-:Y:S01]  /*6d600*/  LDS R36, [R161+0x18600] ;  /* 0x01860000a1247984 */ /* 0x000fe20000000800 */
[----:B------:R-:W-:-:S03]  /*6d610*/  IMAD.MOV.U32 R239, RZ, RZ, R0 ;  /* 0x000000ffffef7224 */ /* 0x000fc600078e0000 */
[----:B------:R-:W-:Y:S01]  /*6d620*/  LDS R38, [R161+0x1a600] ;  /* 0x01a60000a1267984 */ /* 0x000fe20000000800 */
[----:B-1----:R-:W-:Y:S03]  /*6d630*/  HMMA.1688.F32.TF32 R8, R228, R124, R48 ;  /* 0x0000007ce408723c */ /* 0x002fe60000081030 */
[----:B------:R-:W-:Y:S04]  /*6d640*/  LDS R37, [R189+0x18600] ;  /* 0x01860000bd257984 */ /* 0x000fe80000000800 */
[----:B------:R-:W-:Y:S01]  /*6d650*/  LDS R39, [R189+0x1a600] ;  /* 0x01a60000bd277984 */ /* 0x000fe20000000800 */
[----:B------:R-:W-:Y:S01]  /*6d660*/  IMAD.MOV.U32 R252, RZ, RZ, R4 ;  /* 0x000000fffffc7224 */ /* 0x000fe200078e0004 */
[----:B------:R-:W-:Y:S01]  /*6d670*/  MOV R190, R6 ;  /* 0x0000000600be7202 */ /* 0x000fe20000000f00 */
[----:B------:R-:W-:-:S02]  /*6d680*/  IMAD.MOV.U32 R191, RZ, RZ, R5 ;  /* 0x000000ffffbf7224 */ /* 0x000fc400078e0005 */
[----:B------:R-:W-:Y:S02]  /*6d690*/  IMAD.MOV.U32 R163, RZ, RZ, R7 ;  /* 0x000000ffffa37224 */ /* 0x000fe400078e0007 */
[----:B------:R-:W-:Y:S08]  /*6d6a0*/  HMMA.1688.F32.TF32 R4, R228, R128, R52 ;  /* 0x00000080e404723c */ /* 0x000ff00000081034 */
[C---:B------:R-:W-:Y:S01]  /*6d6b0*/  HMMA.1688.F32.TF32 R12, R216.reuse, R68, R56 ;  /* 0x00000044d80c723c */ /* 0x040fe20000081038 */
[----:B------:R-:W-:Y:S04]  /*6d6c0*/  STL.64 [R1+0x740], R8 ;  /* 0x0007400801007387 */ /* 0x000fe80000100a00 */
[----:B------:R1:W-:Y:S03]  /*6d6d0*/  STL.64 [R1+0x748], R10 ;  /* 0x0007480a01007387 */ /* 0x0003e60000100a00 */
[C---:B-1----:R-:W-:Y:S07]  /*6d6e0*/  HMMA.1688.F32.TF32 R8, R216.reuse, R72, R60 ;  /* 0x00000048d808723c */ /* 0x042fee000008103c */
[----:B------:R-:W-:Y:S04]  /*6d6f0*/  STL.64 [R1+0x6e0], R4 ;  /* 0x0006e00401007387 */ /* 0x000fe80000100a00 */
[----:B------:R5:W-:Y:S04]  /*6d700*/  STL.64 [R1+0x6e8], R6 ;  /* 0x0006e80601007387 */ /* 0x000be80000100a00 */
[----:B------:R-:W-:Y:S04]  /*6d710*/  STL.64 [R1+0x6d0], R12 ;  /* 0x0006d00c01007387 */ /* 0x000fe80000100a00 */
[----:B------:R-:W-:Y:S04]  /*6d720*/  STL.64 [R1+0x6d8], R14 ;  /* 0x0006d80e01007387 */ /* 0x000fe80000100a00 */
[----:B------:R1:W-:Y:S04]  /*6d730*/  STL.64 [R1+0x6b0], R8 ;  /* 0x0006b00801007387 */ /* 0x0003e80000100a00 */
[----:B------:R2:W-:Y:S04]  /*6d740*/  STL.64 [R1+0x6b8], R10 ;  /* 0x0006b80a01007387 */ /* 0x0005e80000100a00 */
[----:B------:R-:W3:Y:S01]  /*6d750*/  LDL.LU R151, [R1+0x42d4] ;  /* 0x0042d40001977983 */ /* 0x000ee20000300800 */
[----:B-----5:R-:W-:Y:S11]  /*6d760*/  HMMA.1688.F32.TF32 R4, R216, R76, R64 ;  /* 0x0000004cd804723c */ /* 0x020ff60000081040 */
[----:B------:R-:W-:Y:S11]  /*6d770*/  @!UPT UIADD3 URZ, URZ, URZ, URZ ;  /* 0x0000003f3f3ff290 */ /* 0x000ff6000fffe03f */
[----:B------:R-:W-:Y:S01]  /*6d780*/  @!UPT UIADD3 URZ, URZ, URZ, URZ ;  /* 0x0000003f3f3ff290 */ /* 0x000fe2000fffe03f */
[----:B------:R-:W-:Y:S04]  /*6d790*/  STL.64 [R1+0x690], R4 ;  /* 0x0006900401007387 */ /* 0x000fe80000100a00 */
[----:B------:R-:W-:Y:S04]  /*6d7a0*/  STL.64 [R1+0x698], R6 ;  /* 0x0006980601007387 */ /* 0x000fe80000100a00 */
[----:B------:R-:W5:Y:S04]  /*6d7b0*/  LDL.LU R150, [R1+0x42d0] ;  /* 0x0042d00001967983 */ /* 0x000f680000300800 */
        /* <DEDUP_REMOVED lines=9> */
[----:B------:R-:W-:Y:S04]  /*6d850*/  LDS R4, [R161+0x18500] ;  /* 0x01850000a1047984 */ /* 0x000fe80000000800 */
[----:B------:R-:W-:Y:S04]  /*6d860*/  LDS R6, [R161+0x1a500] ;  /* 0x01a50000a1067984 */ /* 0x000fe80000000800 */
[----:B------:R-:W-:Y:S04]  /*6d870*/  LDS R5, [R189+0x18500] ;  /* 0x01850000bd057984 */ /* 0x000fe80000000800 */
[----:B------:R-:W1:Y:S01]  /*6d880*/  LDS R7, [R189+0x1a500] ;  /* 0x01a50000bd077984 */ /* 0x000e620000000800 */
[----:B---3--:R-:W-:-:S03]  /*6d890*/  IMAD.MOV.U32 R8, RZ, RZ, R151 ;  /* 0x000000ffff087224 */ /* 0x008fc600078e0097 */
[----:B------:R-:W2:Y:S04]  /*6d8a0*/  LDL.LU R151, [R1+0x42b4] ;  /* 0x0042b40001977983 */ /* 0x000ea80000300800 */
[----:B------:R-:W3:Y:S04]  /*6d8b0*/  LDL.LU R152, [R1+0x42b0] ;  /* 0x0042b00001987983 */ /* 0x000ee80000300800 */
[----:B------:R-:W3:Y:S04]  /*6d8c0*/  LDL.LU R153, [R1+0x42ac] ;  /* 0x0042ac0001997983 */ /* 0x000ee80000300800 */
[----:B------:R-:W3:Y:S01]  /*6d8d0*/  LDL.LU R154, [R1+0x42a8] ;  /* 0x0042a800019a7983 */ /* 0x000ee20000300800 */
[----:B-----5:R-:W-:-:S02]  /*6d8e0*/  IMAD.MOV.U32 R15, RZ, RZ, R150 ;  /* 0x000000ffff0f7224 */ /* 0x020fc400078e0096 */
[----:B----4-:R-:W-:Y:S01]  /*6d8f0*/  IMAD.MOV.U32 R14, RZ, RZ, R149 ;  /* 0x000000ffff0e7224 */ /* 0x010fe200078e0095 */
[----:B------:R-:W-:Y:S01]  /*6d900*/  MOV R13, R148 ;  /* 0x00000094000d7202 */ /* 0x000fe20000000f00 */
[----:B------:R-:W-:Y:S02]  /*6d910*/  IMAD.MOV.U32 R12, RZ, RZ, R155 ;  /* 0x000000ffff0c7224 */ /* 0x000fe400078e009b */
[----:B------:R-:W3:Y:S04]  /*6d920*/  LDL.LU R155, [R1+0x42a4] ;  /* 0x0042a400019b7983 */ /* 0x000ee80000300800 */
[----:B------:R-:W4:Y:S04]  /*6d930*/  LDL.LU R148, [R1+0x42a0] ;  /* 0x0042a00001947983 */ /* 0x000f280000300800 */
[----:B------:R-:W4:Y:S04]  /*6d940*/  LDL.LU R149, [R1+0x429c] ;  /* 0x00429c0001957983 */ /* 0x000f280000300800 */
        /* <DEDUP_REMOVED lines=8> */
[----:B--2---:R-:W-:-:S03]  /*6d9d0*/  MOV R16, R151 ;  /* 0x0000009700107202 */ /* 0x004fc60000000f00 */
        /* <DEDUP_REMOVED lines=16> */
[----:B------:R-:W3:Y:S01]  /*6dae0*/  LDL.LU R143, [R1+0x4254] ;  /* 0x00425400018f7983 */ /* 0x000ee20000300800 */
[C---:B------:R-:W-:Y:S08]  /*6daf0*/  HMMA.1688.F32.TF32 R16, R216.reuse, R108, R16 ;  /* 0x0000006cd810723c */ /* 0x040ff00000081010 */
[C---:B-----5:R-:W-:Y:S08]  /*6db00*/  HMMA.1688.F32.TF32 R20, R216.reuse, R104, R20 ;  /* 0x00000068d814723c */ /* 0x060ff00000081014 */
[C---:B------:R-:W-:Y:S08]  /*6db10*/  HMMA.1688.F32.TF32 R12, R216.reuse, R112, R12 ;  /* 0x00000070d80c723c */ /* 0x040ff0000008100c */
[C---:B------:R-:W-:Y:S11]  /*6db20*/  HMMA.1688.F32.TF32 R8, R216.reuse, R116, R8 ;  /* 0x00000074d808723c */ /* 0x040ff60000081008 */
[----:B------:R-:W-:Y:S11]  /*6db30*/  @!UPT UIADD3 URZ, URZ, URZ, URZ ;  /* 0x0000003f3f3ff290 */ /* 0x000ff6000fffe03f */
[----:B------:R-:W-:Y:S02]  /*6db40*/  @!UPT UIADD3 URZ, URZ, URZ, URZ ;  /* 0x0000003f3f3ff290 */ /* 0x000fe4000fffe03f */
[----:B------:R-:W-:Y:S01]  /*6db50*/  IMAD.MOV.U32 R162, RZ, RZ, R9 ;  /* 0x000000ffffa27224 */ /* 0x000fe200078e0009 */
[----:B------:R-:W-:Y:S01]  /*6db60*/  MOV R2, R10 ;  /* 0x0000000a00027202 */ /* 0x000fe20000000f00 */
[----:B------:R-:W-:Y:S01]  /*6db70*/  IMAD.MOV.U32 R0, RZ, RZ, R11 ;  /* 0x000000ffff007224 */ /* 0x000fe200078e000b */
[C---:B--2---:R-:W-:Y:S08]  /*6db80*/  HMMA.1688.F32.TF32 R24, R216.reuse, R80, R132 ;  /* 0x00000050d818723c */ /* 0x044ff00000081084 */
[C---:B---3--:R-:W-:Y:S11]  /*6db90*/  HMMA.1688.F32.TF32 R28, R216.reuse, R84, R136 ;  /* 0x00000054d81c723c */ /* 0x048ff60000081088 */
[----:B------:R-:W-:Y:S04]  /*6dba0*/  @!UPT UIADD3 URZ, URZ, URZ, URZ ;  /* 0x0000003f3f3ff290 */ /* 0x000fe8000fffe03f */
[----:B------:R-:W-:Y:S04]  /*6dbb0*/  STL.64 [R1+0x680], R24 ;  /* 0x0006801801007387 */ /* 0x000fe80000100a00 */
[----:B------:R2:W-:Y:S02]  /*6dbc0*/  STL.64 [R1+0x688], R26 ;  /* 0x0006881a01007387 */ /* 0x0005e40000100a00 */
[C---:B--2---:R-:W-:Y:S02]  /*6dbd0*/  HMMA.1688.F32.TF32 R24, R216.reuse, R88, R140 ;  /* 0x00000058d818723c */ /* 0x044fe4000008108c */
[----:B------:R-:W-:Y:S04]  /*6dbe0*/  STL.64 [R1+0x670], R28 ;  /* 0x0006701c01007387 */ /* 0x000fe80000100a00 */
[----:B------:R4:W-:Y:S02]  /*6dbf0*/  STL.64 [R1+0x678], R30 ;  /* 0x0006781e01007387 */ /* 0x0009e40000100a00 */
[C---:B------:R-:W-:Y:S02]  /*6dc00*/  HMMA.1688.F32.TF32 R32, R216.reuse, R92, R144 ;  /* 0x0000005cd820723c */ /* 0x040fe40000081090 */
[----:B------:R-:W-:Y:S04]  /*6dc10*/  LDS R140, [R161+0x18680] ;  /* 0x01868000a18c7984 */ /* 0x000fe80000000800 */
[----:B------:R-:W-:Y:S02]  /*6dc20*/  LDS R142, [R161+0x1a680] ;  /* 0x01a68000a18e7984 */ /* 0x000fe40000000800 */
[C---:B----4-:R-:W-:Y:S02]  /*6dc30*/  HMMA.1688.F32.TF32 R28, R216.reuse, R96, R148 ;  /* 0x00000060d81c723c */ /* 0x050fe40000081094 */
[----:B------:R-:W-:Y:S04]  /*6dc40*/  LDS R141, [R189+0x18680] ;  /* 0x01868000bd8d7984 */ /* 0x000fe80000000800 */
[----:B------:R-:W2:Y:S04]  /*6dc50*/  LDS R143, [R189+0x1a680] ;  /* 0x01a68000bd8f7984 */ /* 0x000ea80000000800 */
        /* <DEDUP_REMOVED lines=15> */
[C---:B---3--:R-:W-:Y:S08]  /*6dd50*/  HMMA.1688.F32.TF32 R16, R216.reuse, R120, R220 ;  /* 0x00000078d810723c */ /* 0x048ff000000810dc */
[C---:B----4-:R-:W-:Y:S01]  /*6dd60*/  HMMA.1688.F32.TF32 R12, R216.reuse, R124, R224 ;  /* 0x0000007cd80c723c */ /* 0x050fe200000810e0 */
[----:B------:R3:W-:Y:S07]  /*6dd70*/  STL [R1+0x5f0], R8 ;  /* 0x0005f00801007387 */ /* 0x0007ee0000100800 */
[----:B---3--:R-:W-:Y:S07]  /*6dd80*/  HMMA.1688.F32.TF32 R8, R216, R128, R156 ;  /* 0x00000080d808723c */ /* 0x008fee000008109c */
[----:B------:R-:W-:Y:S04]  /*6dd90*/  STL.64 [R1+0x5e0], R16 ;  /* 0x0005e01001007387 */ /* 0x000fe80000100a00 */
[----:B------:R-:W-:Y:S04]  /*6dda0*/  STL.64 [R1+0x5e8], R18 ;  /* 0x0005e81201007387 */ /* 0x000fe80000100a00 */
        /* <DEDUP_REMOVED lines=8> */
[----:B------:R1:W-:Y:S02]  /*6de30*/  STL.64 [R1+0x5b8], R14 ;  /* 0x0005b80e01007387 */ /* 0x0003e40000100a00 */
[----:B-1----:R-:W-:Y:S10]  /*6de40*/  HMMA.1688.F32.TF32 R12, R4, R80, R240 ;  /* 0x00000050040c723c */ /* 0x002ff400000810f0 */
[----:B------:R1:W-:Y:S04]  /*6de50*/  STL.64 [R1+0x5a0], R8 ;  /* 0x0005a00801007387 */ /* 0x0003e80000100a00 */
[----:B------:R3:W-:Y:S04]  /*6de60*/  STL.64 [R1+0x5a8], R10 ;  /* 0x0005a80a01007387 */ /* 0x0007e80000100a00 */
[----:B-1----:R-:W4:Y:S04]  /*6de70*/  LDL.LU R8, [R1+0x430] ;  /* 0x0004300001087983 */ /* 0x002f280000300800 */
[----:B------:R-:W-:Y:S04]  /*6de80*/  STL.64 [R1+0x590], R16 ;  /* 0x0005901001007387 */ /* 0x000fe80000100a00 */
[----:B------:R-:W-:Y:S04]  /*6de90*/  STL.64 [R1+0x598], R18 ;  /* 0x0005981201007387 */ /* 0x000fe80000100a00 */
[----:B------:R1:W-:Y:S04]  /*6dea0*/  STL.64 [R1+0x580], R12 ;  /* 0x0005800c01007387 */ /* 0x0003e80000100a00 */
[----:B------:R5:W-:Y:S04]  /*6deb0*/  STL.64 [R1+0x588], R14 ;  /* 0x0005880e01007387 */ /* 0x000be80000100a00 */
[----:B------:R-:W4:Y:S04]  /*6dec0*/  LDL.LU R9, [R1+0x434] ;  /* 0x0004340001097983 */ /* 0x000f280000300800 */
[----:B---3--:R-:W4:Y:S04]  /*6ded0*/  LDL.LU R10, [R1+0x438] ;  /* 0x00043800010a7983 */ /* 0x008f280000300800 */
[----:B------:R-:W4:Y:S04]  /*6dee0*/  LDL.LU R11, [R1+0x43c] ;  /* 0x00043c00010b7983 */ /* 0x000f280000300800 */
[----:B-1----:R-:W3:Y:S04]  /*6def0*/  LDL.LU R12, [R1+0x440] ;  /* 0x00044000010c7983 */ /* 0x002ee80000300800 */
[----:B------:R-:W3:Y:S04]  /*6df00*/  LDL.LU R13, [R1+0x444] ;  /* 0x00044400010d7983 */ /* 0x000ee80000300800 */
[----:B-----5:R-:W3:Y:S04]  /*6df10*/  LDL.LU R14, [R1+0x448] ;  /* 0x00044800010e7983 */ /* 0x020ee80000300800 */
        /* <DEDUP_REMOVED lines=32> */
[----:B------:R-:W4:Y:S01]  /*6e120*/  LDL.LU R23, [R1+0x46c] ;  /* 0x00046c0001177983 */ /* 0x000f220000300800 */
[----:B------:R-:W-:-:S03]  /*6e130*/  IMAD.MOV.U32 R248, RZ, RZ, R177 ;  /* 0x000000fffff87224 */ /* 0x000fc600078e00b1 */
[----:B------:R-:W4:Y:S04]  /*6e140*/  LDL.LU R220, [R1+0x420] ;  /* 0x0004200001dc7983 */ /* 0x000f280000300800 */
[----:B------:R-:W4:Y:S04]  /*6e150*/  LDL.LU R221, [R1+0x424] ;  /* 0x0004240001dd7983 */ /* 0x000f280000300800 */
[----:B------:R-:W4:Y:S04]  /*6e160*/  LDL.LU R222, [R1+0x428] ;  /* 0x0004280001de7983 */ /* 0x000f280000300800 */
[----:B------:R-:W4:Y:S04]  /*6e170*/  LDL.LU R223, [R1+0x42c] ;  /* 0x00042c0001df7983 */ /* 0x000f280000300800 */
[----:B------:R-:W4:Y:S01]  /*6e180*/  LDL.LU R177, [R1+0x4250] ;  /* 0x0042500001b17983 */ /* 0x000f220000300800 */
[----:B------:R-:W-:Y:S01]  /*6e190*/  MOV R249, R178 ;  /* 0x000000b200f97202 */ /* 0x000fe20000000f00 */
[----:B------:R-:W-:Y:S01]  /*6e1a0*/  IMAD.MOV.U32 R250, RZ, RZ, R179 ;  /* 0x000000fffffa7224 */ /* 0x000fe200078e00b3 */
[----:B------:R-:W-:Y:S01]  /*6e1b0*/  MOV R232, R173 ;  /* 0x000000ad00e87202 */ /* 0x000fe20000000f00 */
[----:B------:R-:W-:-:S02]  /*6e1c0*/  IMAD.MOV.U32 R251, RZ, RZ, R172 ;  /* 0x000000fffffb7224 */ /* 0x000fc400078e00ac */
[----:B------:R-:W-:Y:S01]  /*6e1d0*/  IMAD.MOV.U32 R233, RZ, RZ, R174 ;  /* 0x000000ffffe97224 */ /* 0x000fe200078e00ae */
[----:B------:R-:W-:Y:S01]  /*6e1e0*/  MOV R235, R168 ;  /* 0x000000a800eb7202 */ /* 0x000fe20000000f00 */
[----:B------:R-:W-:Y:S01]  /*6e1f0*/  IMAD.MOV.U32 R234, RZ, RZ, R175 ;  /* 0x000000ffffea7224 */ /* 0x000fe200078e00af */
[----:B-----5:R-:W-:Y:S11]  /*6e200*/  HMMA.1688.F32.TF32 R44, R4, R84, R236 ;  /* 0x00000054042c723c */ /* 0x020ff600000810ec */
[----:B------:R-:W-:Y:S11]  /*6e210*/  @!UPT UIADD3 URZ, URZ, URZ, URZ ;  /* 0x0000003f3f3ff290 */ /* 0x000ff6000fffe03f */
[----:B------:R-:W-:Y:S01]  /*6e220*/  @!UPT UIADD3 URZ, URZ, URZ, URZ ;  /* 0x0000003f3f3ff290 */ /* 0x000fe2000fffe03f */
        /* <DEDUP_REMOVED lines=8> */
[----:B------:R-:W5:Y:S01]  /*6e2b0*/  LDL.LU R168, [R1+0x4234] ;  /* 0x0042340001a87983 */ /* 0x000f620000300800 */
[----:B------:R-:W-:-:S03]  /*6e2c0*/  IMAD.MOV.U32 R236, RZ, RZ, R169 ;  /* 0x000000ffffec7224 */ /* 0x000fc600078e00a9 */
[----:B------:R-:W5:Y:S01]  /*6e2d0*/  LDL.LU R224, [R1+0xa0] ;  /* 0x0000a00001e07983 */ /* 0x000f620000300800 */
[----:B------:R-:W-:-:S03]  /*6e2e0*/  IMAD.MOV.U32 R237, RZ, RZ, R170 ;  /* 0x000000ffffed7224 */ /* 0x000fc600078e00aa */
[----:B------:R-:W5:Y:S01]  /*6e2f0*/  LDL.LU R225, [R1+0xa4] ;  /* 0x0000a40001e17983 */ /* 0x000f620000300800 */
[----:B--2---:R-:W-:Y:S03]  /*6e300*/  HMMA.1688.F32.TF32 R44, R4, R88, R240 ;  /* 0x00000058042c723c */ /* 0x004fe600000810f0 */
[----:B------:R-:W2:Y:S01]  /*6e310*/  LDL.LU R226, [R1+0xa8] ;  /* 0x0000a80001e27983 */ /* 0x000ea20000300800 */
[----:B------:R-:W-:-:S03]  /*6e320*/  MOV R238, R171 ;  /* 0x000000ab00ee7202 */ /* 0x000fc60000000f00 */
[----:B------:R-:W2:Y:S01]  /*6e330*/  LDL.LU R227, [R1+0xac] ;  /* 0x0000ac0001e37983 */ /* 0x000ea20000300800 */
[----:B------:R-:W-:-:S03]  /*6e340*/  IMAD.MOV.U32 R239, RZ, RZ, R164 ;  /* 0x000000ffffef7224 */ /* 0x000fc600078e00a4 */
[----:B------:R-:W2:Y:S01]  /*6e350*/  LDL.LU R169, [R1+0x4230] ;  /* 0x0042300001a97983 */ /* 0x000ea20000300800 */
[----:B------:R-:W-:-:S03]  /*6e360*/  IMAD.MOV.U32 R240, RZ, RZ, R165 ;  /* 0x000000fffff07224 */ /* 0x000fc600078e00a5 */
[----:B------:R-:W2:Y:S04]  /*6e370*/  LDL.LU R170, [R1+0x422c] ;  /* 0x00422c0001aa7983 */ /* 0x000ea80000300800 */
[----:B------:R-:W2:Y:S01]  /*6e380*/  LDL.LU R171, [R1+0x4228] ;  /* 0x0042280001ab7983 */ /* 0x000ea20000300800 */
[----:B------:R-:W-:-:S03]  /*6e390*/  MOV R241, R166 ;  /* 0x000000a600f17202 */ /* 0x000fc60000000f00 */
[----:B------:R-:W2:Y:S01]  /*6e3a0*/  LDL.LU R164, [R1+0x4224] ;  /* 0x0042240001a47983 */ /* 0x000ea20000300800 */
[----:B------:R-:W-:-:S03]  /*6e3b0*/  IMAD.MOV.U32 R242, RZ, RZ, R167 ;  /* 0x000000fffff27224 */ /* 0x000fc600078e00a7 */
[----:B------:R-:W2:Y:S04]  /*6e3c0*/  LDL.LU R165, [R1+0x4220] ;  /* 0x0042200001a57983 */ /* 0x000ea80000300800 */
[----:B------:R-:W-:Y:S04]  /*6e3d0*/  STL.64 [R1+0x560], R44 ;  /* 0x0005602c01007387 */ /* 0x000fe80000100a00 */
[----:B------:R1:W-:Y:S04]  /*6e3e0*/  STL.64 [R1+0x568], R46 ;  /* 0x0005682e01007387 */ /* 0x0003e80000100a00 */
[----:B------:R-:W2:Y:S04]  /*6e3f0*/  LDL.LU R166, [R1+0x421c] ;  /* 0x00421c0001a67983 */ /* 0x000ea80000300800 */
[----:B------:R-:W2:Y:S01]  /*6e400*/  LDL.LU R167, [R1+0x4218] ;  /* 0x0042180001a77983 */ /* 0x000ea20000300800 */
[C---:B---3--:R-:W-:Y:S08]  /*6e410*/  HMMA.1688.F32.TF32 R48, R4.reuse, R92, R40 ;  /* 0x0000005c0430723c */ /* 0x048ff00000081028 */
[C---:B-1----:R-:W-:Y:S08]  /*6e420*/  HMMA.1688.F32.TF32 R44, R4.reuse, R96, R32 ;  /* 0x00000060042c723c */ /* 0x042ff00000081020 */
[C---:B------:R-:W-:Y:S08]  /*6e430*/  HMMA.1688.F32.TF32 R40, R4.reuse, R100, R28 ;  /* 0x000000640428723c */ /* 0x040ff0000008101c */
[C---:B------:R-:W-:Y:S08]  /*6e440*/  HMMA.1688.F32.TF32 R32, R4.reuse, R104, R24 ;  /* 0x000000680420723c */ /* 0x040ff00000081018 */
[C---:B----4-:R-:W-:Y:S08]  /*6e450*/  HMMA.1688.F32.TF32 R28, R4.reuse, R108, R20 ;  /* 0x0000006c041c723c */ /* 0x050ff00000081014 */
[C---:B------:R-:W-:Y:S08]  /*6e460*/  HMMA.1688.F32.TF32 R24, R4.reuse, R112, R16 ;  /* 0x000000700418723c */ /* 0x040ff00000081010 */
[C---:B------:R-:W-:Y:S08]  /*6e470*/  HMMA.1688.F32.TF32 R20, R4.reuse, R116, R12 ;  /* 0x000000740414723c */ /* 0x040ff0000008100c */
[C---:B------:R-:W-:Y:S01]  /*6e480*/  HMMA.1688.F32.TF32 R16, R4.reuse, R120, R8 ;  /* 0x000000780410723c */ /* 0x040fe20000081008 */
[----:B------:R-:W-:Y:S07]  /*6e490*/  STL.64 [R1+0x550], R48 ;  /* 0x0005503001007387 */ /* 0x000fee0000100a00 */
        /* <DEDUP_REMOVED lines=17> */
[----:B------:R5:W-:Y:S01]  /*6e5b0*/  STL.64 [R1+0x4d8], R14 ;  /* 0x0004d80e01007387 */ /* 0x000be20000100a00 */
[----:B------:R-:W-:Y:S01]  /*6e5c0*/  IMAD.MOV.U32 R243, RZ, RZ, R188 ;  /* 0x000000fffff37224 */ /* 0x000fe200078e00bc */
[----:B-----5:R-:W-:Y:S08]  /*6e5d0*/  HMMA.1688.F32.TF32 R12, R244, R72, R172 ;  /* 0x00000048f40c723c */ /* 0x020ff000000810ac */
[----:B--2---:R-:W-:Y:S08]  /*6e5e0*/  HMMA.1688.F32.TF32 R8, R4, R128, R164 ;  /* 0x000000800408723c */ /* 0x004ff000000810a4 */
[C---:B------:R-:W-:Y:S11]  /*6e5f0*/  HMMA.1688.F32.TF32 R4, R244.reuse, R68, R168 ;  /* 0x00000044f404723c */ /* 0x040ff600000810a8 */
[----:B------:R-:W-:Y:S04]  /*6e600*/  @!UPT UIADD3 URZ, URZ, URZ, URZ ;  /* 0x0000003f3f3ff290 */ /* 0x000fe8000fffe03f */
        /* <DEDUP_REMOVED lines=23> */
[----:B--2---:R-:W-:Y:S03]  /*6e780*/  HMMA.1688.F32.TF32 R4, R244, R104, R208 ;  /* 0x00000068f404723c */ /* 0x004fe600000810d0 */
[----:B------:R-:W-:Y:S04]  /*6e790*/  STL.64 [R1+0x440], R12 ;  /* 0x0004400c01007387 */ /* 0x000fe80000100a00 */
[----:B------:R-:W-:Y:S11]  /*6e7a0*/  STL.64 [R1+0x448], R14 ;  /* 0x0004480e01007387 */ /* 0x000ff60000100a00 */
[----:B------:R-:W-:Y:S05]  /*6e7b0*/  @!UPT UIADD3 URZ, URZ, URZ, URZ ;  /* 0x0000003f3f3ff290 */ /* 0x000fea000fffe03f */
[----:B------:R-:W-:Y:S01]  /*6e7c0*/  STL.64 [R1+0x420], R4 ;  /* 0x0004200401007387 */ /* 0x000fe20000100a00 */
[----:B------:R-:W-:-:S03]  /*6e7d0*/  MOV R188, R7 ;  /* 0x0000000700bc7202 */ /* 0x000fc60000000f00 */
[----:B------:R-:W-:Y:S04]  /*6e7e0*/  STL.64 [R1+0x430], R8 ;  /* 0x0004300801007387 */ /* 0x000fe80000100a00 */
[----:B------:R-:W-:Y:S04]  /*6e7f0*/  STL.64 [R1+0x438], R10 ;  /* 0x0004380a01007387 */ /* 0x000fe80000100a00 */
[----:B------:R1:W-:Y:S02]  /*6e800*/  STL [R1+0x428], R6 ;  /* 0x0004280601007387 */ /* 0x0003e40000100800 */
[C---:B-1----:R-:W-:Y:S02]  /*6e810*/  HMMA.1688.F32.TF32 R4, R244.reuse, R108, R212 ;  /* 0x0000006cf404723c */ /* 0x042fe400000810d4 */
[----:B------:R-:W-:Y:S04]  /*6e820*/  LDS R212, [R161+0x18700] ;  /* 0x01870000a1d47984 */ /* 0x000fe80000000800 */
[----:B------:R-:W-:Y:S02]  /*6e830*/  LDS R214, [R161+0x1a700] ;  /* 0x01a70000a1d67984 */ /* 0x000fe40000000800 */
[C---:B------:R-:W-:Y:S02]  /*6e840*/  HMMA.1688.F32.TF32 R12, R244.reuse, R112, R224 ;  /* 0x00000070f40c723c */ /* 0x040fe400000810e0 */
[----:B------:R-:W-:Y:S04]  /*6e850*/  LDS R213, [R189+0x18700] ;  /* 0x01870000bdd57984 */ /* 0x000fe80000000800 */
[----:B------:R-:W-:Y:S02]  /*6e860*/  LDS R215, [R189+0x1a700] ;  /* 0x01a70000bdd77984 */ /* 0x000fe40000000800 */
[C---:B------:R-:W-:Y:S07]  /*6e870*/  HMMA.1688.F32.TF32 R8, R244.reuse, R116, R232 ;  /* 0x00000074f408723c */ /* 0x040fee00000810e8 */
[----:B------:R-:W-:Y:S04]  /*6e880*/  STL.64 [R1+0x30], R4 ;  /* 0x0000300401007387 */ /* 0x000fe80000100a00 */
[----:B------:R1:W-:Y:S02]  /*6e890*/  STL.64 [R1+0x38], R6 ;  /* 0x0000380601007387 */ /* 0x0003e40000100a00 */
[C---:B-1----:R-:W-:Y:S08]  /*6e8a0*/  HMMA.1688.F32.TF32 R4, R244.reuse, R120, R248 ;  /* 0x00000078f404723c */ /* 0x042ff000000810f8 */
[C---:B------:R-:W-:Y:S01]  /*6e8b0*/  HMMA.1688.F32.TF32 R248, R244.reuse, R124, R236 ;  /* 0x0000007cf4f8723c */ /* 0x040fe200000810ec */
[----:B------:R-:W-:Y:S04]  /*6e8c0*/  STL.64 [R1+0x20], R12 ;  /* 0x0000200c01007387 */ /* 0x000fe80000100a00 */
[----:B------:R-:W-:Y:S04]  /*6e8d0*/  STL.64 [R1+0x28], R14 ;  /* 0x0000280e01007387 */ /* 0x000fe80000100a00 */
[----:B------:R1:W-:Y:S04]  /*6e8e0*/  STL.64 [R1+0x10], R8 ;  /* 0x0000100801007387 */ /* 0x0003e80000100a00 */
[----:B------:R2:W-:Y:S10]  /*6e8f0*/  STL.64 [R1+0x18], R10 ;  /* 0x0000180a01007387 */ /* 0x0005f40000100a00 */
[----:B------:R-:W-:Y:S04]  /*6e900*/  STL [R1+0x3f74], R248 ;  /* 0x003f74f801007387 */ /* 0x000fe80000100800 */
[----:B------:R-:W-:Y:S04]  /*6e910*/  STL.64 [R1], R4 ;  /* 0x0000000401007387 */ /* 0x000fe80000100a00 */
[----:B------:R3:W-:Y:S04]  /*6e920*/  STL.64 [R1+0x8], R6 ;  /* 0x0000080601007387 */ /* 0x0007e80000100a00 */
[----:B------:R-:W-:Y:S04]  /*6e930*/  STL [R1+0x3f70], R249 ;  /* 0x003f70f901007387 */ /* 0x000fe80000100800 */
[----:B------:R4:W-:Y:S04]  /*6e940*/  STL [R1+0x3f6c], R250 ;  /* 0x003f6cfa01007387 */ /* 0x0009e80000100800 */
[----:B------:R5:W-:Y:S04]  /*6e950*/  STL [R1+0x3f68], R251 ;  /* 0x003f68fb01007387 */ /* 0x000be80000100800 */
        /* <DEDUP_REMOVED lines=36> */
[----:B------:R-:W-:Y:S03]  /*6eba0*/  HMMA.1688.F32.TF32 R244, R244, R128, R240 ;  /* 0x00000080f4f4723c */ /* 0x000fe600000810f0 */
[----:B------:R-:W2:Y:S04]  /*6ebb0*/  LDL.LU R240, [R1+0x1170] ;  /* 0x0011700001f07983 */ /* 0x000ea80000300800 */
[----:B------:R-:W2:Y:S04]  /*6ebc0*/  LDL.LU R241, [R1+0x1174] ;  /* 0x0011740001f17983 */ /* 0x000ea80000300800 */
[----:B------:R-:W2:Y:S04]  /*6ebd0*/  LDL.LU R242, [R1+0x1178] ;  /* 0x0011780001f27983 */ /* 0x000ea80000300800 */
[----:B------:R-:W2:Y:S08]  /*6ebe0*/  LDL.LU R243, [R1+0x117c] ;  /* 0x00117c0001f37983 */ /* 0x000eb00000300800 */
[----:B------:R1:W-:Y:S04]  /*6ebf0*/  STL [R1+0x3f84], R244 ;  /* 0x003f84f401007387 */ /* 0x0003e80000100800 */
[----:B------:R1:W-:Y:S04]  /*6ec00*/  STL [R1+0x3f80], R245 ;  /* 0x003f80f501007387 */ /* 0x0003e80000100800 */
[----:B------:R1:W-:Y:S04]  /*6ec10*/  STL [R1+0x3f7c], R246 ;  /* 0x003f7cf601007387 */ /* 0x0003e80000100800 */
[----:B------:R1:W-:Y:S01]  /*6ec20*/  STL [R1+0x3f78], R247 ;  /* 0x003f78f701007387 */ /* 0x0003e20000100800 */
[C---:B---3--:R-:W-:Y:S11]  /*6ec30*/  HMMA.1688.F32.TF32 R4, R36.reuse, R72, R20 ;  /* 0x000000482404723c */ /* 0x048ff60000081014 */
[----:B------:R-:W-:Y:S11]  /*6ec40*/  @!UPT UIADD3 URZ, URZ, URZ, URZ ;  /* 0x0000003f3f3ff290 */ /* 0x000ff6000fffe03f */
[----:B------:R-:W-:Y:S02]  /*6ec50*/  @!UPT UIADD3 URZ, URZ, URZ, URZ ;  /* 0x0000003f3f3ff290 */ /* 0x000fe4000fffe03f */
[----:B------:R-:W-:Y:S01]  /*6ec60*/  IMAD.MOV.U32 R248, RZ, RZ, R4 ;  /* 0x000000fffff87224 */ /* 0x000fe200078e0004 */
[----:B----4-:R-:W-:Y:S01]  /*6ec70*/  MOV R250, R6 ;  /* 0x0000000600fa7202 */ /* 0x010fe20000000f00 */
[----:B------:R-:W-:Y:S02]  /*6ec80*/  IMAD.MOV.U32 R249, RZ, RZ, R5 ;  /* 0x000000fffff97224 */ /* 0x000fe400078e0005 */
[----:B-----5:R-:W-:Y:S01]  /*6ec90*/  IMAD.MOV.U32 R251, RZ, RZ, R7 ;  /* 0x000000fffffb7224 */ /* 0x020fe200078e0007 */
[C---:B------:R-:W-:Y:S08]  /*6eca0*/  HMMA.1688.F32.TF32 R24, R36.reuse, R68, R24 ;  /* 0x000000442418723c */ /* 0x040ff00000081018 */
[----:B------:R-:W-:Y:S11]  /*6ecb0*/  HMMA.1688.F32.TF32 R4, R36, R76, R16 ;  /* 0x0000004c2404723c */ /* 0x000ff60000081010 */
[----:B------:R-:W-:Y:S04]  /*6ecc0*/  @!UPT UIADD3 URZ, URZ, URZ, URZ ;  /* 0x0000003f3f3ff290 */ /* 0x000fe8000fffe03f */
[----:B------:R-:W-:Y:S09]  /*6ecd0*/  STL.64 [R1+0xc0], R24 ;  /* 0x0000c01801007387 */ /* 0x000ff20000100a00 */
[----:B-1----:R-:W-:Y:S01]  /*6ece0*/  IMAD.MOV.U32 R244, RZ, RZ, R4 ;  /* 0x000000fffff47224 */ /* 0x002fe200078e0004 */
[----:B------:R-:W-:Y:S01]  /*6ecf0*/  MOV R245, R5 ;  /* 0x0000000500f57202 */ /* 0x000fe20000000f00 */
[----:B------:R-:W-:-:S02]  /*6ed00*/  IMAD.MOV.U32 R246, RZ, RZ, R6 ;  /* 0x000000fffff67224 */ /* 0x000fc400078e0006 */
[----:B------:R-:W-:Y:S01]  /*6ed10*/  IMAD.MOV.U32 R247, RZ, RZ, R7 ;  /* 0x000000fffff77224 */ /* 0x000fe200078e0007 */
[----:B------:R-:W-:Y:S01]  /*6ed20*/  STL.64 [R1+0xc8], R26 ;  /* 0x0000c81a01007387 */ /* 0x000fe20000100a00 */
        /* <DEDUP_REMOVED lines=8> */
[C---:B-1----:R-:W-:Y:S06]  /*6edb0*/  HMMA.1688.F32.TF32 R4, R36.reuse, R88, R220 ;  /* 0x000000582404723c */ /* 0x042fec00000810dc */
[----:B------:R-:W-:Y:S04]  /*6edc0*/  STL.64 [R1+0x80], R8 ;  /* 0x0000800801007387 */ /* 0x000fe80000100a00 */
[----:B------:R1:W-:Y:S01]  /*6edd0*/  STL.64 [R1+0x88], R10 ;  /* 0x0000880a01007387 */ /* 0x0003e20000100a00 */
[C---:B------:R-:W-:Y:S08]  /*6ede0*/  HMMA.1688.F32.TF32 R12, R36.reuse, R92, R224 ;  /* 0x0000005c240c723c */ /* 0x040ff000000810e0 */
[C---:B-1----:R-:W-:Y:S04]  /*6edf0*/  HMMA.1688.F32.TF32 R8, R36.reuse, R96, R232 ;  /* 0x000000602408723c */ /* 0x042fe800000810e8 */
[----:B------:R-:W-:Y:S04]  /*6ee00*/  STL.64 [R1+0x70], R4 ;  /* 0x0000700401007387 */ /* 0x000fe80000100a00 */
[----:B------:R1:W-:Y:S02]  /*6ee10*/  STL.64 [R1+0x78], R6 ;  /* 0x0000780601007387 */ /* 0x0003e40000100a00 */
[C---:B-1----:R-:W-:Y:S05]  /*6ee20*/  HMMA.1688.F32.TF32 R4, R36.reuse, R100, R236 ;  /* 0x000000642404723c */ /* 0x042fea00000810ec */
[----:B------:R-:W-:Y:S04]  /*6ee30*/  STL.64 [R1+0x60], R12 ;  /* 0x0000600c01007387 */ /* 0x000fe80000100a00 */
[----:B------:R-:W-:Y:S04]  /*6ee40*/  STL.64 [R1+0x68], R14 ;  /* 0x0000680e01007387 */ /* 0x000fe80000100a00 */
[----:B------:R1:W-:Y:S04]  /*6ee50*/  STL.64 [R1+0x50], R8 ;  /* 0x0000500801007387 */ /* 0x0003e80000100a00 */
[----:B------:R2:W-:Y:S06]  /*6ee60*/  STL.64 [R1+0x58], R10 ;  /* 0x0000580a01007387 */ /* 0x0005ec0000100a00 */
        /* <DEDUP_REMOVED lines=14> */
[----:B-1----:R-:W3:Y:S04]  /*6ef50*/  LDL.LU R8, [R1+0x1130] ;  /* 0x0011300001087983 */ /* 0x002ee80000300800 */
[----:B------:R-:W3:Y:S04]  /*6ef60*/  LDL.LU R9, [R1+0x1134] ;  /* 0x0011340001097983 */ /* 0x000ee80000300800 */
        /* <DEDUP_REMOVED lines=22> */
[----:B------:R-:W2:Y:S08]  /*6f0d0*/  LDL.LU R243, [R1+0x10fc] ;  /* 0x0010fc0001f37983 */ /* 0x000eb00000300800 */
[----:B------:R-:W-:Y:S04]  /*6f0e0*/  STL.64 [R1+0x3f00], R14 ;  /* 0x003f000e01007387 */ /* 0x000fe80000100a00 */
[----:B------:R-:W-:Y:S01]  /*6f0f0*/  STL.64 [R1+0x3ef8], R12 ;  /* 0x003ef80c01007387 */ /* 0x000fe20000100a00 */
[C---:B----4-:R-:W-:Y:S08]  /*6f100*/  HMMA.1688.F32.TF32 R24, R36.reuse, R116, R24 ;  /* 0x000000742418723c */ /* 0x050ff00000081018 */
[C---:B-----5:R-:W-:Y:S08]  /*6f110*/  HMMA.1688.F32.TF32 R16, R36.reuse, R108, R16 ;  /* 0x0000006c2410723c */ /* 0x060ff00000081010 */
[C---:B---3--:R-:W-:Y:S08]  /*6f120*/  HMMA.1688.F32.TF32 R20, R36.reuse, R112, R20 ;  /* 0x000000702414723c */ /* 0x048ff00000081014 */
[C---:B--2---:R-:W-:Y:S07]  /*6f130*/  HMMA.1688.F32.TF32 R28, R36.reuse, R120, R8 ;  /* 0x00000078241c723c */ /* 0x044fee0000081008 */
[----:B------:R-:W-:Y:S01]  /*6f140*/  STL.64 [R1+0x3f10], R18 ;  /* 0x003f101201007387 */ /* 0x000fe20000100a00 */
[C---:B------:R-:W-:Y:S03]  /*6f150*/  HMMA.1688.F32.TF32 R32, R36.reuse, R124, R220 ;  /* 0x0000007c2420723c */ /* 0x040fe600000810dc */
[----:B------:R-:W-:Y:S05]  /*6f160*/  STL.64 [R1+0x3f08], R16 ;  /* 0x003f081001007387 */ /* 0x000fea0000100a00 */
[----:B------:R-:W-:Y:S01]  /*6f170*/  HMMA.1688.F32.TF32 R36, R36, R128, R232 ;  /* 0x000000802424723c */ /* 0x000fe200000810e8 */
        /* <DEDUP_REMOVED lines=60> */
[----:B------:R-:W5:Y:S04]  /*6f540*/  LDL.LU R243, [R1+0x104c] ;  /* 0x00104c0001f37983 */ /* 0x000f680000300800 */
[----:B------:R-:W-:Y:S04]  /*6f550*/  LDS R232, [R161+0x18780] ;  /* 0x01878000a1e87984 */ /* 0x000fe80000000800 */
[----:B------:R-:W-:Y:S04]  /*6f560*/  STL.64 [R1+0x3fd0], R10 ;  /* 0x003fd00a01007387 */ /* 0x000fe80000100a00 */
[----:B------:R-:W-:Y:S04]  /*6f570*/  STL.64 [R1+0x3fc8], R8 ;  /* 0x003fc80801007387 */ /* 0x000fe80000100a00 */
[----:B------:R-:W-:Y:S04]  /*6f580*/  LDS R234, [R161+0x1a780] ;  /* 0x01a78000a1ea7984 */ /* 0x000fe80000000800 */
[----:B------:R-:W-:Y:S04]  /*6f590*/  LDS R233, [R189+0x18780] ;  /* 0x01878000bde97984 */ /* 0x000fe80000000800 */
[----:B------:R-:W1:Y:S01]  /*6f5a0*/  LDS R235, [R189+0x1a780] ;  /* 0x01a78000bdeb7984 */ /* 0x000e620000000800 */
[C---:B--2---:R-:W-:Y:S08]  /*6f5b0*/  HMMA.1688.F32.TF32 R4, R140.reuse, R116, R236 ;  /* 0x000000748c04723c */ /* 0x044ff000000810ec */
[C---:B---3--:R-:W-:Y:S08]  /*6f5c0*/  HMMA.1688.F32.TF32 R60, R140.reuse, R100, R60 ;  /* 0x000000648c3c723c */ /* 0x048ff0000008103c */
[C---:B----4-:R-:W-:Y:S08]  /*6f5d0*/  HMMA.1688.F32.TF32 R152, R140.reuse, R84, R132 ;  /* 0x000000548c98723c */ /* 0x050ff00000081084 */
[C---:B-----5:R-:W-:Y:S08]  /*6f5e0*/  HMMA.1688.F32.TF32 R48, R140.reuse, R80, R48 ;  /* 0x000000508c30723c */ /* 0x060ff00000081030 */
[C---:B------:R-:W-:Y:S08]  /*6f5f0*/  HMMA.1688.F32.TF32 R148, R140.reuse, R88, R64 ;  /* 0x000000588c94723c */ /* 0x040ff00000081040 */
[C---:B------:R-:W-:Y:S07]  /*6f600*/  HMMA.1688.F32.TF32 R52, R140.reuse, R92, R52 ;  /* 0x0000005c8c34723c */ /* 0x040fee0000081034 */
[----:B------:R-:W-:Y:S01]  /*6f610*/  STL.64 [R1+0x3fe0], R50 ;  /* 0x003fe03201007387 */ /* 0x000fe20000100a00 */
[C---:B------:R-:W-:Y:S03]  /*6f620*/  HMMA.1688.F32.TF32 R56, R140.reuse, R96, R56 ;  /* 0x000000608c38723c */ /* 0x040fe60000081038 */
[----:B------:R-:W-:Y:S05]  /*6f630*/  STL.64 [R1+0x3fd8], R48 ;  /* 0x003fd83001007387 */ /* 0x000fea0000100a00 */
        /* <DEDUP_REMOVED lines=100> */
[----:B--2---:R-:W-:Y:S03]  /*6fc80*/  HMMA.1688.F32.TF32 R136, R140, R124, R240 ;  /* 0x0000007c8c88723c */ /* 0x004fe600000810f0 */
[----:B------:R-:W2:Y:S04]  /*6fc90*/  LDL.LU R240, [R1+0x7e0] ;  /* 0x0007e00001f07983 */ /* 0x000ea80000300800 */
[----:B------:R-:W2:Y:S04]  /*6fca0*/  LDL.LU R241, [R1+0x7e4] ;  /* 0x0007e40001f17983 */ /* 0x000ea80000300800 */
[----:B------:R-:W2:Y:S01]  /*6fcb0*/  LDL.LU R242, [R1+0x7e8] ;  /* 0x0007e80001f27983 */ /* 0x000ea20000300800 */
[----:B-1----:R-:W-:Y:S08]  /*6fcc0*/  HMMA.1688.F32.TF32 R4, R232, R68, R236 ;  /* 0x00000044e804723c */ /* 0x002ff000000810ec */
[----:B---3--:R-:W-:Y:S08]  /*6fcd0*/  HMMA.1688.F32.TF32 R140, R140, R128, R244 ;  /* 0x000000808c8c723c */ /* 0x008ff000000810f4 */
[C---:B----4-:R-:W-:Y:S08]  /*6fce0*/  HMMA.1688.F32.TF32 R144, R212.reuse, R68, R144 ;  /* 0x00000044d490723c */ /* 0x050ff00000081090 */
[----:B-----5:R-:W-:Y:S01]  /*6fcf0*/  HMMA.1688.F32.TF32 R228, R212, R72, R228 ;  /* 0x00000048d4e4723c */ /* 0x020fe200000810e4 */
[----:B------:R-:W-:Y:S01]  /*6fd00*/  STL.64 [R1+0x4090], R138 ;  /* 0x0040908a01007387 */ /* 0x000fe20000100a00 */
[----:B------:R-:W-:-:S03]  /*6fd10*/  MOV R243, R160 ;  /* 0x000000a000f37202 */ /* 0x000fc60000000f00 */
[----:B------:R-:W-:Y:S04]  /*6fd20*/  STL.64 [R1+0x4088], R136 ;  /* 0x0040888801007387 */ /* 0x000fe80000100a00 */
[----:B------:R-:W-:Y:S04]  /*6fd30*/  STL.64 [R1+0x40a0], R142 ;  /* 0x0040a08e01007387 */ /* 0x000fe80000100a00 */
[----:B------:R-:W-:Y:S04]  /*6fd40*/  STL.64 [R1+0x4098], R140 ;  /* 0x0040988c01007387 */ /* 0x000fe80000100a00 */
[----:B------:R-:W-:Y:S04]  /*6fd50*/  STL.64 [R1+0x40b0], R146 ;  /* 0x0040b09201007387 */ /* 0x000fe80000100a00 */
[----:B------:R-:W-:Y:S01]  /*6fd60*/  STL.64 [R1+0x40a8], R144 ;  /* 0x0040a89001007387 */ /* 0x000fe20000100a00 */
[----:B------:R-:W-:-:S03]  /*6fd70*/  IMAD.MOV.U32 R160, RZ, RZ, R5 ;  /* 0x000000ffffa07224 */ /* 0x000fc600078e0005 */
[----:B------:R-:W-:Y:S01]  /*6fd80*/  STL.64 [R1+0x40c0], R230 ;  /* 0x0040c0e601007387 */ /* 0x000fe20000100a00 */
[----:B------:R-:W-:-:S03]  /*6fd90*/  IMAD.MOV.U32 R3, RZ, RZ, R7 ;  /* 0x000000ffff037224 */ /* 0x000fc600078e0007 */
[----:B------:R-:W-:Y:S04]  /*6fda0*/  STL.64 [R1+0x40b8], R228 ;  /* 0x0040b8e401007387 */ /* 0x000fe80000100a00 */
[----:B------:R-:W-:Y:S04]  /*6fdb0*/  STL [R1+0x1750], R4 ;  /* 0x0017500401007387 */ /* 0x000fe80000100800 */
[----:B------:R2:W-:Y:S04]  /*6fdc0*/  STL [R1+0x1758], R6 ;  /* 0x0017580601007387 */ /* 0x0005e80000100800 */
[----:B------:R-:W-:Y:S04]  /*6fdd0*/  STL [R1+0x3ec8], R3 ;  /* 0x003ec80301007387 */ /* 0x000fe80000100800 */
[----:B------:R-:W-:Y:S04]  /*6fde0*/  STL [R1+0x3ec4], R160 ;  /* 0x003ec4a001007387 */ /* 0x000fe80000100800 */
[----:B------:R-:W3:Y:S01]  /*6fdf0*/  LDL.LU R28, [R1+0x7a0] ;  /* 0x0007a000011c7983 */ /* 0x000ee20000300800 */
        /* <DEDUP_REMOVED lines=14> */
[C---:B--2---:R-:W-:Y:S11]  /*6fee0*/  HMMA.1688.F32.TF32 R4, R232.reuse, R72, R240 ;  /* 0x00000048e804723c */ /* 0x044ff600000810f0 */
[----:B------:R-:W-:Y:S11]  /*6fef0*/  @!UPT UIADD3 URZ, URZ, URZ, URZ ;  /* 0x0000003f3f3ff290 */ /* 0x000ff6000fffe03f */
[----:B------:R-:W-:Y:S01]  /*6ff00*/  @!UPT UIADD3 URZ, URZ, URZ, URZ ;  /* 0x0000003f3f3ff290 */ /* 0x000fe2000fffe03f */
[----:B------:R-:W-:Y:S04]  /*6ff10*/  STL.64 [R1+0x1740], R4 ;  /* 0x0017400401007387 */ /* 0x000fe80000100a00 */
[----:B------:R3:W-:Y:S04]  /*6ff20*/  STL.64 [R1+0x1748], R6 ;  /* 0x0017480601007387 */ /* 0x0007e80000100a00 */
        /* <DEDUP_REMOVED lines=35> */
[C---:B---3--:R-:W-:Y:S11]  /*70160*/  HMMA.1688.F32.TF32 R4, R232.reuse, R76, R28 ;  /* 0x0000004ce804723c */ /* 0x048ff6000008101c */
[----:B------:R-:W-:Y:S11]  /*70170*/  @!UPT UIADD3 URZ, URZ, URZ, URZ ;  /* 0x0000003f3f3ff290 */ /* 0x000ff6000fffe03f */
[----:B------:R-:W-:Y:S01]  /*70180*/  @!UPT UIADD3 URZ, URZ, URZ, URZ ;  /* 0x0000003f3f3ff290 */ /* 0x000fe2000fffe03f */
[----:B------:R2:W-:Y:S01]  /*70190*/  STL.64 [R1+0x1730], R4 ;  /* 0x0017300401007387 */ /* 0x0005e20000100a00 */
[----:B------:R-:W-:Y:S01]  /*701a0*/  MOV R3, R6 ;  /* 0x0000000600037202 */ /* 0x000fe20000000f00 */
[----:B------:R-:W-:Y:S02]  /*701b0*/  IMAD.MOV.U32 R160, RZ, RZ, R7 ;  /* 0x000000ffffa07224 */ /* 0x000fe400078e0007 */
[C---:B--2---:R-:W-:Y:S03]  /*701c0*/  HMMA.1688.F32.TF32 R4, R232.reuse, R80, R248 ;  /* 0x00000050e804723c */ /* 0x044fe600000810f8 */
[----:B------:R-:W-:Y:S04]  /*701d0*/  STL [R1+0x3ed0], R160 ;  /* 0x003ed0a001007387 */ /* 0x000fe80000100800 */
[----:B------:R-:W-:Y:S04]  /*701e0*/  STL [R1+0x3ecc], R3 ;  /* 0x003ecc0301007387 */ /* 0x000fe80000100800 */
[----:B------:R-:W2:Y:S11]  /*701f0*/  LDL.LU R248, [R1+0x360] ;  /* 0x0003600001f87983 */ /* 0x000eb60000300800 */
[----:B------:R-:W-:Y:S01]  /*70200*/  @!UPT UIADD3 URZ, URZ, URZ, URZ ;  /* 0x0000003f3f3ff290 */ /* 0x000fe2000fffe03f */
[----:B------:R-:W-:Y:S04]  /*70210*/  STL.64 [R1+0x1720], R4 ;  /* 0x0017200401007387 */ /* 0x000fe80000100a00 */
[----:B------:R5:W-:Y:S04]  /*70220*/  STL.64 [R1+0x1728], R6 ;  /* 0x0017280601007387 */ /* 0x000be80000100a00 */
[----:B------:R-:W2:Y:S04]  /*70230*/  LDL.LU R249, [R1+0x364] ;  /* 0x0003640001f97983 */ /* 0x000ea80000300800 */
[----:B------:R-:W2:Y:S04]  /*70240*/  LDL.LU R250, [R1+0x368] ;  /* 0x0003680001fa7983 */ /* 0x000ea80000300800 */
[----:B------:R-:W2:Y:S01]  /*70250*/  LDL.LU R251, [R1+0x36c] ;  /* 0x00036c0001fb7983 */ /* 0x000ea20000300800 */
[C---:B-----5:R-:W-:Y:S11]  /*70260*/  HMMA.1688.F32.TF32 R4, R232.reuse, R84, R24 ;  /* 0x00000054e804723c */ /* 0x060ff60000081018 */
[----:B------:R-:W-:Y:S11]  /*70270*/  @!UPT UIADD3 URZ, URZ, URZ, URZ ;  /* 0x0000003f3f3ff290 */ /* 0x000ff6000fffe03f */
[----:B------:R-:W-:Y:S01]  /*70280*/  @!UPT UIADD3 URZ, URZ, URZ, URZ ;  /* 0x0000003f3f3ff290 */ /* 0x000fe2000fffe03f */
[----:B------:R4:W-:Y:S01]  /*70290*/  STL.64 [R1+0x1710], R4 ;  /* 0x0017100401007387 */ /* 0x0009e20000100a00 */
[----:B------:R-:W-:Y:S01]  /*702a0*/  IMAD.MOV.U32 R160, RZ, RZ, R6 ;  /* 0x000000ffffa07224 */ /* 0x000fe200078e0006 */
[----:B------:R-:W-:Y:S02]  /*702b0*/  MOV R3, R7 ;  /* 0x0000000700037202 */ /* 0x000fe40000000f00 */
[C---:B----4-:R-:W-:Y:S03]  /*702c0*/  HMMA.1688.F32.TF32 R4, R232.reuse, R88, R236 ;  /* 0x00000058e804723c */ /* 0x050fe600000810ec */
[----:B------:R-:W-:Y:S04]  /*702d0*/  STL [R1+0x3ed8], R3 ;  /* 0x003ed80301007387 */ /* 0x000fe80000100800 */
[----:B------:R-:W-:Y:S01]  /*702e0*/  STL [R1+0x3ed4], R160 ;  /* 0x003ed4a001007387 */ /* 0x000fe20000100800 */
[----:B------:R-:W-:Y:S01]  /*702f0*/  HMMA.1688.F32.TF32 R8, R232, R96, R16 ;  /* 0x00000060e808723c */ /* 0x000fe20000081010 */
        /* <DEDUP_REMOVED lines=10> */
[----:B------:R-:W-:Y:S04]  /*703a0*/  LDS R236, [R161+0x1c000] ;  /* 0x01c00000a1ec7984 */ /* 0x000fe80000000800 */
[----:B------:R-:W-:Y:S04]  /*703b0*/  STL.64 [R1+0x1700], R4 ;  /* 0x0017000401007387 */ /* 0x000fe80000100a00 */
[----:B------:R1:W-:Y:S01]  /*703c0*/  STL.64 [R1+0x1708], R6 ;  /* 0x0017080601007387 */ /* 0x0003e20000100a00 */
[----:B------:R-:W-:-:S02]  /*703d0*/  IMAD.MOV.U32 R30, RZ, RZ, R78 ;  /* 0x000000ffff1e7224 */ /* 0x000fc400078e004e */
[----:B------:R-:W-:Y:S01]  /*703e0*/  IMAD.MOV.U32 R31, RZ, RZ, R79 ;  /* 0x000000ffff1f7224 */ /* 0x000fe200078e004f */
[----:B------:R-:W-:Y:S04]  /*703f0*/  LDS R238, [R161+0x1e000] ;  /* 0x01e00000a1ee7984 */ /* 0x000fe80000000800 */
[----:B------:R-:W-:Y:S01]  /*70400*/  LDS R237, [R189+0x1c000] ;  /* 0x01c00000bded7984 */ /* 0x000fe20000000800 */
[C---:B-1----:R-:W-:Y:S03]  /*70410*/  HMMA.1688.F32.TF32 R4, R232.reuse, R92, R20 ;  /* 0x0000005ce804723c */ /* 0x042fe60000081014 */
[----:B------:R-:W1:Y:S11]  /*70420*/  LDS R239, [R189+0x1e000] ;  /* 0x01e00000bdef7984 */ /* 0x000e760000000800 */
[----:B------:R-:W-:Y:S09]  /*70430*/  @!UPT UIADD3 URZ, URZ, URZ, URZ ;  /* 0x0000003f3f3ff290 */ /* 0x000ff2000fffe03f */
[----:B------:R3:W-:Y:S01]  /*70440*/  STL.64 [R1+0x16f0], R4 ;  /* 0x0016f00401007387 */ /* 0x0007e20000100a00 */
[----:B------:R-:W-:Y:S02]  /*70450*/  IMAD.MOV.U32 R3, RZ, RZ, R6 ;  /* 0x000000ffff037224 */ /* 0x000fe400078e0006 */
[----:B------:R-:W-:Y:S02]  /*70460*/  IMAD.MOV.U32 R160, RZ, RZ, R7 ;  /* 0x000000ffffa07224 */ /* 0x000fe400078e0007 */
[C---:B---3--:R-:W-:Y:S03]  /*70470*/  HMMA.1688.F32.TF32 R4, R232.reuse, R100, R12 ;  /* 0x00000064e804723c */ /* 0x048fe6000008100c */
[----:B------:R3:W-:Y:S04]  /*70480*/  STL [R1+0x3ee0], R160 ;  /* 0x003ee0a001007387 */ /* 0x0007e80000100800 */
[----:B------:R4:W-:Y:S04]  /*70490*/  STL [R1+0x3edc], R3 ;  /* 0x003edc0301007387 */ /* 0x0009e80000100800 */
[----:B------:R-:W-:Y:S04]  /*704a0*/  STL.64 [R1+0x16e0], R8 ;  /* 0x0016e00801007387 */ /* 0x000fe80000100a00 */
[----:B------:R5:W-:Y:S08]  /*704b0*/  STL.64 [R1+0x16e8], R10 ;  /* 0x0016e80a01007387 */ /* 0x000bf00000100a00 */
[----:B------:R1:W-:Y:S01]  /*704c0*/  STL.64 [R1+0x16d0], R4 ;  /* 0x0016d00401007387 */ /* 0x0003e20000100a00 */
[----:B---3--:R-:W-:Y:S01]  /*704d0*/  MOV R160, R6 ;  /* 0x0000000600a07202 */ /* 0x008fe20000000f00 */
[----:B----4-:R-:W-:Y:S01]  /*704e0*/  IMAD.MOV.U32 R3, RZ, RZ, R7 ;  /* 0x000000ffff037224 */ /* 0x010fe200078e0007 */
[C---:B-----5:R-:W-:Y:S08]  /*704f0*/  HMMA.1688.F32.TF32 R8, R232.reuse, R104, R244 ;  /* 0x00000068e808723c */ /* 0x060ff000000810f4 */
[----:B-1----:R-:W-:Y:S01]  /*70500*/  HMMA.1688.F32.TF32 R4, R232, R108, R240 ;  /* 0x0000006ce804723c */ /* 0x002fe200000810f0 */
[----:B------:R1:W-:Y:S04]  /*70510*/  STL [R1+0x3ee8], R3 ;  /* 0x003ee80301007387 */ /* 0x0003e80000100800 */
[----:B------:R3:W-:Y:S01]  /*70520*/  STL [R1+0x3ee4], R160 ;  /* 0x003ee4a001007387 */ /* 0x0007e20000100800 */
[----:B------:R-:W-:Y:S01]  /*70530*/  IMAD.MOV.U32 R244, RZ, RZ, R119 ;  /* 0x000000fffff47224 */ /* 0x000fe200078e0077 */
[----:B------:R-:W-:Y:S01]  /*70540*/  MOV R245, R118 ;  /* 0x0000007600f57202 */ /* 0x000fe20000000f00 */
[----:B------:R-:W-:Y:S01]  /*70550*/  IMAD.MOV.U32 R246, RZ, RZ, R123 ;  /* 0x000000fffff67224 */ /* 0x000fe200078e007b */
[----:B------:R-:W-:Y:S01]  /*70560*/  MOV R16, R87 ;  /* 0x0000005700107202 */ /* 0x000fe20000000f00 */
[----:B------:R-:W-:-:S02]  /*70570*/  IMAD.MOV.U32 R247, RZ, RZ, R122 ;  /* 0x000000fffff77224 */ /* 0x000fc400078e007a */
[----:B------:R-:W-:Y:S01]  /*70580*/  IMAD.MOV.U32 R17, RZ, RZ, R86 ;  /* 0x000000ffff117224 */ /* 0x000fe200078e0056 */
[----:B------:R-:W-:Y:S02]  /*70590*/  MOV R19, R90 ;  /* 0x0000005a00137202 */ /* 0x000fe40000000f00 */
[----:B------:R-:W-:Y:S04]  /*705a0*/  STL.64 [R1+0x16c0], R8 ;  /* 0x0016c00801007387 */ /* 0x000fe80000100a00 */
[----:B------:R-:W-:Y:S01]  /*705b0*/  STL.64 [R1+0x16c8], R10 ;  /* 0x0016c80a01007387 */ /* 0x000fe20000100a00 */
[----:B------:R-:W-:Y:S02]  /*705c0*/  IMAD.MOV.U32 R18, RZ, RZ, R91 ;  /* 0x000000ffff127224 */ /* 0x000fe400078e005b */
[----:B------:R-:W-:Y:S01]  /*705d0*/  IMAD.MOV.U32 R20, RZ, RZ, R111 ;  /* 0x000000ffff147224 */ /* 0x000fe200078e006f */
[----:B------:R-:W-:Y:S01]  /*705e0*/  MOV R22, R115 ;  /* 0x0000007300167202 */ /* 0x000fe20000000f00 */
[----:B------:R2:W-:Y:S01]  /*705f0*/  STL.64 [R1+0x16b0], R4 ;  /* 0x0016b00401007387 */ /* 0x0005e20000100a00 */
[----:B-1----:R-:W-:Y:S01]  /*70600*/  IMAD.MOV.U32 R3, RZ, RZ, R6 ;  /* 0x000000ffff037224 */ /* 0x002fe200078e0006 */
[----:B---3--:R-:W-:Y:S01]  /*70610*/  MOV R160, R7 ;  /* 0x0000000700a07202 */ /* 0x008fe20000000f00 */
[----:B------:R-:W-:-:S02]  /*70620*/  IMAD.MOV.U32 R21, RZ, RZ, R110 ;  /* 0x000000ffff157224 */ /* 0x000fc400078e006e */
[----:B------:R-:W-:Y:S01]  /*70630*/  IMAD.MOV.U32 R23, RZ, RZ, R114 ;  /* 0x000000ffff177224 */ /* 0x000fe200078e0072 */
[----:B------:R-:W-:Y:S01]  /*70640*/  MOV R12, R74 ;  /* 0x0000004a000c7202 */ /* 0x000fe20000000f00 */
[----:B------:R-:W-:Y:S04]  /*70650*/  STL [R1+0x3ef0], R160 ;  /* 0x003ef0a001007387 */ /* 0x000fe80000100800 */
[----:B------:R-:W-:Y:S01]  /*70660*/  STL [R1+0x3eec], R3 ;  /* 0x003eec0301007387 */ /* 0x000fe20000100800 */
[----:B------:R-:W-:Y:S01]  /*70670*/  IMAD.MOV.U32 R13, RZ, RZ, R75 ;  /* 0x000000ffff0d7224 */ /* 0x000fe200078e004b */
[----:B------:R-:W-:Y:S01]  /*70680*/  MOV R15, R71 ;  /* 0x00000047000f7202 */ /* 0x000fe20000000f00 */
[----:B------:R-:W-:Y:S01]  /*70690*/  IMAD.MOV.U32 R14, RZ, RZ, R70 ;  /* 0x000000ffff0e7224 */ /* 0x000fe200078e0046 */
[----:B------:R-:W-:Y:S04]  /*706a0*/  LDS R240, [R161+0x1c080] ;  /* 0x01c08000a1f07984 */ /* 0x000fe80000000800 */
[----:B------:R-:W-:Y:S04]  /*706b0*/  LDS R242, [R161+0x1e080] ;  /* 0x01e08000a1f27984 */ /* 0x000fe80000000800 */
[----:B------:R-:W-:Y:S04]  /*706c0*/  LDS R241, [R189+0x1c080] ;  /* 0x01c08000bdf17984 */ /* 0x000fe80000000800 */
[----:B------:R-:W1:Y:S01]  /*706d0*/  LDS R243, [R189+0x1e080] ;  /* 0x01e08000bdf37984 */ /* 0x000e620000000800 */
[----:B--2---:R-:W-:Y:S07]  /*706e0*/  HMMA.1688.F32.TF32 R4, R232, R112, R248 ;  /* 0x00000070e804723c */ /* 0x004fee00000810f8 */
[----:B------:R-:W-:-:S02]  /*706f0*/  IMAD.MOV.U32 R248, RZ, RZ, R98 ;  /* 0x000000fffff87224 */ /* 0x000fc400078e0062 */
[----:B------:R-:W2:Y:S01]  /*70700*/  LDL.LU R98, [R1+0x4214] ;  /* 0x0042140001627983 */ /* 0x000ea20000300800 */
[----:B------:R-:W-:Y:S01]  /*70710*/  IMAD.MOV.U32 R249, RZ, RZ, R99 ;  /* 0x000000fffff97224 */ /* 0x000fe200078e0063 */
[----:B------:R-:W-:Y:S01]  /*70720*/  MOV R250, R94 ;  /* 0x0000005e00fa7202 */ /* 0x000fe20000000f00 */
[----:B------:R-:W-:-:S11]  /*70730*/  IMAD.MOV.U32 R251, RZ, RZ, R95 ;  /* 0x000000fffffb7224 */ /* 0x000fd600078e005f */
[----:B------:R3:W-:Y:S04]  /*70740*/  STL.64 [R1+0x16a0], R4 ;  /* 0x0016a00401007387 */ /* 0x0007e80000100a00 */
[----:B------:R4:W-:Y:S04]  /*70750*/  STL.64 [R1+0x16a8], R6 ;  /* 0x0016a80601007387 */ /* 0x0009e80000100a00 */
[----:B------:R-:W5:Y:S04]  /*70760*/  LDL.LU R99, [R1+0x4210] ;  /* 0x0042100001637983 */ /* 0x000f680000300800 */
        /* <DEDUP_REMOVED lines=22> */
[----:B--2---:R-:W-:Y:S01]  /*708d0*/  IMAD.MOV.U32 R39, RZ, RZ, R98 ;  /* 0x000000ffff277224 */ /* 0x004fe200078e0062 */
[----:B-----5:R-:W-:Y:S01]  /*708e0*/  MOV R38, R99 ;  /* 0x0000006300267202 */ /* 0x020fe20000000f00 */
[----:B---3--:R-:W-:-:S02]  /*708f0*/  IMAD.MOV.U32 R37, RZ, RZ, R94 ;  /* 0x000000ffff257224 */ /* 0x008fc400078e005e */
[----:B----4-:R-:W-:Y:S02]  /*70900*/  IMAD.MOV.U32 R36, RZ, RZ, R95 ;  /* 0x000000ffff247224 */ /* 0x010fe400078e005f */
[----:B------:R-:W2:Y:S04]  /*70910*/  LDL.LU R95, [R1+0x41b4] ;  /* 0x0041b400015f7983 */ /* 0x000ea80000300800 */
[----:B------:R-:W3:Y:S04]  /*70920*/  LDL.LU R94, [R1+0x41b0] ;  /* 0x0041b000015e7983 */ /* 0x000ee80000300800 */
[----:B------:R-:W4:Y:S01]  /*70930*/  LDL.LU R99, [R1+0x41ac] ;  /* 0x0041ac0001637983 */ /* 0x000f220000300800 */
[----:B------:R-:W-:Y:S01]  /*70940*/  IMAD.MOV.U32 R42, RZ, RZ, R118 ;  /* 0x000000ffff2a7224 */ /* 0x000fe200078e0076 */
[----:B------:R-:W-:-:S02]  /*70950*/  MOV R41, R123 ;  /* 0x0000007b00297202 */ /* 0x000fc40000000f00 */
[----:B------:R-:W5:Y:S01]  /*70960*/  LDL.LU R98, [R1+0x41a8] ;  /* 0x0041a80001627983 */ /* 0x000f620000300800 */
[----:B------:R-:W-:-:S03]  /*70970*/  IMAD.MOV.U32 R40, RZ, RZ, R122 ;  /* 0x000000ffff287224 */ /* 0x000fc600078e007a */
[----:B------:R-:W2:Y:S01]  /*70980*/  LDL.LU R122, [R1+0x41a4] ;  /* 0x0041a400017a7983 */ /* 0x000ea20000300800 */
[----:B------:R-:W-:-:S03]  /*70990*/  IMAD.MOV.U32 R43, RZ, RZ, R119 ;  /* 0x000000ffff2b7224 */ /* 0x000fc600078e0077 */
[----:B------:R-:W3:Y:S04]  /*709a0*/  LDL.LU R123, [R1+0x41a0] ;  /* 0x0041a000017b7983 */ /* 0x000ee80000300800 */
[----:B------:R-:W4:Y:S04]  /*709b0*/  LDL.LU R118, [R1+0x419c] ;  /* 0x00419c0001767983 */ /* 0x000f280000300800 */
[----:B------:R-:W5:Y:S01]  /*709c0*/  LDL.LU R119, [R1+0x4198] ;  /* 0x0041980001777983 */ /* 0x000f620000300800 */
[----:B------:R-:W-:Y:S01]  /*709d0*/  MOV R11, R111 ;  /* 0x0000006f000b7202 */ /* 0x000fe20000000f00 */
[----:B------:R-:W-:-:S02]  /*709e0*/  IMAD.MOV.U32 R10, RZ, RZ, R110 ;  /* 0x000000ffff0a7224 */ /* 0x000fc400078e006e */
[----:B------:R-:W-:Y:S01]  /*709f0*/  IMAD.MOV.U32 R9, RZ, RZ, R115 ;  /* 0x000000ffff097224 */ /* 0x000fe200078e0073 */
[----:B------:R-:W-:Y:S02]  /*70a00*/  MOV R8, R114 ;  /* 0x0000007200087202 */ /* 0x000fe40000000f00 */
[----:B------:R-:W5:Y:S04]  /*70a10*/  LDL.LU R114, [R1+0x4194] ;  /* 0x0041940001727983 */ /* 0x000f680000300800 */
[----:B------:R-:W5:Y:S04]  /*70a20*/  LDL.LU R115, [R1+0x4190] ;  /* 0x0041900001737983 */ /* 0x000f680000300800 */
[----:B------:R-:W5:Y:S04]  /*70a30*/  LDL.LU R110, [R1+0x418c] ;  /* 0x00418c00016e7983 */ /* 0x000f680000300800 */
[----:B------:R-:W5:Y:S01]  /*70a40*/  LDL.LU R111, [R1+0x4188] ;  /* 0x00418800016f7983 */ /* 0x000f620000300800 */
[----:B------:R-:W-:-:S02]  /*70a50*/  IMAD.MOV.U32 R49, RZ, RZ, R126 ;  /* 0x000000ffff317224 */ /* 0x000fc400078e007e */
[----:B------:R-:W-:Y:S01]  /*70a60*/  IMAD.MOV.U32 R48, RZ, RZ, R127 ;  /* 0x000000ffff307224 */ /* 0x000fe200078e007f */
[----:B------:R-:W-:Y:S01]  /*70a70*/  MOV R50, R131 ;  /* 0x0000008300327202 */ /* 0x000fe20000000f00 */
        /* <DEDUP_REMOVED lines=12> */
[----:B------:R-:W5:Y:S01]  /*70b40*/  LDL.LU R106, [R1+0x4168] ;  /* 0x00416800016a7983 */ /* 0x000f620000300800 */
[----:B--2---:R-:W-:Y:S01]  /*70b50*/  MOV R55, R122 ;  /* 0x0000007a00377202 */ /* 0x004fe20000000f00 */
[----:B---3--:R-:W-:-:S02]  /*70b60*/  IMAD.MOV.U32 R54, RZ, RZ, R123 ;  /* 0x000000ffff367224 */ /* 0x008fc400078e007b */
[----:B----4-:R-:W-:Y:S01]  /*70b70*/  IMAD.MOV.U32 R53, RZ, RZ, R118 ;  /* 0x000000ffff357224 */ /* 0x010fe200078e0076 */
[----:B-----5:R-:W-:Y:S02]  /*70b80*/  MOV R52, R119 ;  /* 0x0000007700347202 */ /* 0x020fe40000000f00 */
[----:B------:R-:W2:Y:S04]  /*70b90*/  LDL.LU R119, [R1+0x4164] ;  /* 0x0041640001777983 */ /* 0x000ea80000300800 */
[----:B------:R-:W3:Y:S04]  /*70ba0*/  LDL.LU R118, [R1+0x4160] ;  /* 0x0041600001767983 */ /* 0x000ee80000300800 */
[----:B------:R-:W4:Y:S04]  /*70bb0*/  LDL.LU R123, [R1+0x415c] ;  /* 0x00415c00017b7983 */ /* 0x000f280000300800 */
[----:B------:R-:W5:Y:S01]  /*70bc0*/  LDL.LU R122, [R1+0x4158] ;  /* 0x00415800017a7983 */ /* 0x000f620000300800 */
[----:B------:R-:W-:Y:S01]  /*70bd0*/  IMAD.MOV.U32 R59, RZ, RZ, R114 ;  /* 0x000000ffff3b7224 */ /* 0x000fe200078e0072 */
[----:B------:R-:W-:Y:S01]  /*70be0*/  MOV R58, R115 ;  /* 0x00000073003a7202 */ /* 0x000fe20000000f00 */
[----:B------:R-:W-:-:S02]  /*70bf0*/  IMAD.MOV.U32 R57, RZ, RZ, R110 ;  /* 0x000000ffff397224 */ /* 0x000fc400078e006e */
[----:B------:R-:W-:Y:S02]  /*70c00*/  IMAD.MOV.U32 R56, RZ, RZ, R111 ;  /* 0x000000ffff387224 */ /* 0x000fe400078e006f */
[----:B------:R-:W5:Y:S04]  /*70c10*/  LDL.LU R111, [R1+0x4154] ;  /* 0x00415400016f7983 */ /* 0x000f680000300800 */
[----:B------:R-:W5:Y:S04]  /*70c20*/  LDL.LU R110, [R1+0x4150] ;  /* 0x00415000016e7983 */ /* 0x000f680000300800 */
[----:B------:R-:W5:Y:S04]  /*70c30*/  LDL.LU R115, [R1+0x414c] ;  /* 0x00414c0001737983 */ /* 0x000f680000300800 */
[----:B------:R-:W5:Y:S01]  /*70c40*/  LDL.LU R114, [R1+0x4148] ;  /* 0x0041480001727983 */ /* 0x000f620000300800 */
[----:B------:R-:W-:Y:S01]  /*70c50*/  MOV R61, R131 ;  /* 0x00000083003d7202 */ /* 0x000fe20000000f00 */
[----:B------:R-:W-:-:S02]  /*70c60*/  IMAD.MOV.U32 R60, RZ, RZ, R130 ;  /* 0x000000ffff3c7224 */ /* 0x000fc400078e0082 */
[----:B------:R-:W5:Y:S01]  /*70c70*/  LDL.LU R130, [R1+0x4144] ;  /* 0x0041440001827983 */ /* 0x000f620000300800 */
[----:B------:R-:W-:Y:S02]  /*70c80*/  IMAD.MOV.U32 R62, RZ, RZ, R126 ;  /* 0x000000ffff3e7224 */ /* 0x000fe400078e007e */
[----:B------:R-:W-:Y:S01]  /*70c90*/  IMAD.MOV.U32 R63, RZ, RZ, R127 ;  /* 0x000000ffff3f7224 */ /* 0x000fe200078e007f */
[----:B------:R-:W5:Y:S04]  /*70ca0*/  LDL.LU R131, [R1+0x4140] ;  /* 0x0041400001837983 */ /* 0x000f680000300800 */
[----:B------:R-:W5:Y:S04]  /*70cb0*/  LDL.LU R126, [R1+0x413c] ;  /* 0x00413c00017e7983 */ /* 0x000f680000300800 */
[----:B------:R-:W5:Y:S01]  /*70cc0*/  LDL.LU R127, [R1+0x4138] ;  /* 0x00413800017f7983 */ /* 0x000f620000300800 */
        /* <DEDUP_REMOVED lines=12> */
[----:B--2---:R-:W-:Y:S01]  /*70d90*/  MOV R219, R119 ;  /* 0x0000007700db7202 */ /* 0x004fe20000000f00 */
[----:B---3--:R-:W-:Y:S02]  /*70da0*/  IMAD.MOV.U32 R218, RZ, RZ, R118 ;  /* 0x000000ffffda7224 */ /* 0x008fe400078e0076 */
[----:B----4-:R-:W-:Y:S01]  /*70db0*/  IMAD.MOV.U32 R217, RZ, RZ, R123 ;  /* 0x000000ffffd97224 */ /* 0x010fe200078e007b */
[----:B-----5:R-:W-:Y:S02]  /*70dc0*/  MOV R216, R122 ;  /* 0x0000007a00d87202 */ /* 0x020fe40000000f00 */
[----:B------:R-:W2:Y:S04]  /*70dd0*/  LDL.LU R122, [R1+0x4134] ;  /* 0x00413400017a7983 */ /* 0x000ea80000300800 */
[----:B------:R-:W2:Y:S04]  /*70de0*/  LDL.LU R123, [R1+0x4130] ;  /* 0x00413000017b7983 */ /* 0x000ea80000300800 */
[----:B------:R-:W3:Y:S04]  /*70df0*/  LDL.LU R118, [R1+0x412c] ;  /* 0x00412c0001767983 */ /* 0x000ee80000300800 */
[----:B------:R-:W3:Y:S01]  /*70e00*/  LDL.LU R119, [R1+0x4128] ;  /* 0x0041280001777983 */ /* 0x000ee20000300800 */
[----:B------:R-:W-:Y:S01]  /*70e10*/  IMAD.MOV.U32 R223, RZ, RZ, R111 ;  /* 0x000000ffffdf7224 */ /* 0x000fe200078e006f */
[----:B------:R-:W-:Y:S01]  /*70e20*/  MOV R222, R110 ;  /* 0x0000006e00de7202 */ /* 0x000fe20000000f00 */
[----:B------:R-:W-:-:S02]  /*70e30*/  IMAD.MOV.U32 R221, RZ, RZ, R115 ;  /* 0x000000ffffdd7224 */ /* 0x000fc400078e0073 */
[----:B------:R-:W-:Y:S02]  /*70e40*/  IMAD.MOV.U32 R220, RZ, RZ, R114 ;  /* 0x000000ffffdc7224 */ /* 0x000fe400078e0072 */
        /* <DEDUP_REMOVED lines=48> */
[----:B------:R-:W-:Y:S08]  /*71150*/  HMMA.1688.F32.TF32 R36, R236, R126, R36 ;  /* 0x0000007eec24723c */ /* 0x000ff00000081024 */
[C---:B--2---:R-:W-:Y:S08]  /*71160*/  HMMA.1688.F32.TF32 R136, R232.reuse, R128, R136 ;  /* 0x00000080e888723c */ /* 0x044ff00000081088 */
[C---:B---3--:R-:W-:Y:S08]  /*71170*/  HMMA.1688.F32.TF32 R140, R232.reuse, R124, R140 ;  /* 0x0000007ce88c723c */ /* 0x048ff0000008108c */
[C---:B----4-:R-:W-:Y:S08]  /*71180*/  HMMA.1688.F32.TF32 R228, R232.reuse, R116, R228 ;  /* 0x00000074e8e4723c */ /* 0x050ff000000810e4 */
[----:B-----5:R-:W-:Y:S01]  /*71190*/  HMMA.1688.F32.TF32 R144, R232, R120, R144 ;  /* 0x00000078e890723c */ /* 0x020fe20000081090 */
[----:B------:R-:W-:Y:S04]  /*711a0*/  LDS R232, [R161+0x1c100] ;  /* 0x01c10000a1e87984 */ /* 0x000fe80000000800 */
[----:B------:R-:W-:Y:S10]  /*711b0*/  LDS R234, [R161+0x1e100] ;  /* 0x01e10000a1ea7984 */ /* 0x000ff40000000800 */
[----:B------:R-:W-:Y:S04]  /*711c0*/  STL.64 [R1+0x1690], R228 ;  /* 0x001690e401007387 */ /* 0x000fe80000100a00 */
[----:B------:R-:W-:Y:S04]  /*711d0*/  LDS R233, [R189+0x1c100] ;  /* 0x01c10000bde97984 */ /* 0x000fe80000000800 */
[----:B------:R-:W2:Y:S04]  /*711e0*/  LDS R235, [R189+0x1e100] ;  /* 0x01e10000bdeb7984 */ /* 0x000ea80000000800 */
[----:B------:R-:W-:Y:S04]  /*711f0*/  STL.64 [R1+0x1680], R144 ;  /* 0x0016809001007387 */ /* 0x000fe80000100a00 */
[----:B------:R-:W-:Y:S04]  /*71200*/  STL.64 [R1+0x1688], R146 ;  /* 0x0016889201007387 */ /* 0x000fe80000100a00 */
[----:B------:R-:W-:Y:S04]  /*71210*/  STL.64 [R1+0x1670], R140 ;  /* 0x0016708c01007387 */ /* 0x000fe80000100a00 */
[----:B------:R-:W-:Y:S04]  /*71220*/  STL.64 [R1+0x1678], R142 ;  /* 0x0016788e01007387 */ /* 0x000fe80000100a00 */
[----:B------:R-:W-:Y:S04]  /*71230*/  STL.64 [R1+0x410], R136 ;  /* 0x0004108801007387 */ /* 0x000fe80000100a00 */
[----:B------:R3:W-:Y:S01]  /*71240*/  STL.64 [R1+0x418], R138 ;  /* 0x0004188a01007387 */ /* 0x0007e20000100a00 */
[C---:B------:R-:W-:Y:S08]  /*71250*/  HMMA.1688.F32.TF32 R4, R236.reuse, R74, R4 ;  /* 0x0000004aec04723c */ /* 0x040ff00000081004 */
[C---:B------:R-:W-:Y:S08]  /*71260*/  HMMA.1688.F32.TF32 R132, R236.reuse, R70, R132 ;  /* 0x00000046ec84723c */ /* 0x040ff00000081084 */
[C---:B---3--:R-:W-:Y:S11]  /*71270*/  HMMA.1688.F32.TF32 R136, R236.reuse, R78, R220 ;  /* 0x0000004eec88723c */ /* 0x048ff600000810dc */
[----:B------:R-:W-:Y:S04]  /*71280*/  @!UPT UIADD3 URZ, URZ, URZ, URZ ;  /* 0x0000003f3f3ff290 */ /* 0x000fe8000fffe03f */
[----:B------:R-:W-:Y:S04]  /*71290*/  STL.64 [R1+0x400], R132 ;  /* 0x0004008401007387 */ /* 0x000fe80000100a00 */
[----:B------:R3:W-:Y:S04]  /*712a0*/  STL.64 [R1+0x408], R134 ;  /* 0x0004088601007387 */ /* 0x0007e80000100a00 */
[----:B------:R-:W-:Y:S04]  /*712b0*/  STL.64 [R1+0x3f0], R4 ;  /* 0x0003f00401007387 */ /* 0x000fe80000100a00 */
[----:B------:R4:W-:Y:S01]  /*712c0*/  STL.64 [R1+0x3f8], R6 ;  /* 0x0003f80601007387 */ /* 0x0009e20000100a00 */
[C---:B---3--:R-:W-:Y:S08]  /*712d0*/  HMMA.1688.F32.TF32 R132, R236.reuse, R82, R216 ;  /* 0x00000052ec84723c */ /* 0x048ff000000810d8 */
[C---:B----4-:R-:W-:Y:S01]  /*712e0*/  HMMA.1688.F32.TF32 R4, R236.reuse, R86, R64 ;  /* 0x00000056ec04723c */ /* 0x050fe20000081040 */
[----:B------:R-:W-:Y:S04]  /*712f0*/  STL.64 [R1+0x3e0], R136 ;  /* 0x0003e08801007387 */ /* 0x000fe80000100a00 */
[----:B------:R-:W-:Y:S03]  /*71300*/  STL.64 [R1+0x3e8], R138 ;  /* 0x0003e88a01007387 */ /* 0x000fe60000100a00 */
[C---:B------:R-:W-:Y:S07]  /*71310*/  HMMA.1688.F32.TF32 R64, R236.reuse, R90, R60 ;  /* 0x0000005aec40723c */ /* 0x040fee000008103c */
[----:B------:R-:W-:Y:S01]  /*71320*/  STL.64 [R1+0x3d0], R132 ;  /* 0x0003d08401007387 */ /* 0x000fe20000100a00 */
[C---:B------:R-:W-:Y:S03]  /*71330*/  HMMA.1688.F32.TF32 R60, R236.reuse, R94, R56 ;  /* 0x0000005eec3c723c */ /* 0x040fe60000081038 */
[----:B------:R-:W-:Y:S04]  /*71340*/  STL.64 [R1+0x3d8], R134 ;  /* 0x0003d88601007387 */ /* 0x000fe80000100a00 */
[----:B------:R-:W-:Y:S04]  /*71350*/  STL.64 [R1+0x3c0], R4 ;  /* 0x0003c00401007387 */ /* 0x000fe80000100a00 */
[----:B------:R3:W-:Y:S02]  /*71360*/  STL.64 [R1+0x3c8], R6 ;  /* 0x0003c80601007387 */ /* 0x0007e40000100a00 */
[C---:B---3--:R-:W-:Y:S02]  /*71370*/  HMMA.1688.F32.TF32 R4, R236.reuse, R98, R52 ;  /* 0x00000062ec04723c */ /* 0x048fe40000081034 */
        /* <DEDUP_REMOVED lines=19> */
[----:B------:R-:W-:Y:S04]  /*714b0*/  STL.64 [R1+0x358], R50 ;  /* 0x0003583201007387 */ /* 0x000fe80000100a00 */
[----:B------:R-:W-:Y:S04]  /*714c0*/  STL.64 [R1+0x340], R8 ;  /* 0x0003400801007387 */ /* 0x000fe80000100a00 */
[----:B------:R3:W-:Y:S09]  /*714d0*/  STL.64 [R1+0x348], R10 ;  /* 0x0003480a01007387 */ /* 0x0007f20000100a00 */
[----:B------:R-:W-:Y:S01]  /*714e0*/  STL.64 [R1+0x330], R4 ;  /* 0x0003300401007387 */ /* 0x000fe20000100a00 */
[----:B---3--:R-:W-:Y:S03]  /*714f0*/  HMMA.1688.F32.TF32 R8, R236, R130, R32 ;  /* 0x00000082ec08723c */ /* 0x008fe60000081020 */
[----:B------:R3:W-:Y:S05]  /*71500*/  STL.64 [R1+0x338], R6 ;  /* 0x0003380601007387 */ /* 0x0007ea0000100a00 */
[C---:B-1----:R-:W-:Y:S08]  /*71510*/  HMMA.1688.F32.TF32 R24, R240.reuse, R74, R24 ;  /* 0x0000004af018723c */ /* 0x042ff00000081018 */
[----:B------:R-:W-:Y:S01]  /*71520*/  HMMA.1688.F32.TF32 R12, R240, R86, R12 ;  /* 0x00000056f00c723c */ /* 0x000fe2000008100c */
[----:B------:R-:W-:Y:S01]  /*71530*/  IMAD.MOV.U32 R160, RZ, RZ, R230 ;  /* 0x000000ffffa07224 */ /* 0x000fe200078e00e6 */
[----:B------:R-:W-:Y:S01]  /*71540*/  LDS R236, [R161+0x1c180] ;  /* 0x01c18000a1ec7984 */ /* 0x000fe20000000800 */
[----:B------:R-:W-:-:S03]  /*71550*/  IMAD.MOV.U32 R3, RZ, RZ, R231 ;  /* 0x000000ffff037224 */ /* 0x000fc600078e00e7 */
[----:B------:R-:W-:Y:S02]  /*71560*/  LDS R238, [R161+0x1e180] ;  /* 0x01e18000a1ee7984 */ /* 0x000fe40000000800 */
[C---:B---3--:R-:W-:Y:S02]  /*71570*/  HMMA.1688.F32.TF32 R4, R240.reuse, R70, R28 ;  /* 0x00000046f004723c */ /* 0x048fe4000008101c */
[----:B------:R-:W-:Y:S04]  /*71580*/  STL.64 [R1+0x320], R36 ;  /* 0x0003202401007387 */ /* 0x000fe80000100a00 */
[----:B------:R-:W-:Y:S04]  /*71590*/  STL.64 [R1+0x328], R38 ;  /* 0x0003282601007387 */ /* 0x000fe80000100a00 */
[----:B------:R-:W-:Y:S04]  /*715a0*/  STL.64 [R1+0x310], R8 ;  /* 0x0003100801007387 */ /* 0x000fe80000100a00 */
[----:B------:R1:W-:Y:S04]  /*715b0*/  STL.64 [R1+0x318], R10 ;  /* 0x0003180a01007387 */ /* 0x0003e80000100a00 */
[----:B------:R-:W-:Y:S04]  /*715c0*/  LDS R237, [R189+0x1c180] ;  /* 0x01c18000bded7984 */ /* 0x000fe80000000800 */
[----:B------:R-:W3:Y:S01]  /*715d0*/  LDS R239, [R189+0x1e180] ;  /* 0x01e18000bdef7984 */ /* 0x000ee20000000800 */
[C---:B-1----:R-:W-:Y:S03]  /*715e0*/  HMMA.1688.F32.TF32 R8, R240.reuse, R78, R20 ;  /* 0x0000004ef008723c */ /* 0x042fe60000081014 */
[----:B------:R-:W-:Y:S04]  /*715f0*/  STL.64 [R1+0x300], R4 ;  /* 0x0003000401007387 */ /* 0x000fe80000100a00 */
[----:B------:R1:W-:Y:S02]  /*71600*/  STL.64 [R1+0x308], R6 ;  /* 0x0003080601007387 */ /* 0x0003e40000100a00 */
[C---:B-1----:R-:W-:Y:S02]  /*71610*/  HMMA.1688.F32.TF32 R4, R240.reuse, R82, R16 ;  /* 0x00000052f004723c */ /* 0x042fe40000081010 */
[----:B------:R-:W-:Y:S04]  /*71620*/  STL.64 [R1+0x2f0], R24 ;  /* 0x0002f01801007387 */ /* 0x000fe80000100a00 */
[----:B------:R-:W-:Y:S08]  /*71630*/  STL.64 [R1+0x2f8], R26 ;  /* 0x0002f81a01007387 */ /* 0x000ff00000100a00 */
[----:B------:R-:W-:Y:S04]  /*71640*/  STL.64 [R1+0x2e0], R8 ;  /* 0x0002e00801007387 */ /* 0x000fe80000100a00 */
[----:B------:R1:W-:Y:S05]  /*71650*/  STL.64 [R1+0x2e8], R10 ;  /* 0x0002e80a01007387 */ /* 0x0003ea0000100a00 */
[----:B------:R-:W-:Y:S01]  /*71660*/  STL.64 [R1+0x2d0], R4 ;  /* 0x0002d00401007387 */ /* 0x000fe20000100a00 */
[C---:B-1----:R-:W-:Y:S03]  /*71670*/  HMMA.1688.F32.TF32 R8, R240.reuse, R90, R244 ;  /* 0x0000005af008723c */ /* 0x042fe600000810f4 */
[----:B------:R1:W-:Y:S05]  /*71680*/  STL.64 [R1+0x2d8], R6 ;  /* 0x0002d80601007387 */ /* 0x0003ea0000100a00 */
[----:B-1----:R-:W-:Y:S01]  /*71690*/  HMMA.1688.F32.TF32 R4, R240, R94, R248 ;  /* 0x0000005ef004723c */ /* 0x002fe200000810f8 */
[----:B------:R1:W-:Y:S04]  /*716a0*/  STL.64 [R1+0x2c0], R12 ;  /* 0x0002c00c01007387 */ /* 0x0003e80000100a00 */
[----:B------:R4:W-:Y:S10]  /*716b0*/  STL.64 [R1+0x2c8], R14 ;  /* 0x0002c80e01007387 */ /* 0x0009f40000100a00 */
[----:B------:R5:W-:Y:S04]  /*716c0*/  STL.64 [R1+0x2b0], R8 ;  /* 0x0002b00801007387 */ /* 0x000be80000100a00 */
[----:B------:R1:W-:Y:S04]  /*716d0*/  STL.64 [R1+0x2b8], R10 ;  /* 0x0002b80a01007387 */ /* 0x0003e80000100a00 */
[----:B------:R1:W-:Y:S04]  /*716e0*/  STL.64 [R1+0x2a0], R4 ;  /* 0x0002a00401007387 */ /* 0x0003e80000100a00 */
[----:B------:R-:W2:Y:S04]  /*716f0*/  LDL.LU R244, [R1+0xc70] ;  /* 0x000c700001f47983 */ /* 0x000ea80000300800 */
[----:B------:R-:W2:Y:S04]  /*71700*/  LDL.LU R245, [R1+0xc74] ;  /* 0x000c740001f57983 */ /* 0x000ea80000300800 */
[----:B------:R-:W2:Y:S04]  /*71710*/  LDL.LU R246, [R1+0xc78] ;  /* 0x000c780001f67983 */ /* 0x000ea80000300800 */
[----:B------:R-:W2:Y:S04]  /*71720*/  LDL.LU R247, [R1+0xc7c] ;  /* 0x000c7c0001f77983 */ /* 0x000ea80000300800 */
        /* <DEDUP_REMOVED lines=91> */
[C---:B---3--:R-:W-:Y:S08]  /*71ce0*/  HMMA.1688.F32.TF32 R64, R240.reuse, R114, R64 ;  /* 0x00000072f040723c */ /* 0x048ff00000081040 */
[C---:B----4-:R-:W-:Y:S08]  /*71cf0*/  HMMA.1688.F32.TF32 R136, R240.reuse, R102, R4 ;  /* 0x00000066f088723c */ /* 0x050ff00000081004 */
        /* <DEDUP_REMOVED lines=12> */
[----:B------:R-:W-:Y:S01]  /*71dc0*/  STL.64 [R1+0x840], R132 ;  /* 0x0008408401007387 */ /* 0x000fe20000100a00 */
[C---:B------:R-:W-:Y:S03]  /*71dd0*/  HMMA.1688.F32.TF32 R60, R240.reuse, R122, R56 ;  /* 0x0000007af03c723c */ /* 0x040fe60000081038 */
[----:B------:R-:W-:Y:S04]  /*71de0*/  STL.64 [R1+0x848], R134 ;  /* 0x0008488601007387 */ /* 0x000fe80000100a00 */
[----:B------:R-:W-:Y:S01]  /*71df0*/  STL.64 [R1+0x830], R64 ;  /* 0x0008304001007387 */ /* 0x000fe20000100a00 */
[C---:B------:R-:W-:Y:S03]  /*71e00*/  HMMA.1688.F32.TF32 R56, R240.reuse, R126, R52 ;  /* 0x0000007ef038723c */ /* 0x040fe60000081034 */
        /* <DEDUP_REMOVED lines=21> */
[----:B------:R-:W-:Y:S01]  /*71f60*/  STL.64 [R1+0x7d8], R50 ;  /* 0x0007d83201007387 */ /* 0x000fe20000100a00 */
[C---:B------:R-:W-:Y:S07]  /*71f70*/  HMMA.1688.F32.TF32 R8, R232.reuse, R86, R40 ;  /* 0x00000056e808723c */ /* 0x040fee0000081028 */
[----:B------:R-:W-:Y:S04]  /*71f80*/  STL.64 [R1+0x7b0], R4 ;  /* 0x0007b00401007387 */ /* 0x000fe80000100a00 */
[----:B------:R1:W-:Y:S02]  /*71f90*/  STL.64 [R1+0x7b8], R6 ;  /* 0x0007b80601007387 */ /* 0x0003e40000100a00 */
[C---:B-1----:R-:W-:Y:S11]  /*71fa0*/  HMMA.1688.F32.TF32 R4, R232.reuse, R82, R44 ;  /* 0x00000052e804723c */ /* 0x042ff6000008102c */
[----:B------:R-:W-:Y:S11]  /*71fb0*/  @!UPT UIADD3 URZ, URZ, URZ, URZ ;  /* 0x0000003f3f3ff290 */ /* 0x000ff6000fffe03f */
[----:B------:R-:W-:Y:S01]  /*71fc0*/  @!UPT UIADD3 URZ, URZ, URZ, URZ ;  /* 0x0000003f3f3ff290 */ /* 0x000fe2000fffe03f */
        /* <DEDUP_REMOVED lines=17> */
[----:B------:R1:W-:Y:S02]  /*720e0*/  STL.64 [R1+0x738], R6 ;  /* 0x0007380601007387 */ /* 0x0003e40000100a00 */
[C---:B-1----:R-:W-:Y:S03]  /*720f0*/  HMMA.1688.F32.TF32 R4, R232.reuse, R110, R16 ;  /* 0x0000006ee804723c */ /* 0x042fe60000081010 */
[----:B------:R-:W-:Y:S04]  /*72100*/  STL.64 [R1+0x720], R8 ;  /* 0x0007200801007387 */ /* 0x000fe80000100a00 */
[----:B------:R1:W-:Y:S02]  /*72110*/  STL.64 [R1+0x728], R10 ;  /* 0x0007280a01007387 */ /* 0x0003e40000100a00 */
[C---:B-1----:R-:W-:Y:S11]  /*72120*/  HMMA.1688.F32.TF32 R8, R232.reuse, R118, R244 ;  /* 0x00000076e808723c */ /* 0x042ff600000810f4 */
[----:B------:R-:W-:Y:S03]  /*72130*/  @!UPT UIADD3 URZ, URZ, URZ, URZ ;  /* 0x0000003f3f3ff290 */ /* 0x000fe6000fffe03f */
[----:B------:R-:W-:Y:S04]  /*72140*/  STL.64 [R1+0x710], R4 ;  /* 0x0007100401007387 */ /* 0x000fe80000100a00 */
[----:B------:R-:W-:Y:S04]  /*72150*/  STL.64 [R1+0x718], R6 ;  /* 0x0007180601007387 */ /* 0x000fe80000100a00 */
        /* <DEDUP_REMOVED lines=118> */
[----:B---3--:R-:W-:Y:S08]  /*728c0*/  HMMA.1688.F32.TF32 R132, R236, R78, R132 ;  /* 0x0000004eec84723c */ /* 0x008ff00000081084 */
[C---:B----4-:R-:W-:Y:S08]  /*728d0*/  HMMA.1688.F32.TF32 R144, R232.reuse, R130, R144 ;  /* 0x00000082e890723c */ /* 0x050ff00000081090 */
[----:B-----5:R-:W-:Y:S01]  /*728e0*/  HMMA.1688.F32.TF32 R228, R232, R126, R228 ;  /* 0x0000007ee8e4723c */ /* 0x020fe200000810e4 */
[----:B------:R-:W-:Y:S04]  /*728f0*/  LDS R232, [R161+0x1c280] ;  /* 0x01c28000a1e87984 */ /* 0x000fe80000000800 */
[----:B------:R-:W-:Y:S03]  /*72900*/  LDS R234, [R161+0x1e280] ;  /* 0x01e28000a1ea7984 */ /* 0x000fe60000000800 */
[----:B------:R-:W-:Y:S01]  /*72910*/  HMMA.1688.F32.TF32 R24, R240, R82, R24 ;  /* 0x00000052f018723c */ /* 0x000fe20000081018 */
[----:B------:R-:W-:Y:S04]  /*72920*/  LDS R233, [R189+0x1c280] ;  /* 0x01c28000bde97984 */ /* 0x000fe80000000800 */
[----:B------:R-:W1:Y:S03]  /*72930*/  LDS R235, [R189+0x1e280] ;  /* 0x01e28000bdeb7984 */ /* 0x000e660000000800 */
[C---:B------:R-:W-:Y:S08]  /*72940*/  HMMA.1688.F32.TF32 R136, R236.reuse, R74, R136 ;  /* 0x0000004aec88723c */ /* 0x040ff00000081088 */
[C---:B------:R-:W-:Y:S01]  /*72950*/  HMMA.1688.F32.TF32 R140, R236.reuse, R70, R140 ;  /* 0x00000046ec8c723c */ /* 0x040fe2000008108c */
[----:B------:R-:W-:Y:S04]  /*72960*/  STL.64 [R1+0x6a0], R228 ;  /* 0x0006a0e401007387 */ /* 0x000fe80000100a00 */
[----:B------:R-:W-:Y:S04]  /*72970*/  STL.64 [R1+0x6a8], R230 ;  /* 0x0006a8e601007387 */ /* 0x000fe80000100a00 */
[----:B------:R-:W-:Y:S04]  /*72980*/  STL.64 [R1+0x260], R144 ;  /* 0x0002609001007387 */ /* 0x000fe80000100a00 */
[----:B------:R-:W-:Y:S10]  /*72990*/  STL.64 [R1+0x268], R146 ;  /* 0x0002689201007387 */ /* 0x000ff40000100a00 */
        /* <DEDUP_REMOVED lines=37> */
[----:B--2---:R-:W-:Y:S02]  /*72bf0*/  HMMA.1688.F32.TF32 R4, R236, R130, R40 ;  /* 0x00000082ec04723c */ /* 0x004fe40000081028 */
[----:B------:R-:W-:Y:S04]  /*72c00*/  STL.64 [R1+0x180], R48 ;  /* 0x0001803001007387 */ /* 0x000fe80000100a00 */
[----:B------:R-:W-:Y:S02]  /*72c10*/  STL.64 [R1+0x188], R50 ;  /* 0x0001883201007387 */ /* 0x000fe40000100a00 */
[C---:B------:R-:W-:Y:S02]  /*72c20*/  HMMA.1688.F32.TF32 R36, R240.reuse, R70, R36 ;  /* 0x00000046f024723c */ /* 0x040fe40000081024 */
[----:B------:R-:W-:Y:S04]  /*72c30*/  STL.64 [R1+0x170], R8 ;  /* 0x0001700801007387 */ /* 0x000fe80000100a00 */
[----:B------:R2:W-:Y:S02]  /*72c40*/  STL.64 [R1+0x178], R10 ;  /* 0x0001780a01007387 */ /* 0x0005e40000100a00 */
[C---:B------:R-:W-:Y:S02]  /*72c50*/  HMMA.1688.F32.TF32 R12, R240.reuse, R94, R12 ;  /* 0x0000005ef00c723c */ /* 0x040fe4000008100c */
[----:B------:R-:W-:Y:S04]  /*72c60*/  LDS R236, [R161+0x1c380] ;  /* 0x01c38000a1ec7984 */ /* 0x000fe80000000800 */
[----:B------:R-:W-:Y:S02]  /*72c70*/  LDS R238, [R161+0x1e380] ;  /* 0x01e38000a1ee7984 */ /* 0x000fe40000000800 */
[C---:B--2---:R-:W-:Y:S02]  /*72c80*/  HMMA.1688.F32.TF32 R8, R240.reuse, R74, R32 ;  /* 0x0000004af008723c */ /* 0x044fe40000081020 */
        /* <DEDUP_REMOVED lines=8> */
[----:B------:R2:W-:Y:S08]  /*72d10*/  STL.64 [R1+0x138], R10 ;  /* 0x0001380a01007387 */ /* 0x0005f00000100a00 */
[----:B------:R-:W-:Y:S01]  /*72d20*/  STL.64 [R1+0x120], R4 ;  /* 0x0001200401007387 */ /* 0x000fe20000100a00 */
[C---:B--2---:R-:W-:Y:S03]  /*72d30*/  HMMA.1688.F32.TF32 R8, R240.reuse, R86, R20 ;  /* 0x00000056f008723c */ /* 0x044fe60000081014 */
[----:B------:R2:W-:Y:S05]  /*72d40*/  STL.64 [R1+0x128], R6 ;  /* 0x0001280601007387 */ /* 0x0005ea0000100a00 */
[C---:B--2---:R-:W-:Y:S01]  /*72d50*/  HMMA.1688.F32.TF32 R4, R240.reuse, R90, R16 ;  /* 0x0000005af004723c */ /* 0x044fe20000081010 */
[----:B------:R-:W-:Y:S04]  /*72d60*/  STL.64 [R1+0x110], R24 ;  /* 0x0001101801007387 */ /* 0x000fe80000100a00 */
[----:B------:R-:W-:Y:S10]  /*72d70*/  STL.64 [R1+0x118], R26 ;  /* 0x0001181a01007387 */ /* 0x000ff40000100a00 */
[----:B------:R-:W-:Y:S04]  /*72d80*/  STL.64 [R1+0x100], R8 ;  /* 0x0001000801007387 */ /* 0x000fe80000100a00 */
[----:B------:R2:W-:Y:S04]  /*72d90*/  STL.64 [R1+0x108], R10 ;  /* 0x0001080a01007387 */ /* 0x0005e80000100a00 */
[----:B------:R-:W-:Y:S01]  /*72da0*/  STL.64 [R1+0xf0], R4 ;  /* 0x0000f00401007387 */ /* 0x000fe20000100a00 */
[C---:B--2---:R-:W-:Y:S03]  /*72db0*/  HMMA.1688.F32.TF32 R8, R240.reuse, R98, R244 ;  /* 0x00000062f008723c */ /* 0x044fe600000810f4 */
[----:B------:R2:W-:Y:S05]  /*72dc0*/  STL.64 [R1+0xf8], R6 ;  /* 0x0000f80601007387 */ /* 0x0005ea0000100a00 */
[C---:B--2---:R-:W-:Y:S01]  /*72dd0*/  HMMA.1688.F32.TF32 R4, R240.reuse, R102, R248 ;  /* 0x00000066f004723c */ /* 0x044fe200000810f8 */
[----:B------:R2:W-:Y:S04]  /*72de0*/  STL.64 [R1+0xe0], R12 ;  /* 0x0000e00c01007387 */ /* 0x0005e80000100a00 */
[----:B------:R4:W-:Y:S04]  /*72df0*/  STL.64 [R1+0xe8], R14 ;  /* 0x0000e80e01007387 */ /* 0x0009e80000100a00 */
[----:B------:R-:W5:Y:S06]  /*72e00*/  LDL.LU R244, [R1+0xdd0] ;  /* 0x000dd00001f47983 */ /* 0x000f6c0000300800 */
[----:B------:R-:W-:Y:S04]  /*72e10*/  STL.64 [R1+0xd0], R8 ;  /* 0x0000d00801007387 */ /* 0x000fe80000100a00 */
[----:B------:R-:W-:Y:S04]  /*72e20*/  STL.64 [R1+0xd8], R10 ;  /* 0x0000d80a01007387 */ /* 0x000fe80000100a00 */
[----:B------:R1:W-:Y:S04]  /*72e30*/  STL.64 [R1+0x160], R4 ;  /* 0x0001600401007387 */ /* 0x0003e80000100a00 */
[----:B------:R1:W-:Y:S04]  /*72e40*/  STL.64 [R1+0x168], R6 ;  /* 0x0001680601007387 */ /* 0x0003e80000100a00 */
[----:B------:R-:W5:Y:S04]  /*72e50*/  LDL.LU R245, [R1+0xdd4] ;  /* 0x000dd40001f57983 */ /* 0x000f680000300800 */
[----:B------:R-:W5:Y:S04]  /*72e60*/  LDL.LU R246, [R1+0xdd8] ;  /* 0x000dd80001f67983 */ /* 0x000f680000300800 */
[----:B------:R-:W5:Y:S04]  /*72e70*/  LDL.LU R247, [R1+0xddc] ;  /* 0x000ddc0001f77983 */ /* 0x000f680000300800 */
[----:B--2---:R-:W2:Y:S04]  /*72e80*/  LDL.LU R12, [R1+0xdf0] ;  /* 0x000df000010c7983 */ /* 0x004ea80000300800 */
[----:B------:R-:W2:Y:S04]  /*72e90*/  LDL.LU R13, [R1+0xdf4] ;  /* 0x000df400010d7983 */ /* 0x000ea80000300800 */
[----:B----4-:R-:W2:Y:S04]  /*72ea0*/  LDL.LU R14, [R1+0xdf8] ;  /* 0x000df800010e7983 */ /* 0x010ea80000300800 */
[----:B------:R-:W2:Y:S04]  /*72eb0*/  LDL.LU R15, [R1+0xdfc] ;  /* 0x000dfc00010f7983 */ /* 0x000ea80000300800 */
        /* <DEDUP_REMOVED lines=88> */
[C---:B-----5:R-:W-:Y:S08]  /*73440*/  HMMA.1688.F32.TF32 R140, R240.reuse, R106, R132 ;  /* 0x0000006af08c723c */ /* 0x060ff00000081084 */
[C---:B------:R-:W-:Y:S11]  /*73450*/  HMMA.1688.F32.TF32 R132, R240.reuse, R114, R220 ;  /* 0x00000072f084723c */ /* 0x040ff600000810dc */
        /* <DEDUP_REMOVED lines=30> */
[C---:B-1----:R-:W-:Y:S11]  /*73640*/  HMMA.1688.F32.TF32 R4, R232.reuse, R82, R48 ;  /* 0x00000052e804723c */ /* 0x042ff60000081030 */
[----:B------:R-:W-:Y:S11]  /*73650*/  @!UPT UIADD3 URZ, URZ, URZ, URZ ;  /* 0x0000003f3f3ff290 */ /* 0x000ff6000fffe03f */
[----:B------:R-:W-:Y:S01]  /*73660*/  @!UPT UIADD3 URZ, URZ, URZ, URZ ;  /* 0x0000003f3f3ff290 */ /* 0x000fe2000fffe03f */
        /* <DEDUP_REMOVED lines=31> */
[----:B------:R1:W-:Y:S04]  /*73860*/  STL.64 [R1+0x1530], R12 ;  /* 0x0015300c01007387 */ /* 0x0003e80000100a00 */
[----:B------:R3:W-:Y:S04]  /*73870*/  STL.64 [R1+0x1538], R14 ;  /* 0x0015380e01007387 */ /* 0x0007e80000100a00 */
[----:B------:R-:W4:Y:S06]  /*73880*/  LDL.LU R244, [R1+0xa30] ;  /* 0x000a300001f47983 */ /* 0x000f2c0000300800 */
[----:B------:R5:W-:Y:S04]  /*73890*/  STL.64 [R1+0x1520], R8 ;  /* 0x0015200801007387 */ /* 0x000be80000100a00 */
[----:B------:R1:W-:Y:S04]  /*738a0*/  STL.64 [R1+0x1528], R10 ;  /* 0x0015280a01007387 */ /* 0x0003e80000100a00 */
[----:B------:R-:W-:Y:S04]  /*738b0*/  LDS R232, [R161+0x1c400] ;  /* 0x01c40000a1e87984 */ /* 0x000fe80000000800 */
[----:B------:R1:W-:Y:S04]  /*738c0*/  STL.64 [R1+0x1110], R4 ;  /* 0x0011100401007387 */ /* 0x0003e80000100a00 */
[----:B------:R1:W-:Y:S04]  /*738d0*/  STL.64 [R1+0x1118], R6 ;  /* 0x0011180601007387 */ /* 0x0003e80000100a00 */
[----:B------:R-:W4:Y:S04]  /*738e0*/  LDL.LU R245, [R1+0xa34] ;  /* 0x000a340001f57983 */ /* 0x000f280000300800 */
[----:B------:R-:W4:Y:S04]  /*738f0*/  LDL.LU R246, [R1+0xa38] ;  /* 0x000a380001f67983 */ /* 0x000f280000300800 */
[----:B------:R-:W4:Y:S04]  /*73900*/  LDL.LU R247, [R1+0xa3c] ;  /* 0x000a3c0001f77983 */ /* 0x000f280000300800 */
        /* <DEDUP_REMOVED lines=104> */
[----:B--2---:R-:W-:Y:S03]  /*73f90*/  HMMA.1688.F32.TF32 R44, R236, R70, R44 ;  /* 0x00000046ec2c723c */ /* 0x004fe6000008102c */
[----:B------:R-:W-:Y:S04]  /*73fa0*/  LDS R234, [R161+0x1e400] ;  /* 0x01e40000a1ea7984 */ /* 0x000fe80000000800 */
        /* <DEDUP_REMOVED lines=59> */
[C---:B-1----:R-:W-:Y:S08]  /*74360*/  HMMA.1688.F32.TF32 R52, R240.reuse, R126, R48 ;  /* 0x0000007ef034723c */ /* 0x042ff00000081030 */
[----:B------:R-:W-:Y:S08]  /*74370*/  HMMA.1688.F32.TF32 R48, R240, R130, R8 ;  /* 0x00000082f030723c */ /* 0x000ff00000081008 */
        /* <DEDUP_REMOVED lines=116> */
[----:B--2---:R-:W-:Y:S08]  /*74ac0*/  HMMA.1688.F32.TF32 R8, R232, R78, R8 ;  /* 0x0000004ee808723c */ /* 0x004ff00000081008 */
[C---:B---3--:R-:W-:Y:S08]  /*74ad0*/  HMMA.1688.F32.TF32 R148, R236.reuse, R126, R148 ;  /* 0x0000007eec94723c */ /* 0x048ff00000081094 */
[C---:B----4-:R-:W-:Y:S08]  /*74ae0*/  HMMA.1688.F32.TF32 R56, R236.reuse, R118, R56 ;  /* 0x00000076ec38723c */ /* 0x050ff00000081038 */
[C---:B-----5:R-:W-:Y:S08]  /*74af0*/  HMMA.1688.F32.TF32 R60, R236.reuse, R114, R60 ;  /* 0x00000072ec3c723c */ /* 0x060ff0000008103c */
[----:B------:R-:W-:Y:S11]  /*74b00*/  HMMA.1688.F32.TF32 R52, R236, R122, R52 ;  /* 0x0000007aec34723c */ /* 0x000ff60000081034 */
[----:B------:R-:W-:Y:S04]  /*74b10*/  @!UPT UIADD3 URZ, URZ, URZ, URZ ;  /* 0x0000003f3f3ff290 */ /* 0x000fe8000fffe03f */
[----:B------:R-:W-:Y:S01]  /*74b20*/  STL.64 [R1+0x14f0], R60 ;  /* 0x0014f03c01007387 */ /* 0x000fe20000100a00 */
[C---:B------:R-:W-:Y:S03]  /*74b30*/  HMMA.1688.F32.TF32 R152, R232.reuse, R70, R152 ;  /* 0x00000046e898723c */ /* 0x040fe60000081098 */
[----:B------:R1:W-:Y:S04]  /*74b40*/  STL.64 [R1+0x14f8], R62 ;  /* 0x0014f83e01007387 */ /* 0x0003e80000100a00 */
[----:B-1----:R-:W2:Y:S01]  /*74b50*/  LDL.LU.64 R62, [R1+0x4030] ;  /* 0x00403000013e7983 */ /* 0x002ea20000300a00 */
[C---:B------:R-:W-:Y:S03]  /*74b60*/  HMMA.1688.F32.TF32 R48, R232.reuse, R74, R48 ;  /* 0x0000004ae830723c */ /* 0x040fe60000081030 */
        /* <DEDUP_REMOVED lines=13> */
[----:B------:R-:W-:Y:S04]  /*74c40*/  STL.64 [R1+0x14b0], R152 ;  /* 0x0014b09801007387 */ /* 0x000fe80000100a00 */
[----:B------:R-:W-:Y:S04]  /*74c50*/  STL.64 [R1+0x14b8], R154 ;  /* 0x0014b89a01007387 */ /* 0x000fe80000100a00 */
        /* <DEDUP_REMOVED lines=19> */
[----:B------:R-:W-:Y:S01]  /*74d90*/  STL.64 [R1+0x1440], R28 ;  /* 0x0014401c01007387 */ /* 0x000fe20000100a00 */
[C---:B------:R-:W-:Y:S03]  /*74da0*/  HMMA.1688.F32.TF32 R20, R232.reuse, R106, R20 ;  /* 0x0000006ae814723c */ /* 0x040fe60000081014 */
[----:B------:R-:W-:Y:S09]  /*74db0*/  STL.64 [R1+0x1448], R30 ;  /* 0x0014481e01007387 */ /* 0x000ff20000100a00 */
[----:B------:R-:W-:Y:S04]  /*74dc0*/  STL.64 [R1+0x1430], R8 ;  /* 0x0014300801007387 */ /* 0x000fe80000100a00 */
[----:B------:R1:W-:Y:S02]  /*74dd0*/  STL.64 [R1+0x1438], R10 ;  /* 0x0014380a01007387 */ /* 0x0003e40000100a00 */
[C---:B-1----:R-:W-:Y:S05]  /*74de0*/  HMMA.1688.F32.TF32 R8, R232.reuse, R110, R16 ;  /* 0x0000006ee808723c */ /* 0x042fea0000081010 */
[----:B------:R-:W-:Y:S04]  /*74df0*/  STL.64 [R1+0x1420], R20 ;  /* 0x0014201401007387 */ /* 0x000fe80000100a00 */
[----:B------:R-:W-:Y:S01]  /*74e00*/  STL.64 [R1+0x1428], R22 ;  /* 0x0014281601007387 */ /* 0x000fe20000100a00 */
[C---:B------:R-:W-:Y:S08]  /*74e10*/  HMMA.1688.F32.TF32 R12, R232.reuse, R114, R12 ;  /* 0x00000072e80c723c */ /* 0x040ff0000008100c */
[C---:B------:R-:W-:Y:S05]  /*74e20*/  HMMA.1688.F32.TF32 R16, R232.reuse, R118, R244 ;  /* 0x00000076e810723c */ /* 0x040fea00000810f4 */
[----:B------:R-:W-:Y:S04]  /*74e30*/  STL.64 [R1+0x1410], R8 ;  /* 0x0014100801007387 */ /* 0x000fe80000100a00 */
[----:B------:R1:W-:Y:S02]  /*74e40*/  STL.64 [R1+0x1418], R10 ;  /* 0x0014180a01007387 */ /* 0x0003e40000100a00 */
[----:B-1----:R-:W-:Y:S04]  /*74e50*/  HMMA.1688.F32.TF32 R8, R232, R122, R248 ;  /* 0x0000007ae808723c */ /* 0x002fe800000810f8 */
[----:B------:R1:W-:Y:S04]  /*74e60*/  STL.64 [R1+0x1400], R12 ;  /* 0x0014000c01007387 */ /* 0x0003e80000100a00 */
[----:B------:R2:W-:Y:S04]  /*74e70*/  STL.64 [R1+0x1408], R14 ;  /* 0x0014080e01007387 */ /* 0x0005e80000100a00 */
[----:B-1----:R-:W3:Y:S04]  /*74e80*/  LDL.LU R12, [R1+0x610] ;  /* 0x00061000010c7983 */ /* 0x002ee80000300800 */
[----:B------:R-:W-:Y:S04]  /*74e90*/  STL.64 [R1+0x13f0], R16 ;  /* 0x0013f01001007387 */ /* 0x000fe80000100a00 */
[----:B------:R-:W-:Y:S04]  /*74ea0*/  STL.64 [R1+0x13f8], R18 ;  /* 0x0013f81201007387 */ /* 0x000fe80000100a00 */
[----:B------:R1:W-:Y:S04]  /*74eb0*/  STL.64 [R1+0x13e0], R8 ;  /* 0x0013e00801007387 */ /* 0x0003e80000100a00 */
[----:B------:R1:W-:Y:S04]  /*74ec0*/  STL.64 [R1+0x13e8], R10 ;  /* 0x0013e80a01007387 */ /* 0x0003e80000100a00 */
        /* <DEDUP_REMOVED lines=54> */
[----:B------:R-:W5:Y:S01]  /*75230*/  LDL.LU R247, [R1+0x60c] ;  /* 0x00060c0001f77983 */ /* 0x000f620000300800 */
[----:B------:R-:W-:Y:S03]  /*75240*/  HMMA.1688.F32.TF32 R240, R236, R130, R240 ;  /* 0x00000082ecf0723c */ /* 0x000fe600000810f0 */
[----:B------:R-:W-:Y:S04]  /*75250*/  LDS R236, [R161+0x1c500] ;  /* 0x01c50000a1ec7984 */ /* 0x000fe80000000800 */
[----:B------:R-:W-:Y:S04]  /*75260*/  LDS R238, [R161+0x1e500] ;  /* 0x01e50000a1ee7984 */ /* 0x000fe80000000800 */
[----:B------:R-:W-:Y:S04]  /*75270*/  LDS R237, [R189+0x1c500] ;  /* 0x01c50000bded7984 */ /* 0x000fe80000000800 */
[----:B------:R-:W-:Y:S01]  /*75280*/  LDS R239, [R189+0x1e500] ;  /* 0x01e50000bdef7984 */ /* 0x000fe20000000800 */
[----:B--2---:R-:W-:Y:S11]  /*75290*/  HMMA.1688.F32.TF32 R248, R232, R126, R248 ;  /* 0x0000007ee8f8723c */ /* 0x004ff600000810f8 */
[----:B------:R-:W-:Y:S11]  /*752a0*/  @!UPT UIADD3 URZ, URZ, URZ, URZ ;  /* 0x0000003f3f3ff290 */ /* 0x000ff6000fffe03f */
[----:B------:R-:W-:Y:S01]  /*752b0*/  @!UPT UIADD3 URZ, URZ, URZ, URZ ;  /* 0x0000003f3f3ff290 */ /* 0x000fe2000fffe03f */
[----:B------:R1:W-:Y:S04]  /*752c0*/  STL.64 [R1+0x13d0], R248 ;  /* 0x0013d0f801007387 */ /* 0x0003e80000100a00 */
[----:B------:R-:W-:Y:S04]  /*752d0*/  STL.64 [R1+0x13d8], R250 ;  /* 0x0013d8fa01007387 */ /* 0x000fe80000100a00 */
[----:B-1----:R-:W2:Y:S01]  /*752e0*/  LDL.LU R248, [R1+0x5f0] ;  /* 0x0005f00001f87983 */ /* 0x002ea20000300800 */
        /* <DEDUP_REMOVED lines=8> */
[----:B---3--:R-:W-:Y:S03]  /*75370*/  HMMA.1688.F32.TF32 R232, R232, R130, R152 ;  /* 0x00000082e8e8723c */ /* 0x008fe60000081098 */
[----:B------:R-:W3:Y:S04]  /*75380*/  LDL.LU.64 R154, [R1+0x3ff0] ;  /* 0x003ff000019a7983 */ /* 0x000ee80000300a00 */
[----:B------:R-:W3:Y:S01]  /*75390*/  LDL.LU.64 R152, [R1+0x3fe8] ;  /* 0x003fe80001987983 */ /* 0x000ee20000300a00 */
[C---:B-1----:R-:W-:Y:S11]  /*753a0*/  HMMA.1688.F32.TF32 R48, R240.reuse, R70, R48 ;  /* 0x00000046f030723c */ /* 0x042ff60000081030 */
[----:B------:R-:W-:Y:S04]  /*753b0*/  @!UPT UIADD3 URZ, URZ, URZ, URZ ;  /* 0x0000003f3f3ff290 */ /* 0x000fe8000fffe03f */
[----:B------:R-:W-:Y:S04]  /*753c0*/  STL.64 [R1+0xfa0], R232 ;  /* 0x000fa0e801007387 */ /* 0x000fe80000100a00 */
[----:B------:R-:W-:Y:S01]  /*753d0*/  STL.64 [R1+0xfa8], R234 ;  /* 0x000fa8ea01007387 */ /* 0x000fe20000100a00 */
[C---:B------:R-:W-:Y:S01]  /*753e0*/  HMMA.1688.F32.TF32 R44, R240.reuse, R78, R44 ;  /* 0x0000004ef02c723c */ /* 0x040fe2000008102c */
[----:B------:R-:W-:Y:S01]  /*753f0*/  IMAD.MOV.U32 R249, RZ, RZ, R162 ;  /* 0x000000fffff97224 */ /* 0x000fe200078e00a2 */
[----:B------:R-:W-:Y:S01]  /*75400*/  MOV R250, R2 ;  /* 0x0000000200fa7202 */ /* 0x000fe20000000f00 */
[----:B------:R-:W-:Y:S01]  /*75410*/  IMAD.MOV.U32 R251, RZ, RZ, R0 ;  /* 0x000000fffffb7224 */ /* 0x000fe200078e0000 */
[----:B------:R-:W-:Y:S04]  /*75420*/  LDS R232, [R161+0x1c580] ;  /* 0x01c58000a1e87984 */ /* 0x000fe80000000800 */
[C---:B----4-:R-:W-:Y:S01]  /*75430*/  HMMA.1688.F32.TF32 R36, R240.reuse, R86, R36 ;  /* 0x00000056f024723c */ /* 0x050fe20000081024 */
[----:B------:R-:W-:Y:S04]  /*75440*/  LDS R234, [R161+0x1e580] ;  /* 0x01e58000a1ea7984 */ /* 0x000fe80000000800 */
[----:B------:R-:W-:Y:S04]  /*75450*/  LDS R233, [R189+0x1c580] ;  /* 0x01c58000bde97984 */ /* 0x000fe80000000800 */
[----:B------:R-:W-:Y:S04]  /*75460*/  STL.64 [R1+0xf90], R48 ;  /* 0x000f903001007387 */ /* 0x000fe80000100a00 */
[----:B------:R1:W-:Y:S01]  /*75470*/  STL.64 [R1+0xf98], R50 ;  /* 0x000f983201007387 */ /* 0x0003e20000100a00 */
[C---:B------:R-:W-:Y:S03]  /*75480*/  HMMA.1688.F32.TF32 R32, R240.reuse, R90, R32 ;  /* 0x0000005af020723c */ /* 0x040fe60000081020 */
[----:B------:R-:W4:Y:S05]  /*75490*/  LDS R235, [R189+0x1e580] ;  /* 0x01e58000bdeb7984 */ /* 0x000f2a0000000800 */
[C---:B-1----:R-:W-:Y:S08]  /*754a0*/  HMMA.1688.F32.TF32 R48, R240.reuse, R74, R8 ;  /* 0x0000004af030723c */ /* 0x042ff00000081008 */
[C---:B------:R-:W-:Y:S11]  /*754b0*/  HMMA.1688.F32.TF32 R8, R240.reuse, R82, R40 ;  /* 0x00000052f008723c */ /* 0x040ff60000081028 */
[----:B------:R-:W-:Y:S04]  /*754c0*/  @!UPT UIADD3 URZ, URZ, URZ, URZ ;  /* 0x0000003f3f3ff290 */ /* 0x000fe8000fffe03f */
[----:B------:R-:W-:Y:S04]  /*754d0*/  STL.64 [R1+0xf80], R48 ;  /* 0x000f803001007387 */ /* 0x000fe80000100a00 */
[----:B------:R-:W-:Y:S04]  /*754e0*/  STL.64 [R1+0xf88], R50 ;  /* 0x000f883201007387 */ /* 0x000fe80000100a00 */
[----:B------:R-:W-:Y:S04]  /*754f0*/  STL.64 [R1+0xf70], R44 ;  /* 0x000f702c01007387 */ /* 0x000fe80000100a00 */
[----:B------:R-:W-:Y:S04]  /*75500*/  STL.64 [R1+0xf78], R46 ;  /* 0x000f782e01007387 */ /* 0x000fe80000100a00 */
[----:B------:R-:W-:Y:S04]  /*75510*/  STL.64 [R1+0xf60], R8 ;  /* 0x000f600801007387 */ /* 0x000fe80000100a00 */
[----:B------:R1:W-:Y:S02]  /*75520*/  STL.64 [R1+0xf68], R10 ;  /* 0x000f680a01007387 */ /* 0x0003e40000100a00 */
[C---:B-1----:R-:W-:Y:S02]  /*75530*/  HMMA.1688.F32.TF32 R8, R240.reuse, R94, R28 ;  /* 0x0000005ef008723c */ /* 0x042fe4000008101c */
[----:B------:R-:W-:Y:S04]  /*75540*/  STL.64 [R1+0xf50], R36 ;  /* 0x000f502401007387 */ /* 0x000fe80000100a00 */
[----:B------:R-:W-:Y:S04]  /*75550*/  STL.64 [R1+0xf58], R38 ;  /* 0x000f582601007387 */ /* 0x000fe80000100a00 */
[----:B------:R-:W-:Y:S01]  /*75560*/  STL.64 [R1+0xf40], R32 ;  /* 0x000f402001007387 */ /* 0x000fe20000100a00 */
[----:B------:R-:W-:Y:S03]  /*75570*/  HMMA.1688.F32.TF32 R24, R240, R98, R24 ;  /* 0x00000062f018723c */ /* 0x000fe60000081018 */
[----:B------:R-:W-:Y:S09]  /*75580*/  STL.64 [R1+0xf48], R34 ;  /* 0x000f482201007387 */ /* 0x000ff20000100a00 */
[----:B------:R1:W-:Y:S01]  /*75590*/  STL [R1+0xf30], R8 ;  /* 0x000f300801007387 */ /* 0x0003e20000100800 */
[----:B------:R-:W-:Y:S01]  /*755a0*/  IMAD.MOV.U32 R162, RZ, RZ, R9 ;  /* 0x000000ffffa27224 */ /* 0x000fe200078e0009 */
[----:B------:R-:W-:Y:S01]  /*755b0*/  MOV R2, R10 ;  /* 0x0000000a00027202 */ /* 0x000fe20000000f00 */
[----:B------:R-:W-:-:S02]  /*755c0*/  IMAD.MOV.U32 R0, RZ, RZ, R11 ;  /* 0x000000ffff007224 */ /* 0x000fc400078e000b */
[C---:B-1----:R-:W-:Y:S03]  /*755d0*/  HMMA.1688.F32.TF32 R8, R240.reuse, R102, R20 ;  /* 0x00000066f008723c */ /* 0x042fe60000081014 */
[----:B------:R1:W-:Y:S04]  /*755e0*/  STL [R1+0x3e98], R0 ;  /* 0x003e980001007387 */ /* 0x0003e80000100800 */
[----:B------:R1:W-:Y:S01]  /*755f0*/  STL [R1+0x3e94], R2 ;  /* 0x003e940201007387 */ /* 0x0003e20000100800 */
[C---:B-----5:R-:W-:Y:S03]  /*75600*/  HMMA.1688.F32.TF32 R16, R240.reuse, R106, R16 ;  /* 0x0000006af010723c */ /* 0x060fe60000081010 */
[----:B------:R5:W-:Y:S04]  /*75610*/  STL [R1+0x3e90], R162 ;  /* 0x003e90a201007387 */ /* 0x000be80000100800 */
[----:B------:R-:W-:Y:S01]  /*75620*/  STL.64 [R1+0xf20], R24 ;  /* 0x000f201801007387 */ /* 0x000fe20000100a00 */
[----:B------:R-:W-:Y:S03]  /*75630*/  HMMA.1688.F32.TF32 R12, R240, R110, R12 ;  /* 0x0000006ef00c723c */ /* 0x000fe6000008100c */
[----:B------:R-:W-:Y:S04]  /*75640*/  STL.64 [R1+0xf28], R26 ;  /* 0x000f281a01007387 */ /* 0x000fe80000100a00 */
[----:B------:R4:W-:Y:S01]  /*75650*/  STL [R1+0xf10], R8 ;  /* 0x000f100801007387 */ /* 0x0009e20000100800 */
[----:B-1----:R-:W-:Y:S01]  /*75660*/  IMAD.MOV.U32 R0, RZ, RZ, R9 ;  /* 0x000000ffff007224 */ /* 0x002fe200078e0009 */
[----:B------:R-:W-:Y:S01]  /*75670*/  MOV R2, R10 ;  /* 0x0000000a00027202 */ /* 0x000fe20000000f00 */
[----:B-----5:R-:W-:-:S02]  /*75680*/  IMAD.MOV.U32 R162, RZ, RZ, R11 ;  /* 0x000000ffffa27224 */ /* 0x020fc400078e000b */
[----:B----4-:R-:W-:Y:S03]  /*75690*/  HMMA.1688.F32.TF32 R8, R240, R114, R244 ;  /* 0x00000072f008723c */ /* 0x010fe600000810f4 */
[----:B------:R-:W-:Y:S04]  /*756a0*/  STL.64 [R1+0xf00], R16 ;  /* 0x000f001001007387 */ /* 0x000fe80000100a00 */
[----:B------:R-:W-:Y:S04]  /*756b0*/  STL.64 [R1+0xf08], R18 ;  /* 0x000f081201007387 */ /* 0x000fe80000100a00 */
[----:B------:R-:W-:Y:S04]  /*756c0*/  STL.64 [R1+0xef0], R12 ;  /* 0x000ef00c01007387 */ /* 0x000fe80000100a00 */
[----:B------:R-:W-:Y:S08]  /*756d0*/  STL.64 [R1+0xef8], R14 ;  /* 0x000ef80e01007387 */ /* 0x000ff00000100a00 */
[----:B------:R2:W-:Y:S01]  /*756e0*/  STL.64 [R1+0xee8], R10 ;  /* 0x000ee80a01007387 */ /* 0x0005e20000100a00 */
[----:B------:R-:W-:Y:S01]  /*756f0*/  IMAD.MOV.U32 R116, RZ, RZ, R8 ;  /* 0x000000ffff747224 */ /* 0x000fe200078e0008 */
[----:B------:R-:W-:-:S05]  /*75700*/  MOV R117, R9 ;  /* 0x0000000900757202 */ /* 0x000fca0000000f00 */
[----:B------:R-:W-:Y:S04]  /*75710*/  STL [R1+0x3e5c], R117 ;  /* 0x003e5c7501007387 */ /* 0x000fe80000100800 */
[----:B------:R-:W-:Y:S04]  /*75720*/  STL [R1+0x3e58], R116 ;  /* 0x003e587401007387 */ /* 0x000fe80000100800 */
[----:B------:R-:W4:Y:S01]  /*75730*/  LDL.LU R244, [R1+0x530] ;  /* 0x0005300001f47983 */ /* 0x000f220000300800 */
[C---:B--2---:R-:W-:Y:S11]  /*75740*/  HMMA.1688.F32.TF32 R8, R240.reuse, R118, R248 ;  /* 0x00000076f008723c */ /* 0x044ff600000810f8 */
[----:B------:R-:W-:Y:S11]  /*75750*/  @!UPT UIADD3 URZ, URZ, URZ, URZ ;  /* 0x0000003f3f3ff290 */ /* 0x000ff6000fffe03f */
[----:B------:R-:W-:Y:S01]  /*75760*/  @!UPT UIADD3 URZ, URZ, URZ, URZ ;  /* 0x0000003f3f3ff290 */ /* 0x000fe2000fffe03f */
[----:B------:R1:W-:Y:S04]  /*75770*/  STL.64 [R1+0xed0], R8 ;  /* 0x000ed00801007387 */ /* 0x0003e80000100a00 */
[----:B------:R2:W-:Y:S04]  /*75780*/  STL.64 [R1+0xed8], R10 ;  /* 0x000ed80a01007387 */ /* 0x0005e80000100a00 */
        /* <DEDUP_REMOVED lines=19> */
[----:B-1----:R-:W4:Y:S04]  /*758c0*/  LDL.LU R8, [R1+0x5d0] ;  /* 0x0005d00001087983 */ /* 0x002f280000300800 */
[----:B------:R-:W4:Y:S04]  /*758d0*/  LDL.LU R9, [R1+0x5d4] ;  /* 0x0005d40001097983 */ /* 0x000f280000300800 */
[----:B--2---:R-:W4:Y:S04]  /*758e0*/  LDL.LU R10, [R1+0x5d8] ;  /* 0x0005d800010a7983 */ /* 0x004f280000300800 */
[----:B------:R-:W4:Y:S04]  /*758f0*/  LDL.LU R11, [R1+0x5dc] ;  /* 0x0005dc00010b7983 */ /* 0x000f280000300800 */
        /* <DEDUP_REMOVED lines=28> */
[C---:B---3--:R-:W-:Y:S08]  /*75ac0*/  HMMA.1688.F32.TF32 R48, R240.reuse, R122, R48 ;  /* 0x0000007af030723c */ /* 0x048ff00000081030 */
[----:B----4-:R-:W-:Y:S11]  /*75ad0*/  HMMA.1688.F32.TF32 R8, R240, R126, R8 ;  /* 0x0000007ef008723c */ /* 0x010ff60000081008 */
[----:B------:R-:W-:Y:S05]  /*75ae0*/  @!UPT UIADD3 URZ, URZ, URZ, URZ ;  /* 0x0000003f3f3ff290 */ /* 0x000fea000fffe03f */
[----:B------:R-:W-:Y:S01]  /*75af0*/  IMAD.MOV.U32 R116, RZ, RZ, R51 ;  /* 0x000000ffff747224 */ /* 0x000fe200078e0033 */
[----:B------:R1:W-:Y:S01]  /*75b00*/  STL.64 [R1+0xec0], R48 ;  /* 0x000ec03001007387 */ /* 0x0003e20000100a00 */
[----:B------:R-:W-:-:S03]  /*75b10*/  IMAD.MOV.U32 R117, RZ, RZ, R50 ;  /* 0x000000ffff757224 */ /* 0x000fc600078e0032 */
[----:B------:R-:W3:Y:S01]  /*75b20*/  LDL.LU.64 R50, [R1+0x3fe0] ;  /* 0x003fe00001327983 */ /* 0x000ee20000300a00 */
[----:B--2---:R-:W-:Y:S03]  /*75b30*/  HMMA.1688.F32.TF32 R44, R240, R130, R44 ;  /* 0x00000082f02c723c */ /* 0x004fe6000008102c */
[----:B-1----:R-:W3:Y:S04]  /*75b40*/  LDL.LU.64 R48, [R1+0x3fd8] ;  /* 0x003fd80001307983 */ /* 0x002ee80000300a00 */
[----:B------:R-:W-:Y:S04]  /*75b50*/  STL [R1+0x3e64], R116 ;  /* 0x003e647401007387 */ /* 0x000fe80000100800 */
[----:B------:R-:W-:Y:S04]  /*75b60*/  STL [R1+0x3e60], R117 ;  /* 0x003e607501007387 */ /* 0x000fe80000100800 */
[----:B------:R-:W-:Y:S04]  /*75b70*/  STL.64 [R1+0xeb0], R8 ;  /* 0x000eb00801007387 */ /* 0x000fe80000100a00 */
[----:B------:R1:W-:Y:S02]  /*75b80*/  STL.64 [R1+0xeb8], R10 ;  /* 0x000eb80a01007387 */ /* 0x0003e40000100a00 */
[C---:B-1----:R-:W-:Y:S02]  /*75b90*/  HMMA.1688.F32.TF32 R8, R236.reuse, R70, R40 ;  /* 0x00000046ec08723c */ /* 0x042fe40000081028 */
[----:B------:R-:W-:Y:S04]  /*75ba0*/  STL.64 [R1+0xc80], R44 ;  /* 0x000c802c01007387 */ /* 0x000fe80000100a00 */
[----:B------:R-:W-:Y:S02]  /*75bb0*/  STL.64 [R1+0xc88], R46 ;  /* 0x000c882e01007387 */ /* 0x000fe40000100a00 */
[C---:B-----5:R-:W-:Y:S11]  /*75bc0*/  HMMA.1688.F32.TF32 R36, R236.reuse, R74, R36 ;  /* 0x0000004aec24723c */ /* 0x060ff60000081024 */
[----:B------:R-:W-:Y:S04]  /*75bd0*/  @!UPT UIADD3 URZ, URZ, URZ, URZ ;  /* 0x0000003f3f3ff290 */ /* 0x000fe8000fffe03f */
[----:B------:R1:W-:Y:S01]  /*75be0*/  STL.64 [R1+0xc70], R8 ;  /* 0x000c700801007387 */ /* 0x0003e20000100a00 */
[----:B------:R-:W-:Y:S01]  /*75bf0*/  MOV R116, R10 ;  /* 0x0000000a00747202 */ /* 0x000fe20000000f00 */
[----:B------:R-:W-:Y:S02]  /*75c00*/  IMAD.MOV.U32 R117, RZ, RZ, R11 ;  /* 0x000000ffff757224 */ /* 0x000fe400078e000b */
[C---:B-1----:R-:W-:Y:S03]  /*75c10*/  HMMA.1688.F32.TF32 R8, R236.reuse, R78, R32 ;  /* 0x0000004eec08723c */ /* 0x042fe60000081020 */
[----:B------:R1:W-:Y:S04]  /*75c20*/  STL [R1+0x3e6c], R117 ;  /* 0x003e6c7501007387 */ /* 0x0003e80000100800 */
[----:B------:R2:W-:Y:S01]  /*75c30*/  STL [R1+0x3e68], R116 ;  /* 0x003e687401007387 */ /* 0x0005e20000100800 */
[C---:B------:R-:W-:Y:S03]  /*75c40*/  HMMA.1688.F32.TF32 R28, R236.reuse, R82, R28 ;  /* 0x00000052ec1c723c */ /* 0x040fe6000008101c */
[----:B------:R-:W-:Y:S04]  /*75c50*/  STL.64 [R1+0xc60], R36 ;  /* 0x000c602401007387 */ /* 0x000fe80000100a00 */
[----:B------:R-:W-:Y:S01]  /*75c60*/  STL.64 [R1+0xc68], R38 ;  /* 0x000c682601007387 */ /* 0x000fe20000100a00 */
[----:B------:R-:W-:Y:S07]  /*75c70*/  HMMA.1688.F32.TF32 R24, R236, R86, R24 ;  /* 0x00000056ec18723c */ /* 0x000fee0000081018 */
[----:B------:R4:W-:Y:S01]  /*75c80*/  STL.64 [R1+0xc50], R8 ;  /* 0x000c500801007387 */ /* 0x0009e20000100a00 */
[----:B-1----:R-:W-:Y:S01]  /*75c90*/  IMAD.MOV.U32 R117, RZ, RZ, R10 ;  /* 0x000000ffff757224 */ /* 0x002fe200078e000a */
[----:B--2---:R-:W-:-:S02]  /*75ca0*/  MOV R116, R11 ;  /* 0x0000000b00747202 */ /* 0x004fc40000000f00 */
[C---:B----4-:R-:W-:Y:S02]  /*75cb0*/  HMMA.1688.F32.TF32 R8, R236.reuse, R90, R20 ;  /* 0x0000005aec08723c */ /* 0x050fe40000081014 */
[----:B------:R1:W-:Y:S04]  /*75cc0*/  STL [R1+0x3e74], R117 ;  /* 0x003e747501007387 */ /* 0x0003e80000100800 */
[----:B------:R2:W-:Y:S04]  /*75cd0*/  STL [R1+0x3e70], R116 ;  /* 0x003e707401007387 */ /* 0x0005e80000100800 */
[----:B------:R-:W-:Y:S01]  /*75ce0*/  STL.64 [R1+0xea0], R28 ;  /* 0x000ea01c01007387 */ /* 0x000fe20000100a00 */
[C---:B------:R-:W-:Y:S03]  /*75cf0*/  HMMA.1688.F32.TF32 R16, R236.reuse, R94, R16 ;  /* 0x0000005eec10723c */ /* 0x040fe60000081010 */
[----:B------:R-:W-:Y:S04]  /*75d00*/  STL.64 [R1+0xea8], R30 ;  /* 0x000ea81e01007387 */ /* 0x000fe80000100a00 */
[----:B------:R-:W-:Y:S01]  /*75d10*/  STL.64 [R1+0xe90], R24 ;  /* 0x000e901801007387 */ /* 0x000fe20000100a00 */
[----:B------:R-:W-:Y:S03]  /*75d20*/  HMMA.1688.F32.TF32 R12, R236, R98, R12 ;  /* 0x00000062ec0c723c */ /* 0x000fe6000008100c */
[----:B------:R-:W-:Y:S02]  /*75d30*/  STL.64 [R1+0xe98], R26 ;  /* 0x000e981a01007387 */ /* 0x000fe40000100a00 */
[----:B-1----:R-:W-:-:S02]  /*75d40*/  IMAD.MOV.U32 R117, RZ, RZ, R8 ;  /* 0x000000ffff757224 */ /* 0x002fc400078e0008 */
[----:B------:R1:W-:Y:S01]  /*75d50*/  STL.64 [R1+0xe88], R10 ;  /* 0x000e880a01007387 */ /* 0x0003e20000100a00 */
[----:B--2---:R-:W-:Y:S02]  /*75d60*/  IMAD.MOV.U32 R116, RZ, RZ, R9 ;  /* 0x000000ffff747224 */ /* 0x004fe400078e0009 */
[----:B-1----:R-:W-:Y:S01]  /*75d70*/  HMMA.1688.F32.TF32 R8, R236, R102, R244 ;  /* 0x00000066ec08723c */ /* 0x002fe200000810f4 */
[----:B------:R1:W-:Y:S04]  /*75d80*/  STL [R1+0x3e7c], R117 ;  /* 0x003e7c7501007387 */ /* 0x0003e80000100800 */
[----:B------:R2:W-:Y:S04]  /*75d90*/  STL [R1+0x3e78], R116 ;  /* 0x003e787401007387 */ /* 0x0005e80000100800 */
[----:B------:R-:W-:Y:S04]  /*75da0*/  STL.64 [R1+0xe70], R16 ;  /* 0x000e701001007387 */ /* 0x000fe80000100a00 */
[----:B------:R-:W-:Y:S04]  /*75db0*/  STL.64 [R1+0xe78], R18 ;  /* 0x000e781201007387 */ /* 0x000fe80000100a00 */
[----:B------:R-:W-:Y:S04]  /*75dc0*/  STL.64 [R1+0xe60], R12 ;  /* 0x000e600c01007387 */ /* 0x000fe80000100a00 */
[----:B------:R-:W-:Y:S03]  /*75dd0*/  STL.64 [R1+0xe68], R14 ;  /* 0x000e680e01007387 */ /* 0x000fe60000100a00 */
[----:B-1----:R-:W-:Y:S01]  /*75de0*/  MOV R117, R10 ;  /* 0x0000000a00757202 */ /* 0x002fe20000000f00 */
[----:B------:R1:W-:Y:S01]  /*75df0*/  STL.64 [R1+0xe50], R8 ;  /* 0x000e500801007387 */ /* 0x0003e20000100a00 */
[----:B--2---:R-:W-:-:S02]  /*75e00*/  IMAD.MOV.U32 R116, RZ, RZ, R11 ;  /* 0x000000ffff747224 */ /* 0x004fc400078e000b */
[C---:B-1----:R-:W-:Y:S01]  /*75e10*/  HMMA.1688.F32.TF32 R8, R236.reuse, R106, R248 ;  /* 0x0000006aec08723c */ /* 0x042fe200000810f8 */
[----:B------:R-:W-:Y:S04]  /*75e20*/  STL [R1+0x3e84], R117 ;  /* 0x003e847501007387 */ /* 0x000fe80000100800 */
[----:B------:R-:W-:Y:S04]  /*75e30*/  STL [R1+0x3e80], R116 ;  /* 0x003e807401007387 */ /* 0x000fe80000100800 */
[----:B------:R-:W2:Y:S11]  /*75e40*/  LDL.LU R24, [R1+0x460] ;  /* 0x0004600001187983 */ /* 0x000eb60000300800 */
[----:B------:R-:W-:Y:S03]  /*75e50*/  @!UPT UIADD3 URZ, URZ, URZ, URZ ;  /* 0x0000003f3f3ff290 */ /* 0x000fe6000fffe03f */
        /* <DEDUP_REMOVED lines=17> */
[----:B-1----:R-:W5:Y:S04]  /*75f70*/  LDL.LU R8, [R1+0x510] ;  /* 0x0005100001087983 */ /* 0x002f680000300800 */
[----:B------:R-:W5:Y:S04]  /*75f80*/  LDL.LU R9, [R1+0x514] ;  /* 0x0005140001097983 */ /* 0x000f680000300800 */
[----:B----4-:R-:W5:Y:S04]  /*75f90*/  LDL.LU R10, [R1+0x518] ;  /* 0x00051800010a7983 */ /* 0x010f680000300800 */
        /* <DEDUP_REMOVED lines=35> */
[C---:B-----5:R-:W-:Y:S08]  /*761d0*/  HMMA.1688.F32.TF32 R8, R236.reuse, R110, R8 ;  /* 0x0000006eec08723c */ /* 0x060ff00000081008 */
[C---:B----4-:R-:W-:Y:S08]  /*761e0*/  HMMA.1688.F32.TF32 R44, R236.reuse, R114, R44 ;  /* 0x00000072ec2c723c */ /* 0x050ff0000008102c */
[C---:B------:R-:W-:Y:S08]  /*761f0*/  HMMA.1688.F32.TF32 R40, R236.reuse, R118, R40 ;  /* 0x00000076ec28723c */ /* 0x040ff00000081028 */
[----:B------:R-:W-:Y:S01]  /*76200*/  IMAD.MOV.U32 R117, RZ, RZ, R8 ;  /* 0x000000ffff757224 */ /* 0x000fe200078e0008 */
[----:B------:R-:W-:Y:S01]  /*76210*/  MOV R116, R9 ;  /* 0x0000000900747202 */ /* 0x000fe20000000f00 */
[----:B------:R1:W-:Y:S04]  /*76220*/  STL.64 [R1+0x13b8], R10 ;  /* 0x0013b80a01007387 */ /* 0x0003e80000100a00 */
[----:B-1----:R-:W2:Y:S01]  /*76230*/  LDL.LU.64 R10, [R1+0x3fd0] ;  /* 0x003fd000010a7983 */ /* 0x002ea20000300a00 */
[----:B------:R-:W-:Y:S03]  /*76240*/  HMMA.1688.F32.TF32 R248, R236, R126, R248 ;  /* 0x0000007eecf8723c */ /* 0x000fe600000810f8 */
[----:B------:R-:W2:Y:S04]  /*76250*/  LDL.LU.64 R8, [R1+0x3fc8] ;  /* 0x003fc80001087983 */ /* 0x000ea80000300a00 */
[----:B------:R1:W-:Y:S04]  /*76260*/  STL [R1+0x3e8c], R117 ;  /* 0x003e8c7501007387 */ /* 0x0003e80000100800 */
[----:B------:R3:W-:Y:S04]  /*76270*/  STL [R1+0x3e88], R116 ;  /* 0x003e887401007387 */ /* 0x0007e80000100800 */
[----:B------:R-:W-:Y:S04]  /*76280*/  STL.64 [R1+0x13a0], R44 ;  /* 0x0013a02c01007387 */ /* 0x000fe80000100a00 */
[----:B------:R4:W-:Y:S01]  /*76290*/  STL.64 [R1+0x13a8], R46 ;  /* 0x0013a82e01007387 */ /* 0x0009e20000100a00 */
[----:B-1----:R-:W-:-:S02]  /*762a0*/  IMAD.MOV.U32 R117, RZ, RZ, R246 ;  /* 0x000000ffff757224 */ /* 0x002fc400078e00f6 */
[----:B---3--:R-:W-:Y:S01]  /*762b0*/  IMAD.MOV.U32 R116, RZ, RZ, R247 ;  /* 0x000000ffff747224 */ /* 0x008fe200078e00f7 */
[----:B----4-:R-:W3:Y:S04]  /*762c0*/  LDL.LU.64 R46, [R1+0x3fc0] ;  /* 0x003fc000012e7983 */ /* 0x010ee80000300a00 */
[----:B------:R-:W3:Y:S04]  /*762d0*/  LDL.LU.64 R44, [R1+0x3fb8] ;  /* 0x003fb800012c7983 */ /* 0x000ee80000300a00 */
[----:B------:R-:W-:Y:S04]  /*762e0*/  STL.64 [R1+0x1390], R40 ;  /* 0x0013902801007387 */ /* 0x000fe80000100a00 */
[----:B------:R1:W-:Y:S04]  /*762f0*/  STL.64 [R1+0x1398], R42 ;  /* 0x0013982a01007387 */ /* 0x0003e80000100a00 */
[----:B-1----:R-:W4:Y:S04]  /*76300*/  LDL.LU.64 R42, [R1+0x3fb0] ;  /* 0x003fb000012a7983 */ /* 0x002f280000300a00 */
[----:B------:R-:W4:Y:S04]  /*76310*/  LDL.LU.64 R40, [R1+0x3fa8] ;  /* 0x003fa80001287983 */ /* 0x000f280000300a00 */
[----:B------:R1:W-:Y:S04]  /*76320*/  STL.64 [R1+0x1380], R244 ;  /* 0x001380f401007387 */ /* 0x0003e80000100a00 */
[----:B------:R-:W5:Y:S04]  /*76330*/  LDL.LU.64 R246, [R1+0x3fa0] ;  /* 0x003fa00001f67983 */ /* 0x000f680000300a00 */
[----:B-1----:R-:W2:Y:S04]  /*76340*/  LDL.LU.64 R244, [R1+0x3f98] ;  /* 0x003f980001f47983 */ /* 0x002ea80000300a00 */
[----:B------:R-:W-:Y:S04]  /*76350*/  STL.64 [R1+0x1370], R248 ;  /* 0x001370f801007387 */ /* 0x000fe80000100a00 */
[----:B------:R1:W-:Y:S04]  /*76360*/  STL.64 [R1+0x1378], R250 ;  /* 0x001378fa01007387 */ /* 0x0003e80000100a00 */
[----:B-1----:R-:W2:Y:S04]  /*76370*/  LDL.LU.64 R250, [R1+0x3f90] ;  /* 0x003f900001fa7983 */ /* 0x002ea80000300a00 */
[----:B------:R-:W2:Y:S04]  /*76380*/  LDL.LU.64 R248, [R1+0x3f88] ;  /* 0x003f880001f87983 */ /* 0x000ea80000300a00 */
[----:B------:R-:W2:Y:S04]  /*76390*/  LDL.LU R236, [R1+0x4b0] ;  /* 0x0004b00001ec7983 */ /* 0x000ea80000300800 */
[----:B------:R1:W-:Y:S04]  /*763a0*/  STL.64 [R1+0xe40], R12 ;  /* 0x000e400c01007387 */ /* 0x0003e80000100a00 */
[----:B------:R1:W-:Y:S04]  /*763b0*/  STL.64 [R1+0xe48], R14 ;  /* 0x000e480e01007387 */ /* 0x0003e80000100a00 */
[----:B------:R-:W2:Y:S04]  /*763c0*/  LDL.LU R237, [R1+0x4b4] ;  /* 0x0004b40001ed7983 */ /* 0x000ea80000300800 */
[----:B------:R-:W2:Y:S04]  /*763d0*/  LDL.LU R238, [R1+0x4b8] ;  /* 0x0004b80001ee7983 */ /* 0x000ea80000300800 */
[----:B------:R-:W2:Y:S01]  /*763e0*/  LDL.LU R239, [R1+0x4bc] ;  /* 0x0004bc0001ef7983 */ /* 0x000ea20000300800 */
[C---:B------:R-:W-:Y:S03]  /*763f0*/  HMMA.1688.F32.TF32 R240, R232.reuse, R74, R240 ;  /* 0x0000004ae8f0723c */ /* 0x040fe600000810f0 */
[----:B-1----:R-:W3:Y:S04]  /*76400*/  LDL.LU R12, [R1+0x430] ;  /* 0x00043000010c7983 */ /* 0x002ee80000300800 */
[----:B------:R-:W3:Y:S01]  /*76410*/  LDL.LU R13, [R1+0x434] ;  /* 0x00043400010d7983 */ /* 0x000ee20000300800 */
[C---:B------:R-:W-:Y:S03]  /*76420*/  HMMA.1688.F32.TF32 R36, R232.reuse, R78, R36 ;  /* 0x0000004ee824723c */ /* 0x040fe60000081024 */
[----:B------:R-:W3:Y:S04]  /*76430*/  LDL.LU R14, [R1+0x438] ;  /* 0x00043800010e7983 */ /* 0x000ee80000300800 */
[----:B------:R-:W3:Y:S01]  /*76440*/  LDL.LU R15, [R1+0x43c] ;  /* 0x00043c00010f7983 */ /* 0x000ee20000300800 */
[C---:B------:R-:W-:Y:S08]  /*76450*/  HMMA.1688.F32.TF32 R32, R232.reuse, R82, R32 ;  /* 0x00000052e820723c */ /* 0x040ff00000081020 */
[C---:B------:R-:W-:Y:S08]  /*76460*/  HMMA.1688.F32.TF32 R28, R232.reuse, R86, R28 ;  /* 0x00000056e81c723c */ /* 0x040ff0000008101c */
[C---:B------:R-:W-:Y:S08]  /*76470*/  HMMA.1688.F32.TF32 R24, R232.reuse, R90, R24 ;  /* 0x0000005ae818723c */ /* 0x040ff00000081018 */
[C---:B------:R-:W-:Y:S08]  /*76480*/  HMMA.1688.F32.TF32 R20, R232.reuse, R94, R20 ;  /* 0x0000005ee814723c */ /* 0x040ff00000081014 */
[C---:B------:R-:W-:Y:S08]  /*76490*/  HMMA.1688.F32.TF32 R16, R232.reuse, R98, R16 ;  /* 0x00000062e810723c */ /* 0x040ff00000081010 */
[C---:B--2---:R-:W-:Y:S11]  /*764a0*/  HMMA.1688.F32.TF32 R236, R232.reuse, R70, R236 ;  /* 0x00000046e8ec723c */ /* 0x044ff600000810ec */
[----:B------:R-:W-:Y:S11]  /*764b0*/  @!UPT UIADD3 URZ, URZ, URZ, URZ ;  /* 0x0000003f3f3ff290 */ /* 0x000ff6000fffe03f */
[----:B------:R-:W-:Y:S01]  /*764c0*/  @!UPT UIADD3 URZ, URZ, URZ, URZ ;  /* 0x0000003f3f3ff290 */ /* 0x000fe2000fffe03f */
        /* <DEDUP_REMOVED lines=9> */
[----:B------:R2:W-:Y:S01]  /*76560*/  STL.64 [R1+0x1328], R30 ;  /* 0x0013281e01007387 */ /* 0x0005e20000100a00 */
[----:B---3--:R-:W-:Y:S03]  /*76570*/  HMMA.1688.F32.TF32 R12, R232, R102, R12 ;  /* 0x00000066e80c723c */ /* 0x008fe6000008100c */
[----:B------:R-:W-:Y:S04]  /*76580*/  LDS R236, [R161+0x1c600] ;  /* 0x01c60000a1ec7984 */ /* 0x000fe80000000800 */
[----:B-1----:R-:W3:Y:S04]  /*76590*/  LDL.LU R28, [R1+0x420] ;  /* 0x00042000011c7983 */ /* 0x002ee80000300800 */
[----:B------:R1:W-:Y:S04]  /*765a0*/  STL.64 [R1+0x1310], R24 ;  /* 0x0013101801007387 */ /* 0x0003e80000100a00 */
[----:B------:R1:W-:Y:S04]  /*765b0*/  STL.64 [R1+0x1318], R26 ;  /* 0x0013181a01007387 */ /* 0x0003e80000100a00 */
[----:B------:R1:W-:Y:S04]  /*765c0*/  STL.64 [R1+0x1300], R20 ;  /* 0x0013001401007387 */ /* 0x0003e80000100a00 */
[----:B------:R1:W-:Y:S04]  /*765d0*/  STL.64 [R1+0x1308], R22 ;  /* 0x0013081601007387 */ /* 0x0003e80000100a00 */
[----:B------:R-:W3:Y:S04]  /*765e0*/  LDL.LU R29, [R1+0x424] ;  /* 0x00042400011d7983 */ /* 0x000ee80000300800 */
[----:B--2---:R-:W3:Y:S04]  /*765f0*/  LDL.LU R30, [R1+0x428] ;  /* 0x00042800011e7983 */ /* 0x004ee80000300800 */
[----:B------:R2:W-:Y:S04]  /*76600*/  STL.64 [R1+0x12f0], R16 ;  /* 0x0012f01001007387 */ /* 0x0005e80000100a00 */
[----:B------:R2:W-:Y:S04]  /*76610*/  STL [R1+0x12f8], R18 ;  /* 0x0012f81201007387 */ /* 0x0005e80000100800 */
[----:B-1----:R-:W4:Y:S04]  /*76620*/  LDL.LU R24, [R1+0x30] ;  /* 0x0000300001187983 */ /* 0x002f280000300800 */
        /* <DEDUP_REMOVED lines=8> */
[----:B------:R-:W4:Y:S04]  /*766b0*/  LDL.LU R23, [R1+0x2c] ;  /* 0x00002c0001177983 */ /* 0x000f280000300800 */
[----:B--2---:R-:W2:Y:S04]  /*766c0*/  LDL.LU R16, [R1+0x10] ;  /* 0x0000100001107983 */ /* 0x004ea80000300800 */
[----:B------:R-:W2:Y:S04]  /*766d0*/  LDL.LU R17, [R1+0x14] ;  /* 0x0000140001117983 */ /* 0x000ea80000300800 */
[----:B------:R-:W2:Y:S04]  /*766e0*/  LDL.LU R18, [R1+0x18] ;  /* 0x0000180001127983 */ /* 0x000ea80000300800 */
[----:B------:R-:W2:Y:S01]  /*766f0*/  LDL.LU R19, [R1+0x1c] ;  /* 0x00001c0001137983 */ /* 0x000ea20000300800 */
[----:B------:R-:W-:Y:S01]  /*76700*/  IMAD.MOV.U32 R101, RZ, RZ, R12 ;  /* 0x000000ffff657224 */ /* 0x000fe200078e000c */
[----:B------:R-:W-:Y:S01]  /*76710*/  MOV R100, R13 ;  /* 0x0000000d00647202 */ /* 0x000fe20000000f00 */
[----:B------:R-:W-:Y:S01]  /*76720*/  IMAD.MOV.U32 R97, RZ, RZ, R14 ;  /* 0x000000ffff617224 */ /* 0x000fe200078e000e */
[----:B------:R-:W-:Y:S01]  /*76730*/  STL [R1+0x3e48], R188 ;  /* 0x003e48bc01007387 */ /* 0x000fe20000100800 */
[----:B------:R-:W-:-:S03]  /*76740*/  IMAD.MOV.U32 R96, RZ, RZ, R15 ;  /* 0x000000ffff607224 */ /* 0x000fc600078e000f */
[----:B------:R-:W4:Y:S04]  /*76750*/  LDL.LU R12, [R1] ;  /* 0x00000000010c7983 */ /* 0x000f280000300800 */
[----:B------:R-:W4:Y:S04]  /*76760*/  LDL.LU R13, [R1+0x4] ;  /* 0x00000400010d7983 */ /* 0x000f280000300800 */
[----:B------:R-:W4:Y:S04]  /*76770*/  LDL.LU R14, [R1+0x8] ;  /* 0x00000800010e7983 */ /* 0x000f280000300800 */
[----:B------:R-:W4:Y:S04]  /*76780*/  LDL.LU R15, [R1+0xc] ;  /* 0x00000c00010f7983 */ /* 0x000f280000300800 */
[----:B------:R1:W-:Y:S04]  /*76790*/  STL [R1+0x3e54], R97 ;  /* 0x003e546101007387 */ /* 0x0003e80000100800 */
[----:B------:R-:W-:Y:S04]  /*767a0*/  STL [R1+0x3e50], R100 ;  /* 0x003e506401007387 */ /* 0x000fe80000100800 */
[----:B------:R1:W-:Y:S01]  /*767b0*/  STL [R1+0x3e4c], R101 ;  /* 0x003e4c6501007387 */ /* 0x0003e20000100800 */
[----:B------:R-:W-:Y:S01]  /*767c0*/  IMAD.MOV.U32 R32, RZ, RZ, R248 ;  /* 0x000000ffff207224 */ /* 0x000fe200078e00f8 */
[----:B------:R-:W-:Y:S01]  /*767d0*/  MOV R34, R250 ;  /* 0x000000fa00227202 */ /* 0x000fe20000000f00 */
[----:B------:R-:W-:Y:S01]  /*767e0*/  IMAD.MOV.U32 R33, RZ, RZ, R249 ;  /* 0x000000ffff217224 */ /* 0x000fe200078e00f9 */
[----:B------:R-:W-:Y:S01]  /*767f0*/  LDS R238, [R161+0x1e600] ;  /* 0x01e60000a1ee7984 */ /* 0x000fe20000000800 */
[----:B------:R-:W-:-:S03]  /*76800*/  IMAD.MOV.U32 R35, RZ, RZ, R251 ;  /* 0x000000ffff237224 */ /* 0x000fc600078e00fb */
[----:B------:R-:W-:Y:S04]  /*76810*/  LDS R237, [R189+0x1c600] ;  /* 0x01c60000bded7984 */ /* 0x000fe80000000800 */
[----:B------:R-:W1:Y:S04]  /*76820*/  LDS R239, [R189+0x1e600] ;  /* 0x01e60000bdef7984 */ /* 0x000e680000000800 */
[----:B------:R-:W-:Y:S04]  /*76830*/  LDS R240, [R161+0x1c680] ;  /* 0x01c68000a1f07984 */ /* 0x000fe80000000800 */
[----:B------:R-:W-:Y:S04]  /*76840*/  LDS R242, [R161+0x1e680] ;  /* 0x01e68000a1f27984 */ /* 0x000fe80000000800 */
[----:B------:R-:W-:Y:S04]  /*76850*/  LDS R241, [R189+0x1c680] ;  /* 0x01c68000bdf17984 */ /* 0x000fe80000000800 */
[----:B------:R-:W1:Y:S01]  /*76860*/  LDS R243, [R189+0x1e680] ;  /* 0x01e68000bdf37984 */ /* 0x000e620000000800 */
[C---:B---3--:R-:W-:Y:S11]  /*76870*/  HMMA.1688.F32.TF32 R28, R232.reuse, R106, R28 ;  /* 0x0000006ae81c723c */ /* 0x048ff6000008101c */
[----:B------:R-:W-:Y:S11]  /*76880*/  @!UPT UIADD3 URZ, URZ, URZ, URZ ;  /* 0x0000003f3f3ff290 */ /* 0x000ff6000fffe03f */
[----:B------:R-:W-:Y:S02]  /*76890*/  @!UPT UIADD3 URZ, URZ, URZ, URZ ;  /* 0x0000003f3f3ff290 */ /* 0x000fe4000fffe03f */
[----:B------:R-:W-:Y:S02]  /*768a0*/  MOV R93, R28 ;  /* 0x0000001c005d7202 */ /* 0x000fe40000000f00 */
[----:B------:R-:W-:Y:S01]  /*768b0*/  MOV R28, R244 ;  /* 0x000000f4001c7202 */ /* 0x000fe20000000f00 */
[----:B------:R-:W-:Y:S01]  /*768c0*/  IMAD.MOV.U32 R92, RZ, RZ, R29 ;  /* 0x000000ffff5c7224 */ /* 0x000fe200078e001d */
[----:B------:R-:W3:Y:S01]  /*768d0*/  LDL.LU R244, [R1+0x3f84] ;  /* 0x003f840001f47983 */ /* 0x000ee20000300800 */
[----:B------:R-:W-:Y:S01]  /*768e0*/  IMAD.MOV.U32 R89, RZ, RZ, R30 ;  /* 0x000000ffff597224 */ /* 0x000fe200078e001e */
[----:B------:R-:W-:Y:S01]  /*768f0*/  MOV R88, R31 ;  /* 0x0000001f00587202 */ /* 0x000fe20000000f00 */
[----:B------:R-:W-:Y:S01]  /*76900*/  IMAD.MOV.U32 R29, RZ, RZ, R245 ;  /* 0x000000ffff1d7224 */ /* 0x000fe200078e00f5 */
[C---:B--2---:R-:W-:Y:S01]  /*76910*/  HMMA.1688.F32.TF32 R16, R232.reuse, R118, R16 ;  /* 0x00000076e810723c */ /* 0x044fe20000081010 */
[----:B-----5:R-:W-:Y:S01]  /*76920*/  IMAD.MOV.U32 R30, RZ, RZ, R246 ;  /* 0x000000ffff1e7224 */ /* 0x020fe200078e00f6 */
[----:B------:R-:W-:Y:S11]  /*76930*/  MOV R31, R247 ;  /* 0x000000f7001f7202 */ /* 0x000ff60000000f00 */
[----:B------:R-:W-:Y:S10]  /*76940*/  @!UPT UIADD3 URZ, URZ, URZ, URZ ;  /* 0x0000003f3f3ff290 */ /* 0x000ff4000fffe03f */
[----:B------:R-:W-:Y:S04]  /*76950*/  STL.64 [R1+0x12a0], R16 ;  /* 0x0012a01001007387 */ /* 0x000fe80000100a00 */
[----:B------:R-:W-:Y:S04]  /*76960*/  STL.64 [R1+0x12a8], R18 ;  /* 0x0012a81201007387 */ /* 0x000fe80000100a00 */
[----:B------:R-:W3:Y:S04]  /*76970*/  LDL.LU R245, [R1+0x3f80] ;  /* 0x003f800001f57983 */ /* 0x000ee80000300800 */
[----:B------:R-:W3:Y:S04]  /*76980*/  LDL.LU R246, [R1+0x3f7c] ;  /* 0x003f7c0001f67983 */ /* 0x000ee80000300800 */
[----:B------:R-:W3:Y:S04]  /*76990*/  LDL.LU R247, [R1+0x3f78] ;  /* 0x003f780001f77983 */ /* 0x000ee80000300800 */
[----:B------:R-:W2:Y:S04]  /*769a0*/  LDL.LU R248, [R1+0x3f74] ;  /* 0x003f740001f87983 */ /* 0x000ea80000300800 */
[----:B------:R-:W2:Y:S04]  /*769b0*/  LDL.LU R249, [R1+0x3f70] ;  /* 0x003f700001f97983 */ /* 0x000ea80000300800 */
[----:B------:R-:W2:Y:S04]  /*769c0*/  LDL.LU R250, [R1+0x3f6c] ;  /* 0x003f6c0001fa7983 */ /* 0x000ea80000300800 */
[----:B------:R-:W2:Y:S01]  /*769d0*/  LDL.LU R251, [R1+0x3f68] ;  /* 0x003f680001fb7983 */ /* 0x000ea20000300800 */
[C---:B----4-:R-:W-:Y:S03]  /*769e0*/  HMMA.1688.F32.TF32 R20, R232.reuse, R114, R20 ;  /* 0x00000072e814723c */ /* 0x050fe60000081014 */
[----:B------:R-:W4:Y:S04]  /*769f0*/  LDL.LU R36, [R1+0xc0] ;  /* 0x0000c00001247983 */ /* 0x000f280000300800 */
[----:B------:R-:W4:Y:S01]  /*76a00*/  LDL.LU R37, [R1+0xc4] ;  /* 0x0000c40001257983 */ /* 0x000f220000300800 */
[----:B------:R-:W-:Y:S03]  /*76a10*/  HMMA.1688.F32.TF32 R24, R232, R110, R24 ;  /* 0x0000006ee818723c */ /* 0x000fe60000081018 */
[----:B------:R-:W4:Y:S04]  /*76a20*/  LDL.LU R38, [R1+0xc8] ;  /* 0x0000c80001267983 */ /* 0x000f280000300800 */
[----:B------:R-:W4:Y:S09]  /*76a30*/  LDL.LU R39, [R1+0xcc] ;  /* 0x0000cc0001277983 */ /* 0x000f320000300800 */
[----:B------:R-:W-:Y:S01]  /*76a40*/  IMAD.MOV.U32 R85, RZ, RZ, R20 ;  /* 0x000000ffff557224 */ /* 0x000fe200078e0014 */
[----:B------:R-:W-:Y:S01]  /*76a50*/  MOV R84, R21 ;  /* 0x0000001500547202 */ /* 0x000fe20000000f00 */
[----:B------:R-:W-:-:S02]  /*76a60*/  IMAD.MOV.U32 R81, RZ, RZ, R22 ;  /* 0x000000ffff517224 */ /* 0x000fc400078e0016 */
[----:B------:R-:W-:Y:S02]  /*76a70*/  IMAD.MOV.U32 R80, RZ, RZ, R23 ;  /* 0x000000ffff507224 */ /* 0x000fe400078e0017 */
[----:B------:R-:W-:Y:S02]  /*76a80*/  HMMA.1688.F32.TF32 R20, R232, R122, R12 ;  /* 0x0000007ae814723c */ /* 0x000fe4000008100c */
[----:B-1----:R-:W-:Y:S01]  /*76a90*/  IMAD.MOV.U32 R97, RZ, RZ, R24 ;  /* 0x000000ffff617224 */ /* 0x002fe200078e0018 */
[----:B------:R-:W-:Y:S01]  /*76aa0*/  MOV R101, R26 ;  /* 0x0000001a00657202 */ /* 0x000fe20000000f00 */
[----:B------:R-:W-:Y:S01]  /*76ab0*/  IMAD.MOV.U32 R100, RZ, RZ, R25 ;  /* 0x000000ffff647224 */ /* 0x000fe200078e0019 */
[----:B------:R-:W2:Y:S01]  /*76ac0*/  LDL.LU R24, [R1+0x90] ;  /* 0x0000900001187983 */ /* 0x000ea20000300800 */
[----:B------:R-:W-:-:S03]  /*76ad0*/  IMAD.MOV.U32 R188, RZ, RZ, R27 ;  /* 0x000000ffffbc7224 */ /* 0x000fc600078e001b */
[----:B------:R-:W2:Y:S04]  /*76ae0*/  LDL.LU R25, [R1+0x94] ;  /* 0x0000940001197983 */ /* 0x000ea80000300800 */
[----:B------:R-:W2:Y:S04]  /*76af0*/  LDL.LU R26, [R1+0x98] ;  /* 0x00009800011a7983 */ /* 0x000ea80000300800 */
[----:B------:R-:W2:Y:S06]  /*76b00*/  LDL.LU R27, [R1+0x9c] ;  /* 0x00009c00011b7983 */ /* 0x000eac0000300800 */
[----:B------:R1:W-:Y:S04]  /*76b10*/  STL.64 [R1+0x1290], R20 ;  /* 0x0012901401007387 */ /* 0x0003e80000100a00 */
[----:B------:R2:W-:Y:S04]  /*76b20*/  STL.64 [R1+0x1298], R22 ;  /* 0x0012981601007387 */ /* 0x0005e80000100a00 */
[----:B-1----:R-:W4:Y:S01]  /*76b30*/  LDL.LU R20, [R1+0x80] ;  /* 0x0000800001147983 */ /* 0x002f220000300800 */
[C---:B---3--:R-:W-:Y:S08]  /*76b40*/  HMMA.1688.F32.TF32 R12, R232.reuse, R130, R244 ;  /* 0x00000082e80c723c */ /* 0x048ff000000810f4 */
[----:B--2---:R-:W-:Y:S01]  /*76b50*/  HMMA.1688.F32.TF32 R16, R232, R126, R248 ;  /* 0x0000007ee810723c */ /* 0x004fe200000810f8 */
[----:B------:R-:W-:Y:S04]  /*76b60*/  LDS R232, [R161+0x1c700] ;  /* 0x01c70000a1e87984 */ /* 0x000fe80000000800 */
[----:B------:R-:W-:Y:S03]  /*76b70*/  LDS R234, [R161+0x1e700] ;  /* 0x01e70000a1ea7984 */ /* 0x000fe60000000800 */
[C---:B------:R-:W-:Y:S01]  /*76b80*/  HMMA.1688.F32.TF32 R32, R236.reuse, R74, R32 ;  /* 0x0000004aec20723c */ /* 0x040fe20000081020 */
[----:B------:R-:W-:Y:S04]  /*76b90*/  LDS R233, [R189+0x1c700] ;  /* 0x01c70000bde97984 */ /* 0x000fe80000000800 */
[----:B------:R-:W1:Y:S10]  /*76ba0*/  LDS R235, [R189+0x1e700] ;  /* 0x01e70000bdeb7984 */ /* 0x000e740000000800 */
[----:B------:R2:W-:Y:S04]  /*76bb0*/  STL.64 [R1+0x1280], R16 ;  /* 0x0012801001007387 */ /* 0x0005e80000100a00 */
[----:B------:R3:W-:Y:S04]  /*76bc0*/  STL.64 [R1+0x1288], R18 ;  /* 0x0012881201007387 */ /* 0x0007e80000100a00 */
[----:B------:R1:W-:Y:S04]  /*76bd0*/  STL.64 [R1+0xe30], R12 ;  /* 0x000e300c01007387 */ /* 0x0003e80000100a00 */
[----:B------:R1:W-:Y:S04]  /*76be0*/  STL.64 [R1+0xe38], R14 ;  /* 0x000e380e01007387 */ /* 0x0003e80000100a00 */
        /* <DEDUP_REMOVED lines=14> */
[----:B------:R-:W3:Y:S01]  /*76cd0*/  LDL.LU R15, [R1+0x6c] ;  /* 0x00006c00010f7983 */ /* 0x000ee20000300800 */
[C---:B----4-:R-:W-:Y:S03]  /*76ce0*/  HMMA.1688.F32.TF32 R36, R236.reuse, R70, R36 ;  /* 0x00000046ec24723c */ /* 0x050fe60000081024 */
[----:B------:R-:W4:Y:S04]  /*76cf0*/  LDL.LU R244, [R1+0x50] ;  /* 0x0000500001f47983 */ /* 0x000f280000300800 */
[----:B------:R-:W4:Y:S01]  /*76d00*/  LDL.LU R245, [R1+0x54] ;  /* 0x0000540001f57983 */ /* 0x000f220000300800 */
[C---:B------:R-:W-:Y:S03]  /*76d10*/  HMMA.1688.F32.TF32 R28, R236.reuse, R78, R28 ;  /* 0x0000004eec1c723c */ /* 0x040fe6000008101c */
[----:B------:R-:W4:Y:S04]  /*76d20*/  LDL.LU R246, [R1+0x58] ;  /* 0x0000580001f67983 */ /* 0x000f280000300800 */
[----:B------:R-:W4:Y:S01]  /*76d30*/  LDL.LU R247, [R1+0x5c] ;  /* 0x00005c0001f77983 */ /* 0x000f220000300800 */
[----:B------:R-:W-:Y:S07]  /*76d40*/  HMMA.1688.F32.TF32 R24, R236, R82, R24 ;  /* 0x00000052ec18723c */ /* 0x000fee0000081018 */
[----:B------:R-:W-:Y:S04]  /*76d50*/  STL.64 [R1+0xe20], R36 ;  /* 0x000e202401007387 */ /* 0x000fe80000100a00 */
[----:B------:R1:W-:Y:S04]  /*76d60*/  STL.64 [R1+0xe28], R38 ;  /* 0x000e282601007387 */ /* 0x0003e80000100a00 */
[----:B-1----:R-:W4:Y:S04]  /*76d70*/  LDL.LU.64 R38, [R1+0x3f60] ;  /* 0x003f600001267983 */ /* 0x002f280000300a00 */
[----:B------:R-:W4:Y:S04]  /*76d80*/  LDL.LU.64 R36, [R1+0x3f58] ;  /* 0x003f580001247983 */ /* 0x000f280000300a00 */
[----:B------:R-:W-:Y:S04]  /*76d90*/  STL.64 [R1+0xe10], R32 ;  /* 0x000e102001007387 */ /* 0x000fe80000100a00 */
[----:B------:R1:W-:Y:S01]  /*76da0*/  STL.64 [R1+0xe18], R34 ;  /* 0x000e182201007387 */ /* 0x0003e20000100a00 */
[----:B------:R-:W-:Y:S01]  /*76db0*/  IMAD.MOV.U32 R124, RZ, RZ, R27 ;  /* 0x000000ffff7c7224 */ /* 0x000fe200078e001b */
[----:B------:R-:W-:Y:S01]  /*76dc0*/  MOV R128, R25 ;  /* 0x0000001900807202 */ /* 0x000fe20000000f00 */
[----:B------:R-:W-:-:S02]  /*76dd0*/  IMAD.MOV.U32 R125, RZ, RZ, R26 ;  /* 0x000000ffff7d7224 */ /* 0x000fc400078e001a */
[----:B------:R-:W-:Y:S01]  /*76de0*/  IMAD.MOV.U32 R129, RZ, RZ, R24 ;  /* 0x000000ffff817224 */ /* 0x000fe200078e0018 */
[----:B-1----:R-:W4:Y:S04]  /*76df0*/  LDL.LU.64 R34, [R1+0x3f50] ;  /* 0x003f500001227983 */ /* 0x002f280000300a00 */
[----:B------:R-:W4:Y:S04]  /*76e00*/  LDL.LU.64 R32, [R1+0x3f48] ;  /* 0x003f480001207983 */ /* 0x000f280000300a00 */
[----:B------:R-:W-:Y:S04]  /*76e10*/  STL.64 [R1+0xe00], R28 ;  /* 0x000e001c01007387 */ /* 0x000fe80000100a00 */
[----:B------:R1:W-:Y:S04]  /*76e20*/  STL.64 [R1+0xe08], R30 ;  /* 0x000e081e01007387 */ /* 0x0003e80000100a00 */
[----:B-1----:R-:W4:Y:S04]  /*76e30*/  LDL.LU.64 R30, [R1+0x3f40] ;  /* 0x003f4000011e7983 */ /* 0x002f280000300a00 */
[----:B------:R-:W4:Y:S04]  /*76e40*/  LDL.LU.64 R28, [R1+0x3f38] ;  /* 0x003f3800011c7983 */ /* 0x000f280000300a00 */
[----:B------:R-:W4:Y:S04]  /*76e50*/  LDL.LU.64 R26, [R1+0x3f30] ;  /* 0x003f3000011a7983 */ /* 0x000f280000300a00 */
[----:B------:R-:W4:Y:S04]  /*76e60*/  LDL.LU.64 R24, [R1+0x3f28] ;  /* 0x003f280001187983 */ /* 0x000f280000300a00 */
[----:B------:R-:W-:Y:S04]  /*76e70*/  STL [R1+0x3e44], R124 ;  /* 0x003e447c01007387 */ /* 0x000fe80000100800 */
[----:B------:R-:W-:Y:S04]  /*76e80*/  STL [R1+0x3e40], R125 ;  /* 0x003e407d01007387 */ /* 0x000fe80000100800 */
[----:B------:R1:W-:Y:S04]  /*76e90*/  STL [R1+0x3e3c], R128 ;  /* 0x003e3c8001007387 */ /* 0x0003e80000100800 */
[----:B------:R1:W-:Y:S01]  /*76ea0*/  STL [R1+0x3e38], R129 ;  /* 0x003e388101007387 */ /* 0x0003e20000100800 */
[C---:B-----5:R-:W-:Y:S08]  /*76eb0*/  HMMA.1688.F32.TF32 R20, R236.reuse, R86, R20 ;  /* 0x00000056ec14723c */ /* 0x060ff00000081014 */
[C---:B--2---:R-:W-:Y:S11]  /*76ec0*/  HMMA.1688.F32.TF32 R16, R236.reuse, R90, R16 ;  /* 0x0000005aec10723c */ /* 0x044ff60000081010 */
[----:B------:R-:W-:Y:S05]  /*76ed0*/  @!UPT UIADD3 URZ, URZ, URZ, URZ ;  /* 0x0000003f3f3ff290 */ /* 0x000fea000fffe03f */
[----:B------:R-:W-:Y:S01]  /*76ee0*/  IMAD.MOV.U32 R113, RZ, RZ, R22 ;  /* 0x000000ffff717224 */ /* 0x000fe200078e0016 */
[----:B------:R-:W-:Y:S01]  /*76ef0*/  MOV R112, R23 ;  /* 0x0000001700707202 */ /* 0x000fe20000000f00 */
[----:B------:R-:W-:Y:S01]  /*76f00*/  IMAD.MOV.U32 R120, RZ, RZ, R21 ;  /* 0x000000ffff787224 */ /* 0x000fe200078e0015 */
[----:B------:R-:W-:Y:S01]  /*76f10*/  MOV R121, R20 ;  /* 0x0000001400797202 */ /* 0x000fe20000000f00 */
[----:B------:R-:W2:Y:S04]  /*76f20*/  LDL.LU.64 R22, [R1+0x3f20] ;  /* 0x003f200001167983 */ /* 0x000ea80000300a00 */
[----:B------:R-:W2:Y:S01]  /*76f30*/  LDL.LU.64 R20, [R1+0x3f18] ;  /* 0x003f180001147983 */ /* 0x000ea20000300a00 */
[----:B---3--:R-:W-:Y:S01]  /*76f40*/  HMMA.1688.F32.TF32 R12, R236, R94, R12 ;  /* 0x0000005eec0c723c */ /* 0x008fe2000008100c */
[----:B-1----:R-:W-:Y:S01]  /*76f50*/  MOV R128, R18 ;  /* 0x0000001200807202 */ /* 0x002fe20000000f00 */
[----:B------:R-:W-:-:S02]  /*76f60*/  IMAD.MOV.U32 R129, RZ, RZ, R19 ;  /* 0x000000ffff817224 */ /* 0x000fc400078e0013 */
[----:B------:R-:W-:Y:S01]  /*76f70*/  IMAD.MOV.U32 R124, RZ, RZ, R16 ;  /* 0x000000ffff7c7224 */ /* 0x000fe200078e0010 */
[----:B------:R-:W3:Y:S01]  /*76f80*/  LDL.LU.64 R18, [R1+0x3f10] ;  /* 0x003f100001127983 */ /* 0x000ee20000300a00 */
[----:B------:R-:W-:-:S03]  /*76f90*/  IMAD.MOV.U32 R125, RZ, RZ, R17 ;  /* 0x000000ffff7d7224 */ /* 0x000fc600078e0011 */
[----:B------:R-:W3:Y:S11]  /*76fa0*/  LDL.LU.64 R16, [R1+0x3f08] ;  /* 0x003f080001107983 */ /* 0x000ef60000300a00 */
[----:B------:R-:W-:Y:S04]  /*76fb0*/  @!UPT UIADD3 URZ, URZ, URZ, URZ ;  /* 0x0000003f3f3ff290 */ /* 0x000fe8000fffe03f */
[----:B------:R-:W-:Y:S01]  /*76fc0*/  IMAD.MOV.U32 R105, RZ, RZ, R14 ;  /* 0x000000ffff697224 */ /* 0x000fe200078e000e */
[----:B------:R-:W-:Y:S01]  /*76fd0*/  MOV R108, R13 ;  /* 0x0000000d006c7202 */ /* 0x000fe20000000f00 */
[----:B------:R-:W-:Y:S02]  /*76fe0*/  IMAD.MOV.U32 R104, RZ, RZ, R15 ;  /* 0x000000ffff687224 */ /* 0x000fe400078e000f */
[----:B------:R-:W-:Y:S01]  /*76ff0*/  IMAD.MOV.U32 R109, RZ, RZ, R12 ;  /* 0x000000ffff6d7224 */ /* 0x000fe200078e000c */
[----:B------:R-:W5:Y:S04]  /*77000*/  LDL.LU.64 R14, [R1+0x3f00] ;  /* 0x003f0000010e7983 */ /* 0x000f680000300a00 */
[----:B------:R-:W5:Y:S01]  /*77010*/  LDL.LU.64 R12, [R1+0x3ef8] ;  /* 0x003ef800010c7983 */ /* 0x000f620000300a00 */
[C---:B----4-:R-:W-:Y:S08]  /*77020*/  HMMA.1688.F32.TF32 R244, R236.reuse, R98, R244 ;  /* 0x00000062ecf4723c */ /* 0x050ff000000810f4 */
[C---:B------:R-:W-:Y:S11]  /*77030*/  HMMA.1688.F32.TF32 R248, R236.reuse, R102, R248 ;  /* 0x00000066ecf8723c */ /* 0x040ff600000810f8 */
[----:B------:R-:W-:Y:S04]  /*77040*/  @!UPT UIADD3 URZ, URZ, URZ, URZ ;  /* 0x0000003f3f3ff290 */ /* 0x000fe8000fffe03f */
[----:B------:R-:W-:Y:S04]  /*77050*/  STL.64 [R1+0xdb0], R244 ;  /* 0x000db0f401007387 */ /* 0x000fe80000100a00 */
[----:B------:R5:W-:Y:S04]  /*77060*/  STL.64 [R1+0xdb8], R246 ;  /* 0x000db8f601007387 */ /* 0x000be80000100a00 */
[----:B------:R-:W-:Y:S04]  /*77070*/  STL.64 [R1+0xda0], R248 ;  /* 0x000da0f801007387 */ /* 0x000fe80000100a00 */
[----:B------:R-:W-:Y:S01]  /*77080*/  STL.64 [R1+0xda8], R250 ;  /* 0x000da8fa01007387 */ /* 0x000fe20000100a00 */
[C---:B---3--:R-:W-:Y:S08]  /*77090*/  HMMA.1688.F32.TF32 R16, R236.reuse, R110, R16 ;  /* 0x0000006eec10723c */ /* 0x048ff00000081010 */
[C---:B-----5:R-:W-:Y:S08]  /*770a0*/  HMMA.1688.F32.TF32 R244, R236.reuse, R106, R12 ;  /* 0x0000006aecf4723c */ /* 0x060ff0000008100c */
[C---:B--2---:R-:W-:Y:S08]  /*770b0*/  HMMA.1688.F32.TF32 R12, R236.reuse, R114, R20 ;  /* 0x00000072ec0c723c */ /* 0x044ff00000081014 */
[C---:B------:R-:W-:Y:S07]  /*770c0*/  HMMA.1688.F32.TF32 R20, R236.reuse, R118, R24 ;  /* 0x00000076ec14723c */ /* 0x040fee0000081018 */
        /* <DEDUP_REMOVED lines=10> */
[----:B-1----:R-:W-:Y:S08]  /*77170*/  HMMA.1688.F32.TF32 R20, R236, R130, R36 ;  /* 0x00000082ec14723c */ /* 0x002ff00000081024 */
[C---:B------:R-:W-:Y:S08]  /*77180*/  HMMA.1688.F32.TF32 R236, R240.reuse, R78, R8 ;  /* 0x0000004ef0ec723c */ /* 0x040ff00000081008 */
[C---:B------:R-:W-:Y:S01]  /*77190*/  HMMA.1688.F32.TF32 R8, R240.reuse, R86, R152 ;  /* 0x00000056f008723c */ /* 0x040fe20000081098 */
[----:B------:R-:W-:Y:S04]  /*771a0*/  STL.64 [R1+0xd50], R16 ;  /* 0x000d501001007387 */ /* 0x000fe80000100a00 */
[----:B------:R1:W-:Y:S04]  /*771b0*/  STL.64 [R1+0xd58], R18 ;  /* 0x000d581201007387 */ /* 0x0003e80000100a00 */
[----:B------:R-:W-:Y:S04]  /*771c0*/  STL.64 [R1+0xd40], R12 ;  /* 0x000d400c01007387 */ /* 0x000fe80000100a00 */
[----:B------:R2:W-:Y:S01]  /*771d0*/  STL.64 [R1+0xd48], R14 ;  /* 0x000d480e01007387 */ /* 0x0005e20000100a00 */
[C---:B-1----:R-:W-:Y:S08]  /*771e0*/  HMMA.1688.F32.TF32 R16, R240.reuse, R70, R40 ;  /* 0x00000046f010723c */ /* 0x042ff00000081028 */
[----:B--2---:R-:W-:Y:S02]  /*771f0*/  HMMA.1688.F32.TF32 R12, R240, R74, R44 ;  /* 0x0000004af00c723c */ /* 0x004fe4000008102c */
[----:B------:R-:W-:Y:S01]  /*77200*/  MOV R155, R8 ;  /* 0x00000008009b7202 */ /* 0x000fe20000000f00 */
[----:B------:R-:W-:Y:S01]  /*77210*/  IMAD.MOV.U32 R154, RZ, RZ, R9 ;  /* 0x000000ffff9a7224 */ /* 0x000fe200078e0009 */
[----:B------:R-:W-:Y:S01]  /*77220*/  MOV R152, R11 ;  /* 0x0000000b00987202 */ /* 0x000fe20000000f00 */
[----:B------:R-:W-:-:S03]  /*77230*/  IMAD.MOV.U32 R153, RZ, RZ, R10 ;  /* 0x000000ffff997224 */ /* 0x000fc600078e000a */
[----:B------:R-:W-:Y:S01]  /*77240*/  HMMA.1688.F32.TF32 R8, R240, R90, R148 ;  /* 0x0000005af008723c */ /* 0x000fe20000081094 */
[----:B------:R-:W-:Y:S04]  /*77250*/  STL.64 [R1+0xc40], R20 ;  /* 0x000c401401007387 */ /* 0x000fe80000100a00 */
[----:B------:R-:W-:Y:S04]  /*77260*/  STL.64 [R1+0xc48], R22 ;  /* 0x000c481601007387 */ /* 0x000fe80000100a00 */
[----:B------:R-:W-:Y:S04]  /*77270*/  STL.64 [R1+0xc20], R16 ;  /* 0x000c201001007387 */ /* 0x000fe80000100a00 */
[----:B------:R-:W-:Y:S04]  /*77280*/  STL.64 [R1+0xc28], R18 ;  /* 0x000c281201007387 */ /* 0x000fe80000100a00 */
[----:B------:R1:W-:Y:S04]  /*77290*/  STL [R1+0x3e24], R236 ;  /* 0x003e24ec01007387 */ /* 0x0003e80000100800 */
[----:B------:R-:W-:Y:S04]  /*772a0*/  STL.64 [R1+0xb20], R12 ;  /* 0x000b200c01007387 */ /* 0x000fe80000100a00 */
[----:B------:R-:W-:Y:S04]  /*772b0*/  STL.64 [R1+0xb28], R14 ;  /* 0x000b280e01007387 */ /* 0x000fe80000100a00 */
[----:B------:R2:W-:Y:S01]  /*772c0*/  STL [R1+0x3e20], R237 ;  /* 0x003e20ed01007387 */ /* 0x0005e20000100800 */
[----:B-1----:R-:W-:-:S03]  /*772d0*/  IMAD.MOV.U32 R236, RZ, RZ, R8 ;  /* 0x000000ffffec7224 */ /* 0x002fc600078e0008 */
[----:B------:R1:W-:Y:S04]  /*772e0*/  STL [R1+0x3e1c], R238 ;  /* 0x003e1cee01007387 */ /* 0x0003e80000100800 */
[----:B------:R3:W-:Y:S01]  /*772f0*/  STL [R1+0x3e18], R239 ;  /* 0x003e18ef01007387 */ /* 0x0007e20000100800 */
[----:B--2---:R-:W-:Y:S01]  /*77300*/  IMAD.MOV.U32 R237, RZ, RZ, R9 ;  /* 0x000000ffffed7224 */ /* 0x004fe200078e0009 */
[----:B-1----:R-:W-:Y:S01]  /*77310*/  MOV R238, R10 ;  /* 0x0000000a00ee7202 */ /* 0x002fe20000000f00 */
[----:B---3--:R-:W-:Y:S02]  /*77320*/  IMAD.MOV.U32 R239, RZ, RZ, R11 ;  /* 0x000000ffffef7224 */ /* 0x008fe400078e000b */
[C---:B------:R-:W-:Y:S08]  /*77330*/  HMMA.1688.F32.TF32 R8, R240.reuse, R94, R52 ;  /* 0x0000005ef008723c */ /* 0x040ff00000081034 */
[C---:B------:R-:W-:Y:S11]  /*77340*/  HMMA.1688.F32.TF32 R12, R240.reuse, R82, R48 ;  /* 0x00000052f00c723c */ /* 0x040ff60000081030 */
[----:B------:R-:W-:Y:S05]  /*77350*/  @!UPT UIADD3 URZ, URZ, URZ, URZ ;  /* 0x0000003f3f3ff290 */ /* 0x000fea000fffe03f */
[----:B------:R-:W-:Y:S01]  /*77360*/  IMAD.MOV.U32 R151, RZ, RZ, R8 ;  /* 0x000000ffff977224 */ /* 0x000fe200078e0008 */
[----:B------:R-:W-:Y:S01]  /*77370*/  MOV R150, R9 ;  /* 0x0000000900967202 */ /* 0x000fe20000000f00 */
[----:B------:R-:W-:Y:S02]  /*77380*/  IMAD.MOV.U32 R149, RZ, RZ, R10 ;  /* 0x000000ffff957224 */ /* 0x000fe400078e000a */
[----:B------:R-:W-:Y:S02]  /*77390*/  IMAD.MOV.U32 R148, RZ, RZ, R11 ;  /* 0x000000ffff947224 */ /* 0x000fe400078e000b */
[C---:B------:R-:W-:Y:S01]  /*773a0*/  HMMA.1688.F32.TF32 R8, R240.reuse, R98, R56 ;  /* 0x00000062f008723c */ /* 0x040fe20000081038 */
[----:B------:R-:W-:Y:S04]  /*773b0*/  STL.64 [R1+0xd30], R12 ;  /* 0x000d300c01007387 */ /* 0x000fe80000100a00 */
[----:B------:R1:W-:Y:S04]  /*773c0*/  STL.64 [R1+0xd38], R14 ;  /* 0x000d380e01007387 */ /* 0x0003e80000100a00 */
[----:B------:R2:W-:Y:S04]  /*773d0*/  STL [R1+0x3e34], R155 ;  /* 0x003e349b01007387 */ /* 0x0005e80000100800 */
[----:B------:R3:W-:Y:S04]  /*773e0*/  STL [R1+0x3e30], R153 ;  /* 0x003e309901007387 */ /* 0x0007e80000100800 */
[----:B------:R4:W-:Y:S01]  /*773f0*/  STL [R1+0x3e2c], R237 ;  /* 0x003e2ced01007387 */ /* 0x0009e20000100800 */
[----:B-1----:R-:W-:Y:S03]  /*77400*/  HMMA.1688.F32.TF32 R12, R240, R102, R60 ;  /* 0x00000066f00c723c */ /* 0x002fe6000008103c */
[----:B------:R1:W-:Y:S03]  /*77410*/  STL [R1+0x3e28], R236 ;  /* 0x003e28ec01007387 */ /* 0x0003e60000100800 */
[----:B--2---:R-:W-:Y:S01]  /*77420*/  MOV R155, R8 ;  /* 0x00000008009b7202 */ /* 0x004fe20000000f00 */
[----:B---3--:R-:W-:-:S02]  /*77430*/  IMAD.MOV.U32 R153, RZ, RZ, R9 ;  /* 0x000000ffff997224 */ /* 0x008fc400078e0009 */
[----:B----4-:R-:W-:Y:S01]  /*77440*/  IMAD.MOV.U32 R237, RZ, RZ, R10 ;  /* 0x000000ffffed7224 */ /* 0x010fe200078e000a */
[----:B-1----:R-:W-:Y:S02]  /*77450*/  MOV R236, R11 ;  /* 0x0000000b00ec7202 */ /* 0x002fe40000000f00 */
        /* <DEDUP_REMOVED lines=23> */
[----:B------:R-:W-:-:S02]  /*775d0*/  IMAD.MOV.U32 R246, RZ, RZ, R160 ;  /* 0x000000fffff67224 */ /* 0x000fc400078e00a0 */
[----:B------:R-:W-:Y:S01]  /*775e0*/  LDS R132, [R161+0x1c780] ;  /* 0x01c78000a1847984 */ /* 0x000fe20000000800 */
[----:B------:R-:W-:-:S03]  /*775f0*/  IMAD.MOV.U32 R247, RZ, RZ, R3 ;  /* 0x000000fffff77224 */ /* 0x000fc600078e0003 */
        /* <DEDUP_REMOVED lines=11> */
[C---:B---3--:R-:W-:Y:S03]  /*776b0*/  HMMA.1688.F32.TF32 R8, R232.reuse, R78, R156 ;  /* 0x0000004ee808723c */ /* 0x048fe6000008109c */
        /* <DEDUP_REMOVED lines=39> */
[----:B------:R-:W-:Y:S04]  /*77930*/  STL.64 [R1+0x1168], R10 ;  /* 0x0011680a01007387 */ /* 0x000fe80000100a00 */
[----:B------:R-:W-:Y:S04]  /*77940*/  STL.64 [R1+0x1150], R4 ;  /* 0x0011500401007387 */ /* 0x000fe80000100a00 */
[----:B------:R2:W-:Y:S02]  /*77950*/  STL.64 [R1+0x1158], R6 ;  /* 0x0011580601007387 */ /* 0x0005e40000100a00 */
[C---:B--2---:R-:W-:Y:S08]  /*77960*/  HMMA.1688.F32.TF32 R4, R232.reuse, R122, R204 ;  /* 0x0000007ae804723c */ /* 0x044ff000000810cc */
[C---:B------:R-:W-:Y:S11]  /*77970*/  HMMA.1688.F32.TF32 R8, R232.reuse, R126, R208 ;  /* 0x0000007ee808723c */ /* 0x040ff600000810d0 */
[----:B------:R-:W-:Y:S04]  /*77980*/  @!UPT UIADD3 URZ, URZ, URZ, URZ ;  /* 0x0000003f3f3ff290 */ /* 0x000fe8000fffe03f */
[----:B------:R-:W-:Y:S04]  /*77990*/  STL.64 [R1+0x1140], R4 ;  /* 0x0011400401007387 */ /* 0x000fe80000100a00 */
[----:B------:R2:W-:Y:S04]  /*779a0*/  STL.64 [R1+0x1148], R6 ;  /* 0x0011480601007387 */ /* 0x0005e80000100a00 */
[----:B------:R-:W3:Y:S01]  /*779b0*/  LDL.LU R248, [R1+0x1680] ;  /* 0x0016800001f87983 */ /* 0x000ee20000300800 */
[----:B--2---:R-:W-:Y:S03]  /*779c0*/  HMMA.1688.F32.TF32 R4, R232, R130, R212 ;  /* 0x00000082e804723c */ /* 0x004fe600000810d4 */
[----:B------:R-:W-:Y:S04]  /*779d0*/  STL.64 [R1+0x1130], R8 ;  /* 0x0011300801007387 */ /* 0x000fe80000100a00 */
[----:B------:R-:W-:Y:S11]  /*779e0*/  STL.64 [R1+0x1138], R10 ;  /* 0x0011380a01007387 */ /* 0x000ff60000100a00 */
[----:B------:R-:W-:Y:S05]  /*779f0*/  @!UPT UIADD3 URZ, URZ, URZ, URZ ;  /* 0x0000003f3f3ff290 */ /* 0x000fea000fffe03f */
[----:B------:R-:W-:Y:S04]  /*77a00*/  STL.64 [R1+0xc30], R4 ;  /* 0x000c300401007387 */ /* 0x000fe80000100a00 */
[----:B------:R-:W-:Y:S04]  /*77a10*/  STL.64 [R1+0xc38], R6 ;  /* 0x000c380601007387 */ /* 0x000fe80000100a00 */
[----:B------:R-:W3:Y:S04]  /*77a20*/  LDL.LU R249, [R1+0x1684] ;  /* 0x0016840001f97983 */ /* 0x000ee80000300800 */
[----:B------:R-:W3:Y:S04]  /*77a30*/  LDL.LU R250, [R1+0x1688] ;  /* 0x0016880001fa7983 */ /* 0x000ee80000300800 */
[----:B------:R-:W3:Y:S04]  /*77a40*/  LDL.LU R251, [R1+0x168c] ;  /* 0x00168c0001fb7983 */ /* 0x000ee80000300800 */
[----:B------:R-:W2:Y:S04]  /*77a50*/  LDL.LU R244, [R1+0x1690] ;  /* 0x0016900001f47983 */ /* 0x000ea80000300800 */
[----:B------:R-:W2:Y:S04]  /*77a60*/  LDL.LU R245, [R1+0x1694] ;  /* 0x0016940001f57983 */ /* 0x000ea80000300800 */
[----:B------:R-:W4:Y:S04]  /*77a70*/  LDL.LU R160, [R1+0x3ef0] ;  /* 0x003ef00001a07983 */ /* 0x000f280000300800 */
[----:B------:R-:W5:Y:S04]  /*77a80*/  LDL.LU R3, [R1+0x3eec] ;  /* 0x003eec0001037983 */ /* 0x000f680000300800 */
[----:B------:R-:W2:Y:S04]  /*77a90*/  LDL.LU R152, [R1+0x16a0] ;  /* 0x0016a00001987983 */ /* 0x000ea80000300800 */
[----:B------:R-:W2:Y:S04]  /*77aa0*/  LDL.LU R153, [R1+0x16a4] ;  /* 0x0016a40001997983 */ /* 0x000ea80000300800 */
[----:B------:R-:W2:Y:S04]  /*77ab0*/  LDL.LU R154, [R1+0x16a8] ;  /* 0x0016a800019a7983 */ /* 0x000ea80000300800 */
[----:B------:R-:W2:Y:S04]  /*77ac0*/  LDL.LU R155, [R1+0x16ac] ;  /* 0x0016ac00019b7983 */ /* 0x000ea80000300800 */
[----:B------:R-:W2:Y:S04]  /*77ad0*/  LDL.LU R220, [R1+0x16b0] ;  /* 0x0016b00001dc7983 */ /* 0x000ea80000300800 */
[----:B------:R-:W2:Y:S01]  /*77ae0*/  LDL.LU R221, [R1+0x16b4] ;  /* 0x0016b40001dd7983 */ /* 0x000ea20000300800 */
[----:B----4-:R-:W-:Y:S01]  /*77af0*/  IMAD.MOV.U32 R223, RZ, RZ, R160 ;  /* 0x000000ffffdf7224 */ /* 0x010fe200078e00a0 */
[----:B-----5:R-:W-:-:S02]  /*77b00*/  MOV R222, R3 ;  /* 0x0000000300de7202 */ /* 0x020fc40000000f00 */
        /* <DEDUP_REMOVED lines=8> */
[----:B----4-:R-:W-:Y:S01]  /*77b90*/  MOV R147, R3 ;  /* 0x0000000300937202 */ /* 0x010fe20000000f00 */
[----:B-----5:R-:W-:-:S02]  /*77ba0*/  IMAD.MOV.U32 R146, RZ, RZ, R160 ;  /* 0x000000ffff927224 */ /* 0x020fc400078e00a0 */
        /* <DEDUP_REMOVED lines=8> */
[----:B----4-:R-:W-:-:S02]  /*77c30*/  IMAD.MOV.U32 R159, RZ, RZ, R160 ;  /* 0x000000ffff9f7224 */ /* 0x010fc400078e00a0 */
[----:B-----5:R-:W-:Y:S02]  /*77c40*/  IMAD.MOV.U32 R158, RZ, RZ, R3 ;  /* 0x000000ffff9e7224 */ /* 0x020fe400078e0003 */
[----:B------:R-:W4:Y:S04]  /*77c50*/  LDL.LU R3, [R1+0x3ed8] ;  /* 0x003ed80001037983 */ /* 0x000f280000300800 */
[----:B------:R-:W5:Y:S04]  /*77c60*/  LDL.LU R160, [R1+0x3ed4] ;  /* 0x003ed40001a07983 */ /* 0x000f680000300800 */
[----:B------:R-:W2:Y:S04]  /*77c70*/  LDL.LU R164, [R1+0x1700] ;  /* 0x0017000001a47983 */ /* 0x000ea80000300800 */
[----:B------:R-:W2:Y:S04]  /*77c80*/  LDL.LU R165, [R1+0x1704] ;  /* 0x0017040001a57983 */ /* 0x000ea80000300800 */
[----:B------:R-:W2:Y:S04]  /*77c90*/  LDL.LU R166, [R1+0x1708] ;  /* 0x0017080001a67983 */ /* 0x000ea80000300800 */
[----:B------:R-:W2:Y:S04]  /*77ca0*/  LDL.LU R167, [R1+0x170c] ;  /* 0x00170c0001a77983 */ /* 0x000ea80000300800 */
[----:B------:R-:W1:Y:S04]  /*77cb0*/  LDL.LU R148, [R1+0x1710] ;  /* 0x0017100001947983 */ /* 0x000e680000300800 */
[----:B------:R-:W1:Y:S01]  /*77cc0*/  LDL.LU R149, [R1+0x1714] ;  /* 0x0017140001957983 */ /* 0x000e620000300800 */
        /* <DEDUP_REMOVED lines=18> */
[----:B------:R-:W3:Y:S01]  /*77df0*/  LDL.LU R176, [R1+0x1750] ;  /* 0x0017500001b07983 */ /* 0x000ee20000300800 */
[----:B-----5:R-:W-:-:S03]  /*77e00*/  IMAD.MOV.U32 R177, RZ, RZ, R160 ;  /* 0x000000ffffb17224 */ /* 0x020fc600078e00a0 */
[----:B------:R-:W5:Y:S04]  /*77e10*/  LDL.LU R160, [R1+0x3ec0] ;  /* 0x003ec00001a07983 */ /* 0x000f680000300800 */
[----:B------:R-:W3:Y:S01]  /*77e20*/  LDL.LU R178, [R1+0x1758] ;  /* 0x0017580001b27983 */ /* 0x000ee20000300800 */
[----:B----4-:R-:W-:Y:S01]  /*77e30*/  IMAD.MOV.U32 R179, RZ, RZ, R3 ;  /* 0x000000ffffb37224 */ /* 0x010fe200078e0003 */
[C---:B-1----:R-:W-:Y:S08]  /*77e40*/  HMMA.1688.F32.TF32 R148, R132.reuse, R86, R148 ;  /* 0x000000568494723c */ /* 0x042ff00000081094 */
[C---:B--2---:R-:W-:Y:S08]  /*77e50*/  HMMA.1688.F32.TF32 R164, R132.reuse, R90, R164 ;  /* 0x0000005a84a4723c */ /* 0x044ff000000810a4 */
[C---:B------:R-:W-:Y:S01]  /*77e60*/  HMMA.1688.F32.TF32 R152, R132.reuse, R114, R152 ;  /* 0x000000728498723c */ /* 0x040fe20000081098 */
[----:B-----5:R-:W1:Y:S04]  /*77e70*/  LDSM.16.M88.4 R64, [R160+0x80100] ;  /* 0x08010000a040783b */ /* 0x020e680000000200 */
[----:B------:R-:W2:Y:S04]  /*77e80*/  LDSM.16.M88.4 R60, [R160+0x82100] ;  /* 0x08210000a03c783b */ /* 0x000ea80000000200 */
[----:B------:R-:W4:Y:S04]  /*77e90*/  LDSM.16.M88.4 R56, [R160+0x84100] ;  /* 0x08410000a038783b */ /* 0x000f280000000200 */
[----:B------:R-:W5:Y:S04]  /*77ea0*/  LDSM.16.M88.4 R52, [R160+0x86100] ;  /* 0x08610000a034783b */ /* 0x000f680000000200 */
[----:B------:R-:W4:Y:S04]  /*77eb0*/  LDSM.16.M88.4 R48, [R160+0x88100] ;  /* 0x08810000a030783b */ /* 0x000f280000000200 */
[----:B------:R-:W5:Y:S04]  /*77ec0*/  LDSM.16.M88.4 R44, [R160+0x8a100] ;  /* 0x08a10000a02c783b */ /* 0x000f680000000200 */
        /* <DEDUP_REMOVED lines=9> */
[----:B------:R-:W5:Y:S01]  /*77f60*/  LDSM.16.M88.4 R4, [R160+0x9e100] ;  /* 0x09e10000a004783b */ /* 0x000f620000000200 */
[C---:B---3--:R-:W-:Y:S08]  /*77f70*/  HMMA.1688.F32.TF32 R180, R132.reuse, R70, R176 ;  /* 0x0000004684b4723c */ /* 0x048ff000000810b0 */
[C---:B------:R-:W-:Y:S08]  /*77f80*/  HMMA.1688.F32.TF32 R176, R132.reuse, R74, R172 ;  /* 0x0000004a84b0723c */ /* 0x040ff000000810ac */
[C---:B------:R-:W-:Y:S08]  /*77f90*/  HMMA.1688.F32.TF32 R172, R132.reuse, R78, R168 ;  /* 0x0000004e84ac723c */ /* 0x040ff000000810a8 */
[----:B------:R-:W-:Y:S01]  /*77fa0*/  HMMA.1688.F32.TF32 R168, R132, R82, R216 ;  /* 0x0000005284a8723c */ /* 0x000fe200000810d8 */
[----:B------:R-:W-:Y:S04]  /*77fb0*/  LDS R74, [R161+0x22180] ;  /* 0x02218000a14a7984 */ /* 0x000fe80000000800 */
[----:B------:R-:W-:Y:S04]  /*77fc0*/  LDS R75, [R189+0x22180] ;  /* 0x02218000bd4b7984 */ /* 0x000fe80000000800 */
[----:B-1----:R-:W-:Y:S01]  /*77fd0*/  STL [R1+0x3d0c], R66 ;  /* 0x003d0c4201007387 */ /* 0x002fe20000100800 */
[----:B------:R-:W-:Y:S02]  /*77fe0*/  STL [R1+0x3d08], R67 ;  /* 0x003d084301007387 */ /* 0x000fe40000100800 */
[----:B--2---:R-:W-:Y:S02]  /*77ff0*/  STL [R1+0x3d14], R62 ;  /* 0x003d143e01007387 */ /* 0x004fe40000100800 */
[----:B------:R-:W-:Y:S01]  /*78000*/  STL [R1+0x3d10], R63 ;  /* 0x003d103f01007387 */ /* 0x000fe20000100800 */
[----:B----4-:R-:W-:Y:S01]  /*78010*/  STL [R1+0x3d1c], R58 ;  /* 0x003d1c3a01007387 */ /* 0x010fe20000100800 */
[----:B------:R-:W-:Y:S02]  /*78020*/  STL [R1+0x3d18], R59 ;  /* 0x003d183b01007387 */ /* 0x000fe40000100800 */
[----:B-----5:R-:W-:Y:S02]  /*78030*/  STL [R1+0x3d24], R54 ;  /* 0x003d243601007387 */ /* 0x020fe40000100800 */
[----:B------:R-:W-:Y:S01]  /*78040*/  STL [R1+0x3d20], R55 ;  /* 0x003d203701007387 */ /* 0x000fe20000100800 */
[----:B------:R-:W-:Y:S01]  /*78050*/  STL [R1+0x3d2c], R50 ;  /* 0x003d2c3201007387 */ /* 0x000fe20000100800 */
[----:B------:R-:W-:Y:S02]  /*78060*/  STL [R1+0x3d28], R51 ;  /* 0x003d283301007387 */ /* 0x000fe40000100800 */
[----:B------:R-:W-:Y:S02]  /*78070*/  STL [R1+0x3d34], R46 ;  /* 0x003d342e01007387 */ /* 0x000fe40000100800 */
        /* <DEDUP_REMOVED lines=22> */
[----:B------:R-:W-:Y:S02]  /*781e0*/  STL.64 [R1+0xc10], R180 ;  /* 0x000c10b401007387 */ /* 0x000fe40000100a00 */
[----:B------:R-:W-:Y:S02]  /*781f0*/  STL.64 [R1+0xc18], R182 ;  /* 0x000c18b601007387 */ /* 0x000fe40000100a00 */
[----:B------:R-:W-:Y:S01]  /*78200*/  STL.64 [R1+0xc00], R176 ;  /* 0x000c00b001007387 */ /* 0x000fe20000100a00 */
[----:B------:R-:W-:Y:S01]  /*78210*/  STL.64 [R1+0xc08], R178 ;  /* 0x000c08b201007387 */ /* 0x000fe20000100a00 */
[----:B------:R-:W-:Y:S02]  /*78220*/  STL.64 [R1+0xbe0], R168 ;  /* 0x000be0a801007387 */ /* 0x000fe40000100a00 */
[----:B------:R-:W-:Y:S02]  /*78230*/  STL.64 [R1+0xbf0], R172 ;  /* 0x000bf0ac01007387 */ /* 0x000fe40000100a00 */
[----:B------:R-:W-:Y:S01]  /*78240*/  STL.64 [R1+0xbf8], R174 ;  /* 0x000bf8ae01007387 */ /* 0x000fe20000100a00 */
[----:B------:R1:W-:Y:S01]  /*78250*/  STL [R1+0xbe8], R170 ;  /* 0x000be8aa01007387 */ /* 0x0003e20000100800 */
[----:B------:R-:W2:Y:S02]  /*78260*/  LDL.LU R216, [R1+0x1670] ;  /* 0x0016700001d87983 */ /* 0x000ea40000300800 */
[----:B------:R3:W-:Y:S02]  /*78270*/  STL.64 [R1+0xbd0], R148 ;  /* 0x000bd09401007387 */ /* 0x0007e40000100a00 */
[----:B------:R4:W-:Y:S01]  /*78280*/  STL.64 [R1+0xbd8], R150 ;  /* 0x000bd89601007387 */ /* 0x0009e20000100a00 */
[----:B------:R-:W2:Y:S01]  /*78290*/  LDL.LU R217, [R1+0x1674] ;  /* 0x0016740001d97983 */ /* 0x000ea20000300800 */
[----:B------:R-:W2:Y:S02]  /*782a0*/  LDL.LU R218, [R1+0x1678] ;  /* 0x0016780001da7983 */ /* 0x000ea40000300800 */
[----:B------:R-:W2:Y:S01]  /*782b0*/  LDL.LU R219, [R1+0x167c] ;  /* 0x00167c0001db7983 */ /* 0x000ea20000300800 */
[----:B------:R-:W-:-:S02]  /*782c0*/  MOV R3, R171 ;  /* 0x000000ab00037202 */ /* 0x000fc40000000f00 */
[C---:B-1----:R-:W-:Y:S08]  /*782d0*/  HMMA.1688.F32.TF32 R168, R132.reuse, R94, R156 ;  /* 0x0000005e84a8723c */ /* 0x042ff0000008109c */
[C---:B------:R-:W-:Y:S01]  /*782e0*/  HMMA.1688.F32.TF32 R156, R132.reuse, R98, R228 ;  /* 0x00000062849c723c */ /* 0x040fe200000810e4 */
[----:B---3--:R-:W3:Y:S01]  /*782f0*/  LDL.LU R148, [R1+0x410] ;  /* 0x0004100001947983 */ /* 0x008ee20000300800 */
[----:B------:R-:W3:Y:S02]  /*78300*/  LDL.LU R149, [R1+0x414] ;  /* 0x0004140001957983 */ /* 0x000ee40000300800 */
[----:B----4-:R-:W3:Y:S02]  /*78310*/  LDL.LU R150, [R1+0x418] ;  /* 0x0004180001967983 */ /* 0x010ee40000300800 */
[----:B------:R-:W3:Y:S01]  /*78320*/  LDL.LU R151, [R1+0x41c] ;  /* 0x00041c0001977983 */ /* 0x000ee20000300800 */
[----:B------:R-:W-:Y:S01]  /*78330*/  STL.64 [R1+0xbc0], R164 ;  /* 0x000bc0a401007387 */ /* 0x000fe20000100a00 */
[----:B------:R1:W-:Y:S02]  /*78340*/  STL.64 [R1+0xbc8], R166 ;  /* 0x000bc8a601007387 */ /* 0x0003e40000100a00 */
[C---:B-1----:R-:W-:Y:S08]  /*78350*/  HMMA.1688.F32.TF32 R164, R132.reuse, R102, R144 ;  /* 0x0000006684a4723c */ /* 0x042ff00000081090 */
[C---:B------:R-:W-:Y:S01]  /*78360*/  HMMA.1688.F32.TF32 R144, R132.reuse, R106, R240 ;  /* 0x0000006a8490723c */ /* 0x040fe200000810f0 */
[----:B------:R-:W-:Y:S01]  /*78370*/  STL.64 [R1+0xbb0], R168 ;  /* 0x000bb0a801007387 */ /* 0x000fe20000100a00 */
[----:B------:R-:W-:Y:S03]  /*78380*/  STL.64 [R1+0xbb8], R170 ;  /* 0x000bb8aa01007387 */ /* 0x000fe60000100a00 */
[----:B------:R-:W-:Y:S02]  /*78390*/  STL.64 [R1+0xba0], R156 ;  /* 0x000ba09c01007387 */ /* 0x000fe40000100a00 */
[----:B------:R1:W-:Y:S02]  /*783a0*/  STL.64 [R1+0xba8], R158 ;  /* 0x000ba89e01007387 */ /* 0x0003e40000100a00 */
[C---:B-1----:R-:W-:Y:S06]  /*783b0*/  HMMA.1688.F32.TF32 R156, R132.reuse, R110, R220 ;  /* 0x0000006e849c723c */ /* 0x042fec00000810dc */
[----:B------:R-:W-:Y:S01]  /*783c0*/  STL.64 [R1+0xb90], R164 ;  /* 0x000b90a401007387 */ /* 0x000fe20000100a00 */
[----:B------:R-:W-:Y:S07]  /*783d0*/  STL.64 [R1+0xb98], R166 ;  /* 0x000b98a601007387 */ /* 0x000fee0000100a00 */
[----:B------:R-:W-:Y:S02]  /*783e0*/  STL.64 [R1+0xb80], R144 ;  /* 0x000b809001007387 */ /* 0x000fe40000100a00 */
[----:B------:R1:W-:Y:S02]  /*783f0*/  STL.64 [R1+0xb88], R146 ;  /* 0x000b889201007387 */ /* 0x0003e40000100a00 */
[C---:B-1----:R-:W-:Y:S05]  /*78400*/  HMMA.1688.F32.TF32 R144, R132.reuse, R118, R244 ;  /* 0x000000768490723c */ /* 0x042fea00000810f4 */
[----:B------:R-:W-:Y:S01]  /*78410*/  STL.64 [R1+0xb70], R156 ;  /* 0x000b709c01007387 */ /* 0x000fe20000100a00 */
[----:B------:R-:W-:Y:S02]  /*78420*/  STL.64 [R1+0xb78], R158 ;  /* 0x000b789e01007387 */ /* 0x000fe40000100a00 */
[----:B------:R-:W4:Y:S02]  /*78430*/  LDL.LU R244, [R1+0x400] ;  /* 0x0004000001f47983 */ /* 0x000f240000300800 */
[----:B------:R1:W-:Y:S01]  /*78440*/  STL.64 [R1+0xb60], R152 ;  /* 0x000b609801007387 */ /* 0x0003e20000100a00 */
[----:B------:R5:W-:Y:S11]  /*78450*/  STL.64 [R1+0xb68], R154 ;  /* 0x000b689a01007387 */ /* 0x000bf60000100a00 */
[----:B------:R-:W-:Y:S01]  /*78460*/  @!UPT UIADD3 URZ, URZ, URZ, URZ ;  /* 0x0000003f3f3ff290 */ /* 0x000fe2000fffe03f */
[----:B------:R-:W-:Y:S01]  /*78470*/  STL.64 [R1+0xb50], R144 ;  /* 0x000b509001007387 */ /* 0x000fe20000100a00 */
[----:B------:R5:W-:Y:S02]  /*78480*/  STL.64 [R1+0xb58], R146 ;  /* 0x000b589201007387 */ /* 0x000be40000100a00 */
[----:B------:R-:W4:Y:S02]  /*78490*/  LDL.LU R245, [R1+0x404] ;  /* 0x0004040001f57983 */ /* 0x000f240000300800 */
[----:B------:R-:W4:Y:S01]  /*784a0*/  LDL.LU R246, [R1+0x408] ;  /* 0x0004080001f67983 */ /* 0x000f220000300800 */
[----:B------:R-:W4:Y:S01]  /*784b0*/  LDL.LU R247, [R1+0x40c] ;  /* 0x00040c0001f77983 */ /* 0x000f220000300800 */
[----:B-1----:R-:W4:Y:S02]  /*784c0*/  LDL.LU R152, [R1+0x3f0] ;  /* 0x0003f00001987983 */ /* 0x002f240000300800 */
[----:B------:R-:W4:Y:S02]  /*784d0*/  LDL.LU R153, [R1+0x3f4] ;  /* 0x0003f40001997983 */ /* 0x000f240000300800 */
[----:B-----5:R-:W5:Y:S01]  /*784e0*/  LDL.LU R154, [R1+0x3f8] ;  /* 0x0003f800019a7983 */ /* 0x020f620000300800 */
[----:B------:R-:W5:Y:S01]  /*784f0*/  LDL.LU R155, [R1+0x3fc] ;  /* 0x0003fc00019b7983 */ /* 0x000f620000300800 */
[C---:B------:R-:W-:Y:S03]  /*78500*/  HMMA.1688.F32.TF32 R144, R132.reuse, R122, R248 ;  /* 0x0000007a8490723c */ /* 0x040fe600000810f8 */
[----:B------:R-:W5:Y:S01]  /*78510*/  LDL.LU R248, [R1+0x3e0] ;  /* 0x0003e00001f87983 */ /* 0x000f620000300800 */
[----:B------:R-:W5:Y:S02]  /*78520*/  LDL.LU R249, [R1+0x3e4] ;  /* 0x0003e40001f97983 */ /* 0x000f640000300800 */
[----:B------:R-:W5:Y:S02]  /*78530*/  LDL.LU R250, [R1+0x3e8] ;  /* 0x0003e80001fa7983 */ /* 0x000f640000300800 */
[----:B------:R-:W5:Y:S11]  /*78540*/  LDL.LU R251, [R1+0x3ec] ;  /* 0x0003ec0001fb7983 */ /* 0x000f760000300800 */
[----:B------:R-:W-:Y:S05]  /*78550*/  @!UPT UIADD3 URZ, URZ, URZ, URZ ;  /* 0x0000003f3f3ff290 */ /* 0x000fea000fffe03f */
[----:B------:R-:W-:Y:S01]  /*78560*/  IMAD.MOV.U32 R11, RZ, RZ, R147 ;  /* 0x000000ffff0b7224 */ /* 0x000fe200078e0093 */
[----:B------:R-:W-:Y:S01]  /*78570*/  MOV R10, R146 ;  /* 0x00000092000a7202 */ /* 0x000fe20000000f00 */
[----:B------:R-:W-:Y:S02]  /*78580*/  IMAD.MOV.U32 R7, RZ, RZ, R145 ;  /* 0x000000ffff077224 */ /* 0x000fe400078e0091 */
[----:B------:R-:W-:Y:S01]  /*78590*/  IMAD.MOV.U32 R6, RZ, RZ, R144 ;  /* 0x000000ffff067224 */ /* 0x000fe200078e0090 */
[----:B------:R-:W-:Y:S01]  /*785a0*/  STL [R1+0x3d94], R11 ;  /* 0x003d940b01007387 */ /* 0x000fe20000100800 */
[----:B------:R-:W-:Y:S02]  /*785b0*/  STL [R1+0x3d90], R10 ;  /* 0x003d900a01007387 */ /* 0x000fe40000100800 */
[----:B------:R-:W-:Y:S02]  /*785c0*/  STL [R1+0x3d8c], R7 ;  /* 0x003d8c0701007387 */ /* 0x000fe40000100800 */
[----:B------:R1:W-:Y:S01]  /*785d0*/  STL [R1+0x3d88], R6 ;  /* 0x003d880601007387 */ /* 0x0003e20000100800 */
[C---:B--2---:R-:W-:Y:S08]  /*785e0*/  HMMA.1688.F32.TF32 R156, R132.reuse, R126, R216 ;  /* 0x0000007e849c723c */ /* 0x044ff000000810d8 */
[----:B---3--:R-:W-:Y:S11]  /*785f0*/  HMMA.1688.F32.TF32 R144, R132, R130, R148 ;  /* 0x000000828490723c */ /* 0x008ff60000081094 */
[----:B------:R-:W-:Y:S04]  /*78600*/  @!UPT UIADD3 URZ, URZ, URZ, URZ ;  /* 0x0000003f3f3ff290 */ /* 0x000fe8000fffe03f */
[----:B------:R-:W-:Y:S01]  /*78610*/  STL.64 [R1+0xb30], R156 ;  /* 0x000b309c01007387 */ /* 0x000fe20000100a00 */
[----:B------:R-:W-:Y:S02]  /*78620*/  STL.64 [R1+0xb38], R158 ;  /* 0x000b389e01007387 */ /* 0x000fe40000100a00 */
[----:B------:R-:W2:Y:S02]  /*78630*/  LDL.LU R148, [R1+0x3d0] ;  /* 0x0003d00001947983 */ /* 0x000ea40000300800 */
[----:B------:R-:W2:Y:S01]  /*78640*/  LDL.LU R149, [R1+0x3d4] ;  /* 0x0003d40001957983 */ /* 0x000ea20000300800 */
[----:B------:R-:W2:Y:S01]  /*78650*/  LDL.LU R150, [R1+0x3d8] ;  /* 0x0003d80001967983 */ /* 0x000ea20000300800 */
[----:B------:R-:W2:Y:S02]  /*78660*/  LDL.LU R151, [R1+0x3dc] ;  /* 0x0003dc0001977983 */ /* 0x000ea40000300800 */
[----:B-1----:R-:W-:Y:S02]  /*78670*/  IMAD.MOV.U32 R6, RZ, RZ, R147 ;  /* 0x000000ffff067224 */ /* 0x002fe400078e0093 */
[----:B------:R-:W-:-:S02]  /*78680*/  IMAD.MOV.U32 R7, RZ, RZ, R146 ;  /* 0x000000ffff077224 */ /* 0x000fc400078e0092 */
[----:B------:R-:W-:Y:S01]  /*78690*/  IMAD.MOV.U32 R11, RZ, RZ, R144 ;  /* 0x000000ffff0b7224 */ /* 0x000fe200078e0090 */
[----:B------:R-:W-:Y:S01]  /*786a0*/  MOV R10, R145 ;  /* 0x00000091000a7202 */ /* 0x000fe20000000f00 */
[----:B------:R-:W-:Y:S01]  /*786b0*/  STL [R1+0x3da4], R6 ;  /* 0x003da40601007387 */ /* 0x000fe20000100800 */
[----:B------:R-:W-:Y:S02]  /*786c0*/  STL [R1+0x3da0], R7 ;  /* 0x003da00701007387 */ /* 0x000fe40000100800 */
[----:B------:R-:W-:Y:S02]  /*786d0*/  STL [R1+0x3d9c], R11 ;  /* 0x003d9c0b01007387 */ /* 0x000fe40000100800 */
[----:B------:R-:W-:Y:S01]  /*786e0*/  STL [R1+0x3d98], R10 ;  /* 0x003d980a01007387 */ /* 0x000fe20000100800 */
[C---:B----4-:R-:W-:Y:S01]  /*786f0*/  HMMA.1688.F32.TF32 R132, R136.reuse, R64, R244 ;  /* 0x000000408884723c */ /* 0x050fe200000810f4 */
[----:B------:R-:W3:Y:S11]  /*78700*/  LDL.LU R244, [R1+0x3c0] ;  /* 0x0003c00001f47983 */ /* 0x000ef60000300800 */
[----:B------:R-:W-:Y:S11]  /*78710*/  @!UPT UIADD3 URZ, URZ, URZ, URZ ;  /* 0x0000003f3f3ff290 */ /* 0x000ff6000fffe03f */
[----:B------:R-:W-:Y:S01]  /*78720*/  STL.64 [R1+0xb00], R132 ;  /* 0x000b008401007387 */ /* 0x000fe20000100a00 */
[----:B------:R5:W-:Y:S02]  /*78730*/  STL.64 [R1+0xb08], R134 ;  /* 0x000b088601007387 */ /* 0x000be40000100a00 */
[----:B------:R-:W3:Y:S02]  /*78740*/  LDL.LU R245, [R1+0x3c4] ;  /* 0x0003c40001f57983 */ /* 0x000ee40000300800 */
[----:B------:R-:W3:Y:S01]  /*78750*/  LDL.LU R246, [R1+0x3c8] ;  /* 0x0003c80001f67983 */ /* 0x000ee20000300800 */
[----:B------:R-:W3:Y:S01]  /*78760*/  LDL.LU R247, [R1+0x3cc] ;  /* 0x0003cc0001f77983 */ /* 0x000ee20000300800 */
[C---:B-----5:R-:W-:Y:S11]  /*78770*/  HMMA.1688.F32.TF32 R132, R136.reuse, R60, R152 ;  /* 0x0000003c8884723c */ /* 0x060ff60000081098 */
[----:B------:R-:W-:Y:S11]  /*78780*/  @!UPT UIADD3 URZ, URZ, URZ, URZ ;  /* 0x0000003f3f3ff290 */ /* 0x000ff6000fffe03f */
[----:B------:R-:W-:Y:S02]  /*78790*/  @!UPT UIADD3 URZ, URZ, URZ, URZ ;  /* 0x0000003f3f3ff290 */ /* 0x000fe4000fffe03f */
[----:B------:R-:W-:Y:S01]  /*787a0*/  MOV R19, R135 ;  /* 0x0000008700137202 */ /* 0x000fe20000000f00 */
[----:B------:R-:W-:Y:S02]  /*787b0*/  IMAD.MOV.U32 R18, RZ, RZ, R134 ;  /* 0x000000ffff127224 */ /* 0x000fe400078e0086 */
[----:B------:R-:W-:Y:S01]  /*787c0*/  IMAD.MOV.U32 R15, RZ, RZ, R133 ;  /* 0x000000ffff0f7224 */ /* 0x000fe200078e0085 */
[----:B------:R-:W-:Y:S01]  /*787d0*/  MOV R14, R132 ;  /* 0x00000084000e7202 */ /* 0x000fe20000000f00 */
[----:B------:R-:W-:Y:S01]  /*787e0*/  STL [R1+0x3db4], R19 ;  /* 0x003db41301007387 */ /* 0x000fe20000100800 */
[----:B------:R-:W-:Y:S02]  /*787f0*/  STL [R1+0x3db0], R18 ;  /* 0x003db01201007387 */ /* 0x000fe40000100800 */
[----:B------:R-:W-:Y:S02]  /*78800*/  STL [R1+0x3dac], R15 ;  /* 0x003dac0f01007387 */ /* 0x000fe40000100800 */
[----:B------:R1:W-:Y:S01]  /*78810*/  STL [R1+0x3da8], R14 ;  /* 0x003da80e01007387 */ /* 0x0003e20000100800 */
[----:B------:R-:W-:Y:S01]  /*78820*/  HMMA.1688.F32.TF32 R132, R136, R56, R248 ;  /* 0x000000388884723c */ /* 0x000fe200000810f8 */
[----:B------:R-:W4:Y:S01]  /*78830*/  LDL.LU R248, [R1+0x3b0] ;  /* 0x0003b00001f87983 */ /* 0x000f220000300800 */
[----:B------:R-:W4:Y:S02]  /*78840*/  LDL.LU R249, [R1+0x3b4] ;  /* 0x0003b40001f97983 */ /* 0x000f240000300800 */
[----:B------:R-:W4:Y:S02]  /*78850*/  LDL.LU R250, [R1+0x3b8] ;  /* 0x0003b80001fa7983 */ /* 0x000f240000300800 */
[----:B------:R-:W4:Y:S11]  /*78860*/  LDL.LU R251, [R1+0x3bc] ;  /* 0x0003bc0001fb7983 */ /* 0x000f360000300800 */
[----:B------:R-:W-:Y:S07]  /*78870*/  @!UPT UIADD3 URZ, URZ, URZ, URZ ;  /* 0x0000003f3f3ff290 */ /* 0x000fee000fffe03f */
[----:B------:R-:W-:Y:S02]  /*78880*/  IMAD.MOV.U32 R6, RZ, RZ, R132 ;  /* 0x000000ffff067224 */ /* 0x000fe400078e0084 */
[----:B------:R-:W-:Y:S01]  /*78890*/  IMAD.MOV.U32 R7, RZ, RZ, R133 ;  /* 0x000000ffff077224 */ /* 0x000fe200078e0085 */
[----:B------:R-:W-:Y:S01]  /*788a0*/  MOV R11, R134 ;  /* 0x00000086000b7202 */ /* 0x000fe20000000f00 */
[----:B------:R-:W-:-:S05]  /*788b0*/  IMAD.MOV.U32 R10, RZ, RZ, R135 ;  /* 0x000000ffff0a7224 */ /* 0x000fca00078e0087 */
[----:B------:R5:W-:Y:S01]  /*788c0*/  STL [R1+0x3dc4], R10 ;  /* 0x003dc40a01007387 */ /* 0x000be20000100800 */
[----:B------:R1:W-:Y:S02]  /*788d0*/  STL [R1+0x3dc0], R11 ;  /* 0x003dc00b01007387 */ /* 0x0003e40000100800 */
[----:B------:R1:W-:Y:S02]  /*788e0*/  STL [R1+0x3dbc], R6 ;  /* 0x003dbc0601007387 */ /* 0x0003e40000100800 */
[----:B------:R1:W-:Y:S01]  /*788f0*/  STL [R1+0x3db8], R7 ;  /* 0x003db80701007387 */ /* 0x0003e20000100800 */
[C---:B--2---:R-:W-:Y:S11]  /*78900*/  HMMA.1688.F32.TF32 R132, R136.reuse, R52, R148 ;  /* 0x000000348884723c */ /* 0x044ff60000081094 */
[----:B------:R-:W-:Y:S11]  /*78910*/  @!UPT UIADD3 URZ, URZ, URZ, URZ ;  /* 0x0000003f3f3ff290 */ /* 0x000ff6000fffe03f */
[----:B------:R-:W-:Y:S02]  /*78920*/  @!UPT UIADD3 URZ, URZ, URZ, URZ ;  /* 0x0000003f3f3ff290 */ /* 0x000fe4000fffe03f */
[----:B------:R-:W-:Y:S02]  /*78930*/  IMAD.MOV.U32 R27, RZ, RZ, R135 ;  /* 0x000000ffff1b7224 */ /* 0x000fe400078e0087 */
[----:B------:R-:W-:Y:S01]  /*78940*/  IMAD.MOV.U32 R26, RZ, RZ, R134 ;  /* 0x000000ffff1a7224 */ /* 0x000fe200078e0086 */
[----:B------:R-:W-:Y:S01]  /*78950*/  MOV R23, R133 ;  /* 0x0000008500177202 */ /* 0x000fe20000000f00 */
[----:B------:R-:W-:Y:S01]  /*78960*/  IMAD.MOV.U32 R22, RZ, RZ, R132 ;  /* 0x000000ffff167224 */ /* 0x000fe200078e0084 */
[----:B------:R2:W-:Y:S02]  /*78970*/  STL [R1+0x3dd4], R27 ;  /* 0x003dd41b01007387 */ /* 0x0005e40000100800 */
[----:B------:R1:W-:Y:S02]  /*78980*/  STL [R1+0x3dd0], R26 ;  /* 0x003dd01a01007387 */ /* 0x0003e40000100800 */
[----:B------:R1:W-:Y:S02]  /*78990*/  STL [R1+0x3dcc], R23 ;  /* 0x003dcc1701007387 */ /* 0x0003e40000100800 */
[----:B------:R1:W-:Y:S01]  /*789a0*/  STL [R1+0x3dc8], R22 ;  /* 0x003dc81601007387 */ /* 0x0003e20000100800 */
[----:B------:R-:W2:Y:S01]  /*789b0*/  LDL.LU R220, [R1+0x3a0] ;  /* 0x0003a00001dc7983 */ /* 0x000ea20000300800 */
[----:B------:R-:W2:Y:S02]  /*789c0*/  LDL.LU R221, [R1+0x3a4] ;  /* 0x0003a40001dd7983 */ /* 0x000ea40000300800 */
[----:B------:R-:W2:Y:S02]  /*789d0*/  LDL.LU R222, [R1+0x3a8] ;  /* 0x0003a80001de7983 */ /* 0x000ea40000300800 */
[----:B------:R-:W2:Y:S01]  /*789e0*/  LDL.LU R223, [R1+0x3ac] ;  /* 0x0003ac0001df7983 */ /* 0x000ea20000300800 */
[----:B------:R-:W5:Y:S01]  /*789f0*/  LDL.LU R216, [R1+0x390] ;  /* 0x0003900001d87983 */ /* 0x000f620000300800 */
[----:B------:R-:W5:Y:S02]  /*78a00*/  LDL.LU R217, [R1+0x394] ;  /* 0x0003940001d97983 */ /* 0x000f640000300800 */
[----:B------:R-:W5:Y:S02]  /*78a10*/  LDL.LU R218, [R1+0x398] ;  /* 0x0003980001da7983 */ /* 0x000f640000300800 */
[----:B------:R-:W5:Y:S01]  /*78a20*/  LDL.LU R219, [R1+0x39c] ;  /* 0x00039c0001db7983 */ /* 0x000f620000300800 */
[C---:B---3--:R-:W-:Y:S11]  /*78a30*/  HMMA.1688.F32.TF32 R132, R136.reuse, R48, R244 ;  /* 0x000000308884723c */ /* 0x048ff600000810f4 */
[----:B------:R-:W-:Y:S11]  /*78a40*/  @!UPT UIADD3 URZ, URZ, URZ, URZ ;  /* 0x0000003f3f3ff290 */ /* 0x000ff6000fffe03f */
[----:B------:R-:W-:Y:S02]  /*78a50*/  @!UPT UIADD3 URZ, URZ, URZ, URZ ;  /* 0x0000003f3f3ff290 */ /* 0x000fe4000fffe03f */
[----:B-1----:R-:W-:Y:S01]  /*78a60*/  MOV R14, R135 ;  /* 0x00000087000e7202 */ /* 0x002fe20000000f00 */
[----:B------:R-:W-:Y:S02]  /*78a70*/  IMAD.MOV.U32 R15, RZ, RZ, R134 ;  /* 0x000000ffff0f7224 */ /* 0x000fe400078e0086 */
[----:B------:R-:W-:Y:S01]  /*78a80*/  IMAD.MOV.U32 R18, RZ, RZ, R133 ;  /* 0x000000ffff127224 */ /* 0x000fe200078e0085 */
[----:B------:R-:W-:Y:S01]  /*78a90*/  MOV R19, R132 ;  /* 0x0000008400137202 */ /* 0x000fe20000000f00 */
[----:B------:R1:W-:Y:S01]  /*78aa0*/  STL [R1+0x3de4], R14 ;  /* 0x003de40e01007387 */ /* 0x0003e20000100800 */
[----:B------:R3:W-:Y:S02]  /*78ab0*/  STL [R1+0x3de0], R15 ;  /* 0x003de00f01007387 */ /* 0x0007e40000100800 */
[----:B------:R1:W-:Y:S02]  /*78ac0*/  STL [R1+0x3ddc], R18 ;  /* 0x003ddc1201007387 */ /* 0x0003e40000100800 */
[----:B------:R1:W-:Y:S01]  /*78ad0*/  STL [R1+0x3dd8], R19 ;  /* 0x003dd81301007387 */ /* 0x0003e20000100800 */
[----:B----4-:R-:W-:Y:S01]  /*78ae0*/  HMMA.1688.F32.TF32 R132, R136, R44, R248 ;  /* 0x0000002c8884723c */ /* 0x010fe200000810f8 */
[----:B------:R-:W4:Y:S01]  /*78af0*/  LDL.LU R248, [R1+0x350] ;  /* 0x0003500001f87983 */ /* 0x000f220000300800 */
[----:B------:R-:W4:Y:S02]  /*78b00*/  LDL.LU R249, [R1+0x354] ;  /* 0x0003540001f97983 */ /* 0x000f240000300800 */
[----:B------:R-:W4:Y:S02]  /*78b10*/  LDL.LU R250, [R1+0x358] ;  /* 0x0003580001fa7983 */ /* 0x000f240000300800 */
[----:B------:R-:W4:Y:S01]  /*78b20*/  LDL.LU R251, [R1+0x35c] ;  /* 0x00035c0001fb7983 */ /* 0x000f220000300800 */
[----:B------:R-:W3:Y:S01]  /*78b30*/  LDL.LU R152, [R1+0x380] ;  /* 0x0003800001987983 */ /* 0x000ee20000300800 */
[----:B------:R-:W3:Y:S02]  /*78b40*/  LDL.LU R153, [R1+0x384] ;  /* 0x0003840001997983 */ /* 0x000ee40000300800 */
[----:B------:R-:W3:Y:S02]  /*78b50*/  LDL.LU R154, [R1+0x388] ;  /* 0x00038800019a7983 */ /* 0x000ee40000300800 */
[----:B------:R-:W3:Y:S01]  /*78b60*/  LDL.LU R155, [R1+0x38c] ;  /* 0x00038c00019b7983 */ /* 0x000ee20000300800 */
[----:B------:R-:W4:Y:S01]  /*78b70*/  LDL.LU R148, [R1+0x370] ;  /* 0x0003700001947983 */ /* 0x000f220000300800 */
[----:B------:R-:W4:Y:S02]  /*78b80*/  LDL.LU R149, [R1+0x374] ;  /* 0x0003740001957983 */ /* 0x000f240000300800 */
[----:B------:R-:W4:Y:S02]  /*78b90*/  LDL.LU R150, [R1+0x378] ;  /* 0x0003780001967983 */ /* 0x000f240000300800 */
[----:B------:R-:W4:Y:S01]  /*78ba0*/  LDL.LU R151, [R1+0x37c] ;  /* 0x00037c0001977983 */ /* 0x000f220000300800 */
[----:B------:R-:W4:Y:S01]  /*78bb0*/  LDL.LU R244, [R1+0x360] ;  /* 0x0003600001f47983 */ /* 0x000f220000300800 */
[----:B------:R-:W4:Y:S02]  /*78bc0*/  LDL.LU R245, [R1+0x364] ;  /* 0x0003640001f57983 */ /* 0x000f240000300800 */
[----:B------:R-:W4:Y:S02]  /*78bd0*/  LDL.LU R246, [R1+0x368] ;  /* 0x0003680001f67983 */ /* 0x000f240000300800 */
[----:B------:R-:W4:Y:S02]  /*78be0*/  LDL.LU R247, [R1+0x36c] ;  /* 0x00036c0001f77983 */ /* 0x000f240000300800 */
[----:B------:R-:W-:-:S02]  /*78bf0*/  IMAD.MOV.U32 R30, RZ, RZ, R132 ;  /* 0x000000ffff1e7224 */ /* 0x000fc400078e0084 */
        /* <DEDUP_REMOVED lines=10> */
[----:B-----5:R-:W-:Y:S01]  /*78ca0*/  IMAD.MOV.U32 R10, RZ, RZ, R132 ;  /* 0x000000ffff0a7224 */ /* 0x020fe200078e0084 */
[----:B------:R-:W-:Y:S01]  /*78cb0*/  MOV R11, R133 ;  /* 0x00000085000b7202 */ /* 0x000fe20000000f00 */
[----:B------:R-:W-:Y:S02]  /*78cc0*/  IMAD.MOV.U32 R6, RZ, RZ, R134 ;  /* 0x000000ffff067224 */ /* 0x000fe400078e0086 */
[----:B------:R-:W-:Y:S02]  /*78cd0*/  IMAD.MOV.U32 R7, RZ, RZ, R135 ;  /* 0x000000ffff077224 */ /* 0x000fe400078e0087 */
[C---:B------:R-:W-:Y:S11]  /*78ce0*/  HMMA.1688.F32.TF32 R132, R136.reuse, R36, R216 ;  /* 0x000000248884723c */ /* 0x040ff600000810d8 */
[----:B------:R-:W-:Y:S11]  /*78cf0*/  @!UPT UIADD3 URZ, URZ, URZ, URZ ;  /* 0x0000003f3f3ff290 */ /* 0x000ff6000fffe03f */
[----:B------:R-:W-:Y:S02]  /*78d00*/  @!UPT UIADD3 URZ, URZ, URZ, URZ ;  /* 0x0000003f3f3ff290 */ /* 0x000fe4000fffe03f */
[----:B------:R-:W-:Y:S01]  /*78d10*/  MOV R27, R132 ;  /* 0x00000084001b7202 */ /* 0x000fe20000000f00 */
[----:B------:R-:W-:Y:S02]  /*78d20*/  IMAD.MOV.U32 R26, RZ, RZ, R133 ;  /* 0x000000ffff1a7224 */ /* 0x000fe400078e0085 */
[----:B------:R-:W-:Y:S01]  /*78d30*/  IMAD.MOV.U32 R23, RZ, RZ, R134 ;  /* 0x000000ffff177224 */ /* 0x000fe200078e0086 */
[----:B------:R-:W-:Y:S01]  /*78d40*/  MOV R22, R135 ;  /* 0x0000008700167202 */ /* 0x000fe20000000f00 */
[----:B------:R2:W-:Y:S01]  /*78d50*/  STL [R1+0x3e04], R7 ;  /* 0x003e040701007387 */ /* 0x0005e20000100800 */
[----:B------:R5:W-:Y:S02]  /*78d60*/  STL [R1+0x3e00], R6 ;  /* 0x003e000601007387 */ /* 0x000be40000100800 */
[----:B------:R1:W-:Y:S02]  /*78d70*/  STL [R1+0x3dfc], R11 ;  /* 0x003dfc0b01007387 */ /* 0x0003e40000100800 */
[----:B------:R1:W-:Y:S01]  /*78d80*/  STL [R1+0x3df8], R10 ;  /* 0x003df80a01007387 */ /* 0x0003e20000100800 */
[C---:B---3--:R-:W-:Y:S01]  /*78d90*/  HMMA.1688.F32.TF32 R132, R136.reuse, R32, R152 ;  /* 0x000000208884723c */ /* 0x048fe20000081098 */
[----:B------:R3:W-:Y:S11]  /*78da0*/  STL [R1+0x3e14], R22 ;  /* 0x003e141601007387 */ /* 0x0007f60000100800 */
[----:B------:R-:W-:Y:S11]  /*78db0*/  @!UPT UIADD3 URZ, URZ, URZ, URZ ;  /* 0x0000003f3f3ff290 */ /* 0x000ff6000fffe03f */
[----:B------:R-:W-:Y:S01]  /*78dc0*/  @!UPT UIADD3 URZ, URZ, URZ, URZ ;  /* 0x0000003f3f3ff290 */ /* 0x000fe2000fffe03f */
[----:B-1----:R-:W-:Y:S02]  /*78dd0*/  IMAD.MOV.U32 R14, RZ, RZ, R132 ;  /* 0x000000ffff0e7224 */ /* 0x002fe400078e0084 */
[----:B------:R-:W-:Y:S01]  /*78de0*/  IMAD.MOV.U32 R15, RZ, RZ, R133 ;  /* 0x000000ffff0f7224 */ /* 0x000fe200078e0085 */
[----:B------:R-:W-:Y:S01]  /*78df0*/  MOV R18, R134 ;  /* 0x0000008600127202 */ /* 0x000fe20000000f00 */
[----:B------:R-:W-:Y:S02]  /*78e00*/  IMAD.MOV.U32 R19, RZ, RZ, R135 ;  /* 0x000000ffff137224 */ /* 0x000fe400078e0087 */
[C---:B----4-:R-:W-:Y:S01]  /*78e10*/  HMMA.1688.F32.TF32 R132, R136.reuse, R28, R148 ;  /* 0x0000001c8884723c */ /* 0x050fe20000081094 */
[----:B------:R1:W-:Y:S01]  /*78e20*/  STL [R1+0x3e10], R23 ;  /* 0x003e101701007387 */ /* 0x0003e20000100800 */
[----:B------:R4:W-:Y:S02]  /*78e30*/  STL [R1+0x3e0c], R26 ;  /* 0x003e0c1a01007387 */ /* 0x0009e40000100800 */
[----:B------:R1:W-:Y:S11]  /*78e40*/  STL [R1+0x3e08], R27 ;  /* 0x003e081b01007387 */ /* 0x0003f60000100800 */
[----:B------:R-:W-:Y:S09]  /*78e50*/  @!UPT UIADD3 URZ, URZ, URZ, URZ ;  /* 0x0000003f3f3ff290 */ /* 0x000ff2000fffe03f */
[----:B------:R-:W-:Y:S01]  /*78e60*/  IMAD.MOV.U32 R38, RZ, RZ, R132 ;  /* 0x000000ffff267224 */ /* 0x000fe200078e0084 */
[----:B------:R-:W-:Y:S01]  /*78e70*/  MOV R39, R133 ;  /* 0x0000008500277202 */ /* 0x000fe20000000f00 */
[----:B------:R-:W-:Y:S02]  /*78e80*/  IMAD.MOV.U32 R42, RZ, RZ, R134 ;  /* 0x000000ffff2a7224 */ /* 0x000fe400078e0086 */
[----:B------:R-:W-:Y:S02]  /*78e90*/  IMAD.MOV.U32 R43, RZ, RZ, R135 ;  /* 0x000000ffff2b7224 */ /* 0x000fe400078e0087 */
[----:B------:R-:W-:Y:S01]  /*78ea0*/  HMMA.1688.F32.TF32 R132, R136, R24, R244 ;  /* 0x000000188884723c */ /* 0x000fe200000810f4 */
[----:B------:R-:W2:Y:S01]  /*78eb0*/  LDL.LU R244, [R1+0x2b0] ;  /* 0x0002b00001f47983 */ /* 0x000ea20000300800 */
[----:B------:R-:W2:Y:S02]  /*78ec0*/  LDL.LU R245, [R1+0x2b4] ;  /* 0x0002b40001f57983 */ /* 0x000ea40000300800 */
[----:B------:R-:W2:Y:S02]  /*78ed0*/  LDL.LU R246, [R1+0x2b8] ;  /* 0x0002b80001f67983 */ /* 0x000ea40000300800 */
[----:B------:R-:W2:Y:S01]  /*78ee0*/  LDL.LU R247, [R1+0x2bc] ;  /* 0x0002bc0001f77983 */ /* 0x000ea20000300800 */
        /* <DEDUP_REMOVED lines=8> */
[----:B------:R-:W3:Y:S01]  /*78f70*/  LDL.LU R156, [R1+0x330] ;  /* 0x00033000019c7983 */ /* 0x000ee20000300800 */
[----:B------:R-:W3:Y:S02]  /*78f80*/  LDL.LU R157, [R1+0x334] ;  /* 0x00033400019d7983 */ /* 0x000ee40000300800 */
[----:B------:R-:W3:Y:S02]  /*78f90*/  LDL.LU R158, [R1+0x338] ;  /* 0x00033800019e7983 */ /* 0x000ee40000300800 */
[----:B------:R-:W3:Y:S01]  /*78fa0*/  LDL.LU R159, [R1+0x33c] ;  /* 0x00033c00019f7983 */ /* 0x000ee20000300800 */
        /* <DEDUP_REMOVED lines=24> */
[----:B------:R-:W-:Y:S01]  /*79130*/  MOV R46, R132 ;  /* 0x00000084002e7202 */ /* 0x000fe20000000f00 */
[----:B------:R-:W-:-:S02]  /*79140*/  IMAD.MOV.U32 R47, RZ, RZ, R133 ;  /* 0x000000ffff2f7224 */ /* 0x000fc400078e0085 */
[----:B------:R-:W-:Y:S01]  /*79150*/  IMAD.MOV.U32 R50, RZ, RZ, R134 ;  /* 0x000000ffff327224 */ /* 0x000fe200078e0086 */
[----:B------:R-:W-:Y:S02]  /*79160*/  MOV R51, R135 ;  /* 0x0000008700337202 */ /* 0x000fe40000000f00 */
[C---:B------:R-:W-:Y:S01]  /*79170*/  HMMA.1688.F32.TF32 R132, R136.reuse, R20, R248 ;  /* 0x000000148884723c */ /* 0x040fe200000810f8 */
[----:B------:R-:W4:Y:S01]  /*79180*/  LDL.LU R248, [R1+0x2a0] ;  /* 0x0002a00001f87983 */ /* 0x000f220000300800 */
[----:B------:R-:W4:Y:S05]  /*79190*/  LDL.LU R249, [R1+0x2a4] ;  /* 0x0002a40001f97983 */ /* 0x000f2a0000300800 */
[----:B------:R-:W-:Y:S01]  /*791a0*/  IMAD.MOV.U32 R250, RZ, RZ, R77 ;  /* 0x000000fffffa7224 */ /* 0x000fe200078e004d */
[----:B------:R-:W-:Y:S11]  /*791b0*/  MOV R251, R76 ;  /* 0x0000004c00fb7202 */ /* 0x000ff60000000f00 */
[----:B------:R-:W-:Y:S05]  /*791c0*/  @!UPT UIADD3 URZ, URZ, URZ, URZ ;  /* 0x0000003f3f3ff290 */ /* 0x000fea000fffe03f */
[----:B------:R-:W-:Y:S02]  /*791d0*/  IMAD.MOV.U32 R35, RZ, RZ, R132 ;  /* 0x000000ffff237224 */ /* 0x000fe400078e0084 */
[----:B------:R-:W-:Y:S01]  /*791e0*/  IMAD.MOV.U32 R34, RZ, RZ, R133 ;  /* 0x000000ffff227224 */ /* 0x000fe200078e0085 */
[----:B------:R-:W-:Y:S01]  /*791f0*/  MOV R31, R134 ;  /* 0x00000086001f7202 */ /* 0x000fe20000000f00 */
[----:B------:R-:W-:Y:S01]  /*79200*/  IMAD.MOV.U32 R30, RZ, RZ, R135 ;  /* 0x000000ffff1e7224 */ /* 0x000fe200078e0087 */
[C---:B--2---:R-:W-:Y:S11]  /*79210*/  HMMA.1688.F32.TF32 R76, R136.reuse, R16, R164 ;  /* 0x00000010884c723c */ /* 0x044ff600000810a4 */
[----:B------:R-:W-:Y:S11]  /*79220*/  @!UPT UIADD3 URZ, URZ, URZ, URZ ;  /* 0x0000003f3f3ff290 */ /* 0x000ff6000fffe03f */
[----:B------:R-:W-:Y:S02]  /*79230*/  @!UPT UIADD3 URZ, URZ, URZ, URZ ;  /* 0x0000003f3f3ff290 */ /* 0x000fe4000fffe03f */
[----:B------:R-:W-:Y:S02]  /*79240*/  IMAD.MOV.U32 R54, RZ, RZ, R76 ;  /* 0x000000ffff367224 */ /* 0x000fe400078e004c */
[----:B------:R-:W-:Y:S01]  /*79250*/  IMAD.MOV.U32 R55, RZ, RZ, R77 ;  /* 0x000000ffff377224 */ /* 0x000fe200078e004d */
[----:B------:R-:W-:Y:S01]  /*79260*/  MOV R58, R78 ;  /* 0x0000004e003a7202 */ /* 0x000fe20000000f00 */
[----:B------:R-:W-:Y:S02]  /*79270*/  IMAD.MOV.U32 R59, RZ, RZ, R79 ;  /* 0x000000ffff3b7224 */ /* 0x000fe400078e004f */
[C---:B---3--:R-:W-:Y:S11]  /*79280*/  HMMA.1688.F32.TF32 R76, R136.reuse, R12, R156 ;  /* 0x0000000c884c723c */ /* 0x048ff6000008109c */
[----:B------:R-:W-:Y:S11]  /*79290*/  @!UPT UIADD3 URZ, URZ, URZ, URZ ;  /* 0x0000003f3f3ff290 */ /* 0x000ff6000fffe03f */
[----:B------:R-:W-:Y:S02]  /*792a0*/  @!UPT UIADD3 URZ, URZ, URZ, URZ ;  /* 0x0000003f3f3ff290 */ /* 0x000fe4000fffe03f */
[----:B------:R-:W-:Y:S01]  /*792b0*/  IMAD.MOV.U32 R7, RZ, RZ, R76 ;  /* 0x000000ffff077224 */ /* 0x000fe200078e004c */
[----:B-----5:R-:W-:Y:S01]  /*792c0*/  MOV R6, R77 ;  /* 0x0000004d00067202 */ /* 0x020fe20000000f00 */
[----:B------:R-:W-:Y:S02]  /*792d0*/  IMAD.MOV.U32 R11, RZ, RZ, R78 ;  /* 0x000000ffff0b7224 */ /* 0x000fe400078e004e */
[----:B------:R-:W-:Y:S02]  /*792e0*/  IMAD.MOV.U32 R10, RZ, RZ, R79 ;  /* 0x000000ffff0a7224 */ /* 0x000fe400078e004f */
[C---:B------:R-:W-:Y:S11]  /*792f0*/  HMMA.1688.F32.TF32 R76, R136.reuse, R8, R228 ;  /* 0x00000008884c723c */ /* 0x040ff600000810e4 */
[----:B------:R-:W-:Y:S11]  /*79300*/  @!UPT UIADD3 URZ, URZ, URZ, URZ ;  /* 0x0000003f3f3ff290 */ /* 0x000ff6000fffe03f */
[----:B------:R-:W-:Y:S02]  /*79310*/  @!UPT UIADD3 URZ, URZ, URZ, URZ ;  /* 0x0000003f3f3ff290 */ /* 0x000fe4000fffe03f */
[----:B------:R-:W-:Y:S01]  /*79320*/  MOV R22, R76 ;  /* 0x0000004c00167202 */ /* 0x000fe20000000f00 */
[----:B-1----:R-:W-:Y:S02]  /*79330*/  IMAD.MOV.U32 R23, RZ, RZ, R77 ;  /* 0x000000ffff177224 */ /* 0x002fe400078e004d */
[----:B----4-:R-:W-:Y:S01]  /*79340*/  IMAD.MOV.U32 R26, RZ, RZ, R78 ;  /* 0x000000ffff1a7224 */ /* 0x010fe200078e004e */
[----:B------:R-:W-:Y:S02]  /*79350*/  MOV R27, R79 ;  /* 0x0000004f001b7202 */ /* 0x000fe40000000f00 */
[----:B------:R-:W-:Y:S08]  /*79360*/  HMMA.1688.F32.TF32 R76, R136, R4, R144 ;  /* 0x00000004884c723c */ /* 0x000ff00000081090 */
[C---:B------:R-:W-:Y:S08]  /*79370*/  HMMA.1688.F32.TF32 R136, R140.reuse, R60, R220 ;  /* 0x0000003c8c88723c */ /* 0x040ff000000810dc */
[----:B------:R-:W-:Y:S08]  /*79380*/  HMMA.1688.F32.TF32 R132, R140, R56, R216 ;  /* 0x000000388c84723c */ /* 0x000ff000000810d8 */
[----:B------:R-:W-:-:S02]  /*79390*/  IMAD.MOV.U32 R62, RZ, RZ, R76 ;  /* 0x000000ffff3e7224 */ /* 0x000fc400078e004c */
[----:B------:R-:W-:Y:S01]  /*793a0*/  IMAD.MOV.U32 R63, RZ, RZ, R77 ;  /* 0x000000ffff3f7224 */ /* 0x000fe200078e004d */
[----:B------:R-:W-:Y:S01]  /*793b0*/  MOV R66, R78 ;  /* 0x0000004e00427202 */ /* 0x000fe20000000f00 */
[----:B------:R-:W-:Y:S02]  /*793c0*/  IMAD.MOV.U32 R67, RZ, RZ, R79 ;  /* 0x000000ffff437224 */ /* 0x000fe400078e004f */
[C---:B------:R-:W-:Y:S11]  /*793d0*/  HMMA.1688.F32.TF32 R76, R140.reuse, R64, R240 ;  /* 0x000000408c4c723c */ /* 0x040ff600000810f0 */
[----:B------:R-:W-:Y:S11]  /*793e0*/  @!UPT UIADD3 URZ, URZ, URZ, URZ ;  /* 0x0000003f3f3ff290 */ /* 0x000ff6000fffe03f */
[----:B------:R-:W-:Y:S01]  /*793f0*/  @!UPT UIADD3 URZ, URZ, URZ, URZ ;  /* 0x0000003f3f3ff290 */ /* 0x000fe2000fffe03f */
[----:B------:R-:W-:Y:S01]  /*79400*/  STL.64 [R1+0xa00], R76 ;  /* 0x000a004c01007387 */ /* 0x000fe20000100a00 */
[----:B------:R-:W-:Y:S02]  /*79410*/  STL.64 [R1+0xa08], R78 ;  /* 0x000a084e01007387 */ /* 0x000fe40000100a00 */
[----:B------:R-:W-:Y:S02]  /*79420*/  STL.64 [R1+0x9f0], R136 ;  /* 0x0009f08801007387 */ /* 0x000fe40000100a00 */
[----:B------:R-:W-:Y:S01]  /*79430*/  STL.64 [R1+0x9f8], R138 ;  /* 0x0009f88a01007387 */ /* 0x000fe20000100a00 */
[----:B------:R-:W-:Y:S01]  /*79440*/  STL.64 [R1+0x9e0], R132 ;  /* 0x0009e08401007387 */ /* 0x000fe20000100a00 */
[----:B------:R1:W-:Y:S01]  /*79450*/  STL.64 [R1+0x9e8], R134 ;  /* 0x0009e88601007387 */ /* 0x0003e20000100a00 */
[C---:B------:R-:W-:Y:S02]  /*79460*/  HMMA.1688.F32.TF32 R144, R140.reuse, R48, R148 ;  /* 0x000000308c90723c */ /* 0x040fe40000081094 */
[----:B------:R-:W-:Y:S04]  /*79470*/  LDS R76, [R161+0x20100] ;  /* 0x02010000a14c7984 */ /* 0x000fe80000000800 */
[----:B------:R-:W-:Y:S04]  /*79480*/  LDS R78, [R161+0x22100] ;  /* 0x02210000a14e7984 */ /* 0x000fe80000000800 */
[----:B------:R-:W-:Y:S04]  /*79490*/  LDS R77, [R189+0x20100] ;  /* 0x02010000bd4d7984 */ /* 0x000fe80000000800 */
[----:B------:R-:W2:Y:S01]  /*794a0*/  LDS R79, [R189+0x22100] ;  /* 0x02210000bd4f7984 */ /* 0x000ea20000000800 */
[C---:B-1----:R-:W-:Y:S08]  /*794b0*/  HMMA.1688.F32.TF32 R132, R140.reuse, R52, R152 ;  /* 0x000000348c84723c */ /* 0x042ff00000081098 */
[C---:B------:R-:W-:Y:S11]  /*794c0*/  HMMA.1688.F32.TF32 R136, R140.reuse, R44, R244 ;  /* 0x0000002c8c88723c */ /* 0x040ff600000810f4 */
[----:B------:R-:W-:Y:S04]  /*794d0*/  @!UPT UIADD3 URZ, URZ, URZ, URZ ;  /* 0x0000003f3f3ff290 */ /* 0x000fe8000fffe03f */
[----:B------:R-:W-:Y:S01]  /*794e0*/  STL.64 [R1+0x9d0], R132 ;  /* 0x0009d08401007387 */ /* 0x000fe20000100a00 */
[----:B------:R1:W-:Y:S02]  /*794f0*/  STL.64 [R1+0x9d8], R134 ;  /* 0x0009d88601007387 */ /* 0x0003e40000100a00 */
[----:B-1----:R-:W-:Y:S01]  /*79500*/  HMMA.1688.F32.TF32 R132, R140, R40, R248 ;  /* 0x000000288c84723c */ /* 0x002fe200000810f8 */
[----:B------:R1:W-:Y:S01]  /*79510*/  STL.64 [R1+0x9c0], R144 ;  /* 0x0009c09001007387 */ /* 0x0003e20000100a00 */
[----:B------:R3:W-:Y:S02]  /*79520*/  STL.64 [R1+0x9c8], R146 ;  /* 0x0009c89201007387 */ /* 0x0007e40000100a00 */
[----:B------:R-:W4:Y:S02]  /*79530*/  LDL.LU R244, [R1+0x6f0] ;  /* 0x0006f00001f47983 */ /* 0x000f240000300800 */
[----:B------:R-:W-:Y:S01]  /*79540*/  STL.64 [R1+0x9b0], R136 ;  /* 0x0009b08801007387 */ /* 0x000fe20000100a00 */
[----:B------:R-:W-:Y:S11]  /*79550*/  STL.64 [R1+0x9b8], R138 ;  /* 0x0009b88a01007387 */ /* 0x000ff60000100a00 */
[----:B------:R-:W-:Y:S05]  /*79560*/  @!UPT UIADD3 URZ, URZ, URZ, URZ ;  /* 0x0000003f3f3ff290 */ /* 0x000fea000fffe03f */
[----:B------:R-:W-:Y:S01]  /*79570*/  STL.64 [R1+0x9a0], R132 ;  /* 0x0009a08401007387 */ /* 0x000fe20000100a00 */
[----:B------:R5:W-:Y:S02]  /*79580*/  STL.64 [R1+0x9a8], R134 ;  /* 0x0009a88601007387 */ /* 0x000be40000100a00 */
[----:B------:R-:W4:Y:S02]  /*79590*/  LDL.LU R245, [R1+0x6f4] ;  /* 0x0006f40001f57983 */ /* 0x000f240000300800 */
[----:B------:R-:W4:Y:S01]  /*795a0*/  LDL.LU R246, [R1+0x6f8] ;  /* 0x0006f80001f67983 */ /* 0x000f220000300800 */
[----:B------:R-:W4:Y:S01]  /*795b0*/  LDL.LU R247, [R1+0x6fc] ;  /* 0x0006fc0001f77983 */ /* 0x000f220000300800 */
        /* <DEDUP_REMOVED lines=16> */
[----:B-1----:R-:W2:Y:S02]  /*796c0*/  LDL.LU R144, [R1+0x760] ;  /* 0x0007600001907983 */ /* 0x002ea40000300800 */
[----:B------:R-:W2:Y:S02]  /*796d0*/  LDL.LU R145, [R1+0x764] ;  /* 0x0007640001917983 */ /* 0x000ea40000300800 */
[----:B---3--:R-:W3:Y:S01]  /*796e0*/  LDL.LU R146, [R1+0x768] ;  /* 0x0007680001927983 */ /* 0x008ee20000300800 */
[----:B------:R-:W3:Y:S01]  /*796f0*/  LDL.LU R147, [R1+0x76c] ;  /* 0x00076c0001937983 */ /* 0x000ee20000300800 */
        /* <DEDUP_REMOVED lines=32> */
[----:B------:R-:W5:Y:S02]  /*79900*/  LDL.LU R212, [R1+0x290] ;  /* 0x0002900001d47983 */ /* 0x000f640000300800 */
[----:B------:R-:W5:Y:S02]  /*79910*/  LDL.LU R213, [R1+0x294] ;  /* 0x0002940001d57983 */ /* 0x000f640000300800 */
[----:B------:R-:W5:Y:S01]  /*79920*/  LDL.LU R214, [R1+0x298] ;  /* 0x0002980001d67983 */ /* 0x000f620000300800 */
[----:B------:R-:W5:Y:S01]  /*79930*/  LDL.LU R215, [R1+0x29c] ;  /* 0x00029c0001d77983 */ /* 0x000f620000300800 */
[----:B------:R-:W2:Y:S02]  /*79940*/  LDL.LU R204, [R1+0x860] ;  /* 0x0008600001cc7983 */ /* 0x000ea40000300800 */
        /* <DEDUP_REMOVED lines=27> */
[----:B------:R-:W-:-:S02]  /*79b00*/  IMAD.MOV.U32 R250, RZ, RZ, R69 ;  /* 0x000000fffffa7224 */ /* 0x000fc400078e0045 */
[----:B------:R-:W-:Y:S02]  /*79b10*/  IMAD.MOV.U32 R251, RZ, RZ, R68 ;  /* 0x000000fffffb7224 */ /* 0x000fe400078e0044 */
[----:B------:R-:W-:Y:S01]  /*79b20*/  IMAD.MOV.U32 R248, RZ, RZ, R73 ;  /* 0x000000fffff87224 */ /* 0x000fe200078e0049 */
[----:B------:R-:W-:Y:S01]  /*79b30*/  MOV R249, R72 ;  /* 0x0000004800f97202 */ /* 0x000fe20000000f00 */
[----:B------:R-:W-:Y:S04]  /*79b40*/  LDS R73, [R189+0x20180] ;  /* 0x02018000bd497984 */ /* 0x000fe80000000800 */
[----:B------:R-:W1:Y:S01]  /*79b50*/  LDS R72, [R161+0x20180] ;  /* 0x02018000a1487984 */ /* 0x000e620000000800 */
[C---:B-----5:R-:W-:Y:S08]  /*79b60*/  HMMA.1688.F32.TF32 R132, R140.reuse, R36, R212 ;  /* 0x000000248c84723c */ /* 0x060ff000000810d4 */
[C---:B--2---:R-:W-:Y:S11]  /*79b70*/  HMMA.1688.F32.TF32 R68, R140.reuse, R32, R208 ;  /* 0x000000208c44723c */ /* 0x044ff600000810d0 */
[----:B------:R-:W-:Y:S04]  /*79b80*/  @!UPT UIADD3 URZ, URZ, URZ, URZ ;  /* 0x0000003f3f3ff290 */ /* 0x000fe8000fffe03f */
[----:B------:R-:W-:Y:S01]  /*79b90*/  STL.64 [R1+0x990], R132 ;  /* 0x0009908401007387 */ /* 0x000fe20000100a00 */
[----:B------:R3:W-:Y:S02]  /*79ba0*/  STL.64 [R1+0x998], R134 ;  /* 0x0009988601007387 */ /* 0x0007e40000100a00 */
[C---:B---3--:R-:W-:Y:S05]  /*79bb0*/  HMMA.1688.F32.TF32 R132, R140.reuse, R28, R204 ;  /* 0x0000001c8c84723c */ /* 0x048fea00000810cc */
[----:B------:R-:W-:Y:S01]  /*79bc0*/  STL.64 [R1+0x980], R68 ;  /* 0x0009804401007387 */ /* 0x000fe20000100a00 */
[----:B------:R2:W-:Y:S02]  /*79bd0*/  STL.64 [R1+0x988], R70 ;  /* 0x0009884601007387 */ /* 0x0005e40000100a00 */
[C---:B------:R-:W-:Y:S08]  /*79be0*/  HMMA.1688.F32.TF32 R136, R140.reuse, R20, R200 ;  /* 0x000000148c88723c */ /* 0x040ff000000810c8 */
[C---:B--2---:R-:W-:Y:S07]  /*79bf0*/  HMMA.1688.F32.TF32 R68, R140.reuse, R24, R224 ;  /* 0x000000188c44723c */ /* 0x044fee00000810e0 */
[----:B------:R-:W-:Y:S01]  /*79c00*/  STL.64 [R1+0x970], R132 ;  /* 0x0009708401007387 */ /* 0x000fe20000100a00 */
[----:B------:R2:W-:Y:S02]  /*79c10*/  STL.64 [R1+0x978], R134 ;  /* 0x0009788601007387 */ /* 0x0005e40000100a00 */
[C---:B--2---:R-:W-:Y:S11]  /*79c20*/  HMMA.1688.F32.TF32 R132, R140.reuse, R16, R196 ;  /* 0x000000108c84723c */ /* 0x044ff600000810c4 */
[----:B------:R-:W-:Y:S02]  /*79c30*/  @!UPT UIADD3 URZ, URZ, URZ, URZ ;  /* 0x0000003f3f3ff290 */ /* 0x000fe4000fffe03f */
[----:B------:R-:W-:Y:S01]  /*79c40*/  STL.64 [R1+0x960], R68 ;  /* 0x0009604401007387 */ /* 0x000fe20000100a00 */
[----:B------:R2:W-:Y:S02]  /*79c50*/  STL.64 [R1+0x968], R70 ;  /* 0x0009684601007387 */ /* 0x0005e40000100a00 */
[----:B------:R-:W-:Y:S02]  /*79c60*/  STL.64 [R1+0x950], R136 ;  /* 0x0009508801007387 */ /* 0x000fe40000100a00 */
[----:B------:R3:W-:Y:S01]  /*79c70*/  STL.64 [R1+0x958], R138 ;  /* 0x0009588a01007387 */ /* 0x0007e20000100a00 */
[C---:B--2---:R-:W-:Y:S08]  /*79c80*/  HMMA.1688.F32.TF32 R68, R140.reuse, R12, R192 ;  /* 0x0000000c8c44723c */ /* 0x044ff000000810c0 */
[C---:B---3--:R-:W-:Y:S01]  /*79c90*/  HMMA.1688.F32.TF32 R136, R140.reuse, R8, R184 ;  /* 0x000000088c88723c */ /* 0x048fe200000810b8 */
[----:B------:R-:W-:Y:S01]  /*79ca0*/  STL.64 [R1+0x940], R132 ;  /* 0x0009408401007387 */ /* 0x000fe20000100a00 */
[----:B------:R2:W-:Y:S06]  /*79cb0*/  STL.64 [R1+0x948], R134 ;  /* 0x0009488601007387 */ /* 0x0005ec0000100a00 */
[----:B--2---:R-:W-:Y:S07]  /*79cc0*/  HMMA.1688.F32.TF32 R132, R140, R4, R180 ;  /* 0x000000048c84723c */ /* 0x004fee00000810b4 */
[----:B------:R-:W-:Y:S01]  /*79cd0*/  STL.64 [R1+0x930], R68 ;  /* 0x0009304401007387 */ /* 0x000fe20000100a00 */
[----:B------:R-:W-:Y:S07]  /*79ce0*/  STL.64 [R1+0x938], R70 ;  /* 0x0009384601007387 */ /* 0x000fee0000100a00 */
[----:B------:R-:W-:Y:S02]  /*79cf0*/  STL.64 [R1+0x920], R136 ;  /* 0x0009208801007387 */ /* 0x000fe40000100a00 */
[----:B------:R2:W-:Y:S01]  /*79d00*/  STL.64 [R1+0x928], R138 ;  /* 0x0009288a01007387 */ /* 0x0005e20000100a00 */
[C---:B------:R-:W-:Y:S01]  /*79d10*/  HMMA.1688.F32.TF32 R140, R76.reuse, R56, R168 ;  /* 0x000000384c8c723c */ /* 0x040fe200000810a8 */
[----:B------:R-:W-:Y:S04]  /*79d20*/  LDS R68, [R161+0x20200] ;  /* 0x02020000a1447984 */ /* 0x000fe80000000800 */
[----:B------:R-:W-:Y:S04]  /*79d30*/  LDS R70, [R161+0x22200] ;  /* 0x02220000a1467984 */ /* 0x000fe80000000800 */
[----:B------:R-:W-:Y:S04]  /*79d40*/  LDS R69, [R189+0x20200] ;  /* 0x02020000bd457984 */ /* 0x000fe80000000800 */
[----:B------:R-:W3:Y:S01]  /*79d50*/  LDS R71, [R189+0x22200] ;  /* 0x02220000bd477984 */ /* 0x000ee20000000800 */
[C---:B--2---:R-:W-:Y:S03]  /*79d60*/  HMMA.1688.F32.TF32 R136, R76.reuse, R64, R176 ;  /* 0x000000404c88723c */ /* 0x044fe600000810b0 */
[----:B------:R-:W-:Y:S01]  /*79d70*/  STL.64 [R1+0x910], R132 ;  /* 0x0009108401007387 */ /* 0x000fe20000100a00 */
[----:B------:R2:W-:Y:S04]  /*79d80*/  STL.64 [R1+0x918], R134 ;  /* 0x0009188601007387 */ /* 0x0005e80000100a00 */
[C---:B--2---:R-:W-:Y:S11]  /*79d90*/  HMMA.1688.F32.TF32 R132, R76.reuse, R60, R172 ;  /* 0x0000003c4c84723c */ /* 0x044ff600000810ac */
[----:B------:R-:W-:Y:S04]  /*79da0*/  @!UPT UIADD3 URZ, URZ, URZ, URZ ;  /* 0x0000003f3f3ff290 */ /* 0x000fe8000fffe03f */
[----:B------:R-:W-:Y:S01]  /*79db0*/  STL.64 [R1+0x900], R136 ;  /* 0x0009008801007387 */ /* 0x000fe20000100a00 */
[----:B------:R2:W-:Y:S02]  /*79dc0*/  STL.64 [R1+0x908], R138 ;  /* 0x0009088a01007387 */ /* 0x0005e40000100a00 */
[C---:B--2---:R-:W-:Y:S05]  /*79dd0*/  HMMA.1688.F32.TF32 R136, R76.reuse, R52, R164 ;  /* 0x000000344c88723c */ /* 0x044fea00000810a4 */
[----:B------:R-:W-:Y:S01]  /*79de0*/  STL.64 [R1+0x8f0], R132 ;  /* 0x0008f08401007387 */ /* 0x000fe20000100a00 */
[----:B------:R2:W-:Y:S02]  /*79df0*/  STL.64 [R1+0x8f8], R134 ;  /* 0x0008f88601007387 */ /* 0x0005e40000100a00 */
[C---:B--2---:R-:W-:Y:S01]  /*79e00*/  HMMA.1688.F32.TF32 R132, R76.reuse, R48, R156 ;  /* 0x000000304c84723c */ /* 0x044fe2000008109c */
[----:B------:R-:W-:Y:S01]  /*79e10*/  STL.64 [R1+0x8e0], R140 ;  /* 0x0008e08c01007387 */ /* 0x000fe20000100a00 */
[----:B------:R2:W-:Y:S11]  /*79e20*/  STL.64 [R1+0x8e8], R142 ;  /* 0x0008e88e01007387 */ /* 0x0005f60000100a00 */
[----:B------:R-:W-:Y:S02]  /*79e30*/  @!UPT UIADD3 URZ, URZ, URZ, URZ ;  /* 0x0000003f3f3ff290 */ /* 0x000fe4000fffe03f */
[----:B------:R-:W-:Y:S02]  /*79e40*/  STL.64 [R1+0x8d0], R136 ;  /* 0x0008d08801007387 */ /* 0x000fe40000100a00 */
[----:B------:R5:W-:Y:S01]  /*79e50*/  STL.64 [R1+0x8d8], R138 ;  /* 0x0008d88a01007387 */ /* 0x000be20000100a00 */
[C---:B--2---:R-:W-:Y:S08]  /*79e60*/  HMMA.1688.F32.TF32 R140, R76.reuse, R44, R228 ;  /* 0x0000002c4c8c723c */ /* 0x044ff000000810e4 */
[C---:B-----5:R-:W-:Y:S01]  /*79e70*/  HMMA.1688.F32.TF32 R136, R76.reuse, R40, R144 ;  /* 0x000000284c88723c */ /* 0x060fe20000081090 */
[----:B------:R-:W-:Y:S01]  /*79e80*/  STL.64 [R1+0x8c0], R132 ;  /* 0x0008c08401007387 */ /* 0x000fe20000100a00 */
[----:B------:R2:W-:Y:S06]  /*79e90*/  STL.64 [R1+0x8c8], R134 ;  /* 0x0008c88601007387 */ /* 0x0005ec0000100a00 */
[C---:B--2---:R-:W-:Y:S07]  /*79ea0*/  HMMA.1688.F32.TF32 R132, R76.reuse, R36, R240 ;  /* 0x000000244c84723c */ /* 0x044fee00000810f0 */
[----:B------:R-:W-:Y:S01]  /*79eb0*/  STL.64 [R1+0x8b0], R140 ;  /* 0x0008b08c01007387 */ /* 0x000fe20000100a00 */
[----:B------:R2:W-:Y:S07]  /*79ec0*/  STL.64 [R1+0x8b8], R142 ;  /* 0x0008b88e01007387 */ /* 0x0005ee0000100a00 */
        /* <DEDUP_REMOVED lines=12> */
[C---:B----4-:R-:W-:Y:S01]  /*79f90*/  HMMA.1688.F32.TF32 R136, R76.reuse, R16, R244 ;  /* 0x000000104c88723c */ /* 0x050fe200000810f4 */
[----:B------:R-:W-:Y:S01]  /*79fa0*/  STL.64 [R1+0x860], R132 ;  /* 0x0008608401007387 */ /* 0x000fe20000100a00 */
[----:B------:R2:W-:Y:S06]  /*79fb0*/  STL.64 [R1+0x868], R134 ;  /* 0x0008688601007387 */ /* 0x0005ec0000100a00 */
[C---:B--2---:R-:W-:Y:S07]  /*79fc0*/  HMMA.1688.F32.TF32 R132, R76.reuse, R12, R248 ;  /* 0x0000000c4c84723c */ /* 0x044fee00000810f8 */
[----:B------:R-:W-:Y:S01]  /*79fd0*/  STL.64 [R1+0x850], R140 ;  /* 0x0008508c01007387 */ /* 0x000fe20000100a00 */
[----:B------:R-:W-:Y:S02]  /*79fe0*/  STL.64 [R1+0x858], R142 ;  /* 0x0008588e01007387 */ /* 0x000fe40000100a00 */
[----:B------:R-:W2:Y:S05]  /*79ff0*/  LDL.LU R244, [R1+0xd0] ;  /* 0x0000d00001f47983 */ /* 0x000eaa0000300800 */
[----:B------:R-:W-:Y:S01]  /*7a000*/  STL.64 [R1+0x840], R136 ;  /* 0x0008408801007387 */ /* 0x000fe20000100a00 */
[----:B------:R-:W-:Y:S07]  /*7a010*/  STL.64 [R1+0x848], R138 ;  /* 0x0008488a01007387 */ /* 0x000fee0000100a00 */
[----:B------:R4:W-:Y:S01]  /*7a020*/  STL.64 [R1+0x830], R132 ;  /* 0x0008308401007387 */ /* 0x0009e20000100a00 */
[----:B------:R5:W-:Y:S02]  /*7a030*/  STL.64 [R1+0x838], R134 ;  /* 0x0008388601007387 */ /* 0x000be40000100a00 */
        /* <DEDUP_REMOVED lines=63> */
[----:B----4-:R-:W4:Y:S02]  /*7a430*/  LDL.LU R132, [R1+0x240] ;  /* 0x0002400001847983 */ /* 0x010f240000300800 */
[----:B------:R-:W4:Y:S02]  /*7a440*/  LDL.LU R133, [R1+0x244] ;  /* 0x0002440001857983 */ /* 0x000f240000300800 */
[----:B-----5:R-:W4:Y:S01]  /*7a450*/  LDL.LU R134, [R1+0x248] ;  /* 0x0002480001867983 */ /* 0x020f220000300800 */
[----:B------:R-:W4:Y:S01]  /*7a460*/  LDL.LU R135, [R1+0x24c] ;  /* 0x00024c0001877983 */ /* 0x000f220000300800 */
[----:B------:R-:W5:Y:S02]  /*7a470*/  LDL.LU R140, [R1+0x260] ;  /* 0x00026000018c7983 */ /* 0x000f640000300800 */
[----:B------:R-:W5:Y:S02]  /*7a480*/  LDL.LU R141, [R1+0x264] ;  /* 0x00026400018d7983 */ /* 0x000f640000300800 */
[----:B------:R-:W5:Y:S01]  /*7a490*/  LDL.LU R142, [R1+0x268] ;  /* 0x00026800018e7983 */ /* 0x000f620000300800 */
[----:B------:R-:W5:Y:S01]  /*7a4a0*/  LDL.LU R143, [R1+0x26c] ;  /* 0x00026c00018f7983 */ /* 0x000f620000300800 */
[----:B------:R-:W2:Y:S02]  /*7a4b0*/  LDL.LU R152, [R1+0x6a0] ;  /* 0x0006a00001987983 */ /* 0x000ea40000300800 */
[----:B------:R-:W2:Y:S02]  /*7a4c0*/  LDL.LU R153, [R1+0x6a4] ;  /* 0x0006a40001997983 */ /* 0x000ea40000300800 */
[----:B------:R-:W2:Y:S01]  /*7a4d0*/  LDL.LU R154, [R1+0x6a8] ;  /* 0x0006a800019a7983 */ /* 0x000ea20000300800 */
[----:B------:R-:W2:Y:S01]  /*7a4e0*/  LDL.LU R155, [R1+0x6ac] ;  /* 0x0006ac00019b7983 */ /* 0x000ea20000300800 */
[----:B------:R-:W1:Y:S02]  /*7a4f0*/  LDL.LU R136, [R1+0x250] ;  /* 0x0002500001887983 */ /* 0x000e640000300800 */
[----:B------:R-:W1:Y:S02]  /*7a500*/  LDL.LU R137, [R1+0x254] ;  /* 0x0002540001897983 */ /* 0x000e640000300800 */
[----:B------:R-:W1:Y:S01]  /*7a510*/  LDL.LU R138, [R1+0x258] ;  /* 0x00025800018a7983 */ /* 0x000e620000300800 */
[----:B------:R-:W1:Y:S01]  /*7a520*/  LDL.LU R139, [R1+0x25c] ;  /* 0x00025c00018b7983 */ /* 0x000e620000300800 */
        /* <DEDUP_REMOVED lines=28> */
[C---:B-----5:R-:W-:Y:S08]  /*7a6f0*/  HMMA.1688.F32.TF32 R140, R76.reuse, R4, R140 ;  /* 0x000000044c8c723c */ /* 0x060ff0000008108c */
[----:B--2---:R-:W-:Y:S08]  /*7a700*/  HMMA.1688.F32.TF32 R152, R76, R8, R152 ;  /* 0x000000084c98723c */ /* 0x004ff00000081098 */
[C---:B-1----:R-:W-:Y:S08]  /*7a710*/  HMMA.1688.F32.TF32 R136, R72.reuse, R64, R136 ;  /* 0x000000404888723c */ /* 0x042ff00000081088 */
[C---:B----4-:R-:W-:Y:S08]  /*7a720*/  HMMA.1688.F32.TF32 R76, R72.reuse, R60, R132 ;  /* 0x0000003c484c723c */ /* 0x050ff00000081084 */
[C---:B------:R-:W-:Y:S01]  /*7a730*/  HMMA.1688.F32.TF32 R132, R72.reuse, R56, R232 ;  /* 0x000000384884723c */ /* 0x040fe200000810e8 */
[----:B------:R-:W-:Y:S01]  /*7a740*/  STL.64 [R1+0x820], R152 ;  /* 0x0008209801007387 */ /* 0x000fe20000100a00 */
[----:B------:R1:W-:Y:S03]  /*7a750*/  STL.64 [R1+0x828], R154 ;  /* 0x0008289a01007387 */ /* 0x0003e60000100a00 */
[----:B-1----:R-:W2:Y:S01]  /*7a760*/  LDL.LU.64 R154, [R1+0x3eb8] ;  /* 0x003eb800019a7983 */ /* 0x002ea20000300a00 */
[----:B------:R-:W4:Y:S02]  /*7a770*/  LDL.LU.64 R152, [R1+0x3eb0] ;  /* 0x003eb00001987983 */ /* 0x000f240000300a00 */
[----:B------:R-:W-:Y:S02]  /*7a780*/  STL.64 [R1+0x810], R140 ;  /* 0x0008108c01007387 */ /* 0x000fe40000100a00 */
[----:B------:R-:W-:Y:S01]  /*7a790*/  STL.64 [R1+0x818], R142 ;  /* 0x0008188e01007387 */ /* 0x000fe20000100a00 */
[----:B------:R-:W-:Y:S01]  /*7a7a0*/  STL.64 [R1+0x800], R136 ;  /* 0x0008008801007387 */ /* 0x000fe20000100a00 */
[----:B------:R1:W-:Y:S03]  /*7a7b0*/  STL.64 [R1+0x808], R138 ;  /* 0x0008088a01007387 */ /* 0x0003e60000100a00 */
[----:B------:R-:W-:Y:S02]  /*7a7c0*/  STL.64 [R1+0x7f0], R76 ;  /* 0x0007f04c01007387 */ /* 0x000fe40000100a00 */
[----:B------:R3:W-:Y:S06]  /*7a7d0*/  STL.64 [R1+0x7f8], R78 ;  /* 0x0007f84e01007387 */ /* 0x0007ec0000100a00 */
[----:B------:R-:W-:Y:S01]  /*7a7e0*/  STL.64 [R1+0x7e0], R132 ;  /* 0x0007e08401007387 */ /* 0x000fe20000100a00 */
[----:B------:R5:W-:Y:S01]  /*7a7f0*/  STL.64 [R1+0x7e8], R134 ;  /* 0x0007e88601007387 */ /* 0x000be20000100a00 */
[C---:B-1----:R-:W-:Y:S08]  /*7a800*/  HMMA.1688.F32.TF32 R136, R72.reuse, R52, R212 ;  /* 0x000000344888723c */ /* 0x042ff000000810d4 */
[C---:B---3--:R-:W-:Y:S08]  /*7a810*/  HMMA.1688.F32.TF32 R76, R72.reuse, R48, R208 ;  /* 0x00000030484c723c */ /* 0x048ff000000810d0 */
[C---:B-----5:R-:W-:Y:S07]  /*7a820*/  HMMA.1688.F32.TF32 R132, R72.reuse, R44, R204 ;  /* 0x0000002c4884723c */ /* 0x060fee00000810cc */
[----:B------:R-:W-:Y:S01]  /*7a830*/  STL.64 [R1+0x7d0], R136 ;  /* 0x0007d08801007387 */ /* 0x000fe20000100a00 */
[----:B------:R1:W-:Y:S07]  /*7a840*/  STL.64 [R1+0x7d8], R138 ;  /* 0x0007d88a01007387 */ /* 0x0003ee0000100a00 */
        /* <DEDUP_REMOVED lines=24> */
[C---:B-----5:R-:W-:Y:S08]  /*7a9d0*/  HMMA.1688.F32.TF32 R132, R72.reuse, R8, R168 ;  /* 0x000000084884723c */ /* 0x060ff000000810a8 */
[----:B------:R-:W-:Y:S01]  /*7a9e0*/  HMMA.1688.F32.TF32 R72, R72, R4, R164 ;  /* 0x000000044848723c */ /* 0x000fe200000810a4 */
[----:B------:R-:W-:Y:S01]  /*7a9f0*/  STL.64 [R1+0x740], R136 ;  /* 0x0007408801007387 */ /* 0x000fe20000100a00 */
[----:B------:R-:W-:Y:S05]  /*7aa00*/  STL.64 [R1+0x748], R138 ;  /* 0x0007488a01007387 */ /* 0x000fea0000100a00 */
[----:B------:R-:W-:Y:S02]  /*7aa10*/  STL.64 [R1+0x730], R76 ;  /* 0x0007304c01007387 */ /* 0x000fe40000100a00 */
[----:B------:R1:W-:Y:S06]  /*7aa20*/  STL.64 [R1+0x738], R78 ;  /* 0x0007384e01007387 */ /* 0x0003ec0000100a00 */
[----:B------:R-:W-:Y:S01]  /*7aa30*/  STL.64 [R1+0x720], R132 ;  /* 0x0007208401007387 */ /* 0x000fe20000100a00 */
[----:B------:R3:W-:Y:S07]  /*7aa40*/  STL.64 [R1+0x728], R134 ;  /* 0x0007288601007387 */ /* 0x0007ee0000100a00 */
[----:B------:R-:W-:Y:S02]  /*7aa50*/  STL.64 [R1+0x710], R72 ;  /* 0x0007104801007387 */ /* 0x000fe40000100a00 */
[----:B------:R5:W-:Y:S01]  /*7aa60*/  STL.64 [R1+0x718], R74 ;  /* 0x0007184a01007387 */ /* 0x000be20000100a00 */
[C---:B-1----:R-:W-:Y:S08]  /*7aa70*/  HMMA.1688.F32.TF32 R76, R68.reuse, R64, R156 ;  /* 0x00000040444c723c */ /* 0x042ff0000008109c */
[C---:B---3--:R-:W-:Y:S08]  /*7aa80*/  HMMA.1688.F32.TF32 R132, R68.reuse, R60, R228 ;  /* 0x0000003c4484723c */ /* 0x048ff000000810e4 */
[C---:B-----5:R-:W-:Y:S07]  /*7aa90*/  HMMA.1688.F32.TF32 R72, R68.reuse, R56, R144 ;  /* 0x000000384448723c */ /* 0x060fee0000081090 */
[----:B------:R-:W-:Y:S01]  /*7aaa0*/  STL.64 [R1+0x700], R76 ;  /* 0x0007004c01007387 */ /* 0x000fe20000100a00 */
[----:B------:R-:W-:Y:S07]  /*7aab0*/  STL.64 [R1+0x708], R78 ;  /* 0x0007084e01007387 */ /* 0x000fee0000100a00 */
[----:B------:R-:W-:Y:S02]  /*7aac0*/  STL.64 [R1+0x6f0], R132 ;  /* 0x0006f08401007387 */ /* 0x000fe40000100a00 */
[----:B------:R-:W-:Y:S06]  /*7aad0*/  STL.64 [R1+0x6f8], R134 ;  /* 0x0006f88601007387 */ /* 0x000fec0000100a00 */
[----:B------:R-:W-:Y:S01]  /*7aae0*/  STL.64 [R1+0x6e0], R72 ;  /* 0x0006e04801007387 */ /* 0x000fe20000100a00 */
[----:B------:R1:W-:Y:S01]  /*7aaf0*/  STL.64 [R1+0x6e8], R74 ;  /* 0x0006e84a01007387 */ /* 0x0003e20000100a00 */
[C---:B------:R-:W-:Y:S02]  /*7ab00*/  HMMA.1688.F32.TF32 R136, R68.reuse, R40, R148 ;  /* 0x000000284488723c */ /* 0x040fe40000081094 */
[----:B------:R-:W-:Y:S04]  /*7ab10*/  LDS R76, [R161+0x20280] ;  /* 0x02028000a14c7984 */ /* 0x000fe80000000800 */
[----:B------:R-:W-:Y:S04]  /*7ab20*/  LDS R78, [R161+0x22280] ;  /* 0x02228000a14e7984 */ /* 0x000fe80000000800 */
[----:B------:R-:W-:Y:S04]  /*7ab30*/  LDS R77, [R189+0x20280] ;  /* 0x02028000bd4d7984 */ /* 0x000fe80000000800 */
[----:B------:R-:W-:Y:S01]  /*7ab40*/  LDS R79, [R189+0x22280] ;  /* 0x02228000bd4f7984 */ /* 0x000fe20000000800 */
[C---:B-1----:R-:W-:Y:S08]  /*7ab50*/  HMMA.1688.F32.TF32 R72, R68.reuse, R52, R240 ;  /* 0x000000344448723c */ /* 0x042ff000000810f0 */
[C---:B------:R-:W-:Y:S11]  /*7ab60*/  HMMA.1688.F32.TF32 R132, R68.reuse, R48, R220 ;  /* 0x000000304484723c */ /* 0x040ff600000810dc */
[----:B------:R-:W-:Y:S04]  /*7ab70*/  @!UPT UIADD3 URZ, URZ, URZ, URZ ;  /* 0x0000003f3f3ff290 */ /* 0x000fe8000fffe03f */
[----:B------:R-:W-:Y:S01]  /*7ab80*/  STL.64 [R1+0x6d0], R72 ;  /* 0x0006d04801007387 */ /* 0x000fe20000100a00 */
[----:B------:R1:W-:Y:S02]  /*7ab90*/  STL.64 [R1+0x6d8], R74 ;  /* 0x0006d84a01007387 */ /* 0x0003e40000100a00 */
[C---:B-1----:R-:W-:Y:S05]  /*7aba0*/  HMMA.1688.F32.TF32 R72, R68.reuse, R44, R216 ;  /* 0x0000002c4448723c */ /* 0x042fea00000810d8 */
[----:B------:R-:W-:Y:S01]  /*7abb0*/  STL.64 [R1+0x6c0], R132 ;  /* 0x0006c08401007387 */ /* 0x000fe20000100a00 */
[----:B------:R1:W-:Y:S02]  /*7abc0*/  STL.64 [R1+0x6c8], R134 ;  /* 0x0006c88601007387 */ /* 0x0003e40000100a00 */
[C---:B-1----:R-:W-:Y:S11]  /*7abd0*/  HMMA.1688.F32.TF32 R132, R68.reuse, R36, R244 ;  /* 0x000000244484723c */ /* 0x042ff600000810f4 */
[----:B------:R-:W-:Y:S04]  /*7abe0*/  @!UPT UIADD3 URZ, URZ, URZ, URZ ;  /* 0x0000003f3f3ff290 */ /* 0x000fe8000fffe03f */
[----:B------:R-:W-:Y:S01]  /*7abf0*/  STL.64 [R1+0x6b0], R72 ;  /* 0x0006b04801007387 */ /* 0x000fe20000100a00 */
[----:B------:R1:W-:Y:S02]  /*7ac00*/  STL.64 [R1+0x6b8], R74 ;  /* 0x0006b84a01007387 */ /* 0x0003e40000100a00 */
[C---:B-1----:R-:W-:Y:S01]  /*7ac10*/  HMMA.1688.F32.TF32 R72, R68.reuse, R32, R248 ;  /* 0x000000204448723c */ /* 0x042fe200000810f8 */
[----:B------:R-:W-:Y:S01]  /*7ac20*/  STL.64 [R1+0x6a0], R136 ;  /* 0x0006a08801007387 */ /* 0x000fe20000100a00 */
[----:B------:R-:W-:Y:S02]  /*7ac30*/  STL.64 [R1+0x6a8], R138 ;  /* 0x0006a88a01007387 */ /* 0x000fe40000100a00 */
[----:B------:R-:W3:Y:S02]  /*7ac40*/  LDL.LU R248, [R1+0x10e0] ;  /* 0x0010e00001f87983 */ /* 0x000ee40000300800 */
[----:B------:R1:W-:Y:S01]  /*7ac50*/  STL.64 [R1+0x1a0], R132 ;  /* 0x0001a08401007387 */ /* 0x0003e20000100a00 */
[----:B------:R5:W-:Y:S11]  /*7ac60*/  STL.64 [R1+0x1a8], R134 ;  /* 0x0001a88601007387 */ /* 0x000bf60000100a00 */
[----:B------:R-:W-:Y:S05]  /*7ac70*/  @!UPT UIADD3 URZ, URZ, URZ, URZ ;  /* 0x0000003f3f3ff290 */ /* 0x000fea000fffe03f */
[----:B------:R-:W-:Y:S01]  /*7ac80*/  STL.64 [R1+0x190], R72 ;  /* 0x0001904801007387 */ /* 0x000fe20000100a00 */
[----:B------:R-:W-:Y:S02]  /*7ac90*/  STL.64 [R1+0x198], R74 ;  /* 0x0001984a01007387 */ /* 0x000fe40000100a00 */
[----:B------:R-:W3:Y:S02]  /*7aca0*/  LDL.LU R249, [R1+0x10e4] ;  /* 0x0010e40001f97983 */ /* 0x000ee40000300800 */
[----:B------:R-:W3:Y:S01]  /*7acb0*/  LDL.LU R250, [R1+0x10e8] ;  /* 0x0010e80001fa7983 */ /* 0x000ee20000300800 */
        /* <DEDUP_REMOVED lines=63> */
[----:B-----5:R-:W2:Y:S01]  /*7b0b0*/  LDL.LU R134, [R1+0x1638] ;  /* 0x0016380001867983 */ /* 0x020ea20000300800 */
[----:B------:R-:W2:Y:S01]  /*7b0c0*/  LDL.LU R135, [R1+0x163c] ;  /* 0x00163c0001877983 */ /* 0x000ea20000300800 */
[----:B------:R-:W5:Y:S02]  /*7b0d0*/  LDL.LU R140, [R1+0x1650] ;  /* 0x00165000018c7983 */ /* 0x000f640000300800 */
[----:B------:R-:W5:Y:S02]  /*7b0e0*/  LDL.LU R141, [R1+0x1654] ;  /* 0x00165400018d7983 */ /* 0x000f640000300800 */
[----:B------:R-:W5:Y:S01]  /*7b0f0*/  LDL.LU R142, [R1+0x1658] ;  /* 0x00165800018e7983 */ /* 0x000f620000300800 */
[----:B------:R-:W5:Y:S01]  /*7b100*/  LDL.LU R143, [R1+0x165c] ;  /* 0x00165c00018f7983 */ /* 0x000f620000300800 */
[----:B------:R-:W5:Y:S02]  /*7b110*/  LDL.LU R148, [R1+0x1660] ;  /* 0x0016600001947983 */ /* 0x000f640000300800 */
[----:B------:R-:W5:Y:S02]  /*7b120*/  LDL.LU R149, [R1+0x1664] ;  /* 0x0016640001957983 */ /* 0x000f640000300800 */
[----:B------:R-:W5:Y:S01]  /*7b130*/  LDL.LU R150, [R1+0x1668] ;  /* 0x0016680001967983 */ /* 0x000f620000300800 */
[----:B------:R-:W5:Y:S01]  /*7b140*/  LDL.LU R151, [R1+0x166c] ;  /* 0x00166c0001977983 */ /* 0x000f620000300800 */
[----:B------:R-:W3:Y:S02]  /*7b150*/  LDL.LU R136, [R1+0x1640] ;  /* 0x0016400001887983 */ /* 0x000ee40000300800 */
[----:B------:R-:W3:Y:S02]  /*7b160*/  LDL.LU R137, [R1+0x1644] ;  /* 0x0016440001897983 */ /* 0x000ee40000300800 */
[----:B------:R-:W3:Y:S01]  /*7b170*/  LDL.LU R138, [R1+0x1648] ;  /* 0x00164800018a7983 */ /* 0x000ee20000300800 */
[----:B------:R-:W3:Y:S01]  /*7b180*/  LDL.LU R139, [R1+0x164c] ;  /* 0x00164c00018b7983 */ /* 0x000ee20000300800 */
[----:B------:R-:W4:Y:S02]  /*7b190*/  LDL.LU R208, [R1+0x1120] ;  /* 0x0011200001d07983 */ /* 0x000f240000300800 */
[----:B------:R-:W4:Y:S02]  /*7b1a0*/  LDL.LU R209, [R1+0x1124] ;  /* 0x0011240001d17983 */ /* 0x000f240000300800 */
[----:B------:R-:W4:Y:S01]  /*7b1b0*/  LDL.LU R210, [R1+0x1128] ;  /* 0x0011280001d27983 */ /* 0x000f220000300800 */
[----:B------:R-:W4:Y:S01]  /*7b1c0*/  LDL.LU R211, [R1+0x112c] ;  /* 0x00112c0001d37983 */ /* 0x000f220000300800 */
        /* <DEDUP_REMOVED lines=19> */
[----:B------:R-:W4:Y:S04]  /*7b300*/  LDL.LU R223, [R1+0x111c] ;  /* 0x00111c0001df7983 */ /* 0x000f280000300800 */
[----:B------:R-:W-:Y:S04]  /*7b310*/  LDS R72, [R161+0x20300] ;  /* 0x02030000a1487984 */ /* 0x000fe80000000800 */
[----:B------:R-:W-:Y:S04]  /*7b320*/  LDS R74, [R161+0x22300] ;  /* 0x02230000a14a7984 */ /* 0x000fe80000000800 */
[----:B------:R-:W-:Y:S04]  /*7b330*/  LDS R73, [R189+0x20300] ;  /* 0x02030000bd497984 */ /* 0x000fe80000000800 */
[----:B------:R-:W1:Y:S01]  /*7b340*/  LDS R75, [R189+0x22300] ;  /* 0x02230000bd4b7984 */ /* 0x000e620000000800 */
[C---:B--2---:R-:W-:Y:S08]  /*7b350*/  HMMA.1688.F32.TF32 R132, R68.reuse, R16, R132 ;  /* 0x000000104484723c */ /* 0x044ff00000081084 */
[C---:B-----5:R-:W-:Y:S08]  /*7b360*/  HMMA.1688.F32.TF32 R140, R68.reuse, R24, R140 ;  /* 0x00000018448c723c */ /* 0x060ff0000008108c */
[C---:B------:R-:W-:Y:S08]  /*7b370*/  HMMA.1688.F32.TF32 R148, R68.reuse, R28, R148 ;  /* 0x0000001c4494723c */ /* 0x040ff00000081094 */
[C---:B---3--:R-:W-:Y:S11]  /*7b380*/  HMMA.1688.F32.TF32 R136, R68.reuse, R20, R136 ;  /* 0x000000144488723c */ /* 0x048ff60000081088 */
[----:B------:R-:W-:Y:S04]  /*7b390*/  @!UPT UIADD3 URZ, URZ, URZ, URZ ;  /* 0x0000003f3f3ff290 */ /* 0x000fe8000fffe03f */
[----:B------:R-:W-:Y:S01]  /*7b3a0*/  STL.64 [R1+0x180], R148 ;  /* 0x0001809401007387 */ /* 0x000fe20000100a00 */
[----:B------:R2:W-:Y:S03]  /*7b3b0*/  STL.64 [R1+0x188], R150 ;  /* 0x0001889601007387 */ /* 0x0005e60000100a00 */
[----:B--2---:R-:W2:Y:S01]  /*7b3c0*/  LDL.LU.64 R150, [R1+0x3ea8] ;  /* 0x003ea80001967983 */ /* 0x004ea20000300a00 */
[----:B------:R-:W3:Y:S02]  /*7b3d0*/  LDL.LU.64 R148, [R1+0x3ea0] ;  /* 0x003ea00001947983 */ /* 0x000ee40000300a00 */
[----:B------:R-:W-:Y:S02]  /*7b3e0*/  STL.64 [R1+0x170], R140 ;  /* 0x0001708c01007387 */ /* 0x000fe40000100a00 */
[----:B------:R5:W-:Y:S01]  /*7b3f0*/  STL.64 [R1+0x178], R142 ;  /* 0x0001788e01007387 */ /* 0x000be20000100a00 */
[----:B------:R-:W-:Y:S01]  /*7b400*/  STL.64 [R1+0x160], R136 ;  /* 0x0001608801007387 */ /* 0x000fe20000100a00 */
[----:B------:R1:W-:Y:S02]  /*7b410*/  STL.64 [R1+0x168], R138 ;  /* 0x0001688a01007387 */ /* 0x0003e40000100a00 */
[----:B------:R-:W-:Y:S02]  /*7b420*/  STL.64 [R1+0x150], R132 ;  /* 0x0001508401007387 */ /* 0x000fe40000100a00 */
[----:B------:R4:W-:Y:S01]  /*7b430*/  STL.64 [R1+0x158], R134 ;  /* 0x0001588601007387 */ /* 0x0009e20000100a00 */
[C---:B-----5:R-:W-:Y:S08]  /*7b440*/  HMMA.1688.F32.TF32 R140, R68.reuse, R12, R232 ;  /* 0x0000000c448c723c */ /* 0x060ff000000810e8 */
[C---:B-1----:R-:W-:Y:S08]  /*7b450*/  HMMA.1688.F32.TF32 R136, R68.reuse, R8, R212 ;  /* 0x000000084488723c */ /* 0x042ff000000810d4 */
[----:B----4-:R-:W-:Y:S08]  /*7b460*/  HMMA.1688.F32.TF32 R132, R68, R4, R208 ;  /* 0x000000044484723c */ /* 0x010ff000000810d0 */
[----:B------:R-:W-:Y:S01]  /*7b470*/  HMMA.1688.F32.TF32 R248, R72, R56, R248 ;  /* 0x0000003848f8723c */ /* 0x000fe200000810f8 */
[----:B------:R-:W-:Y:S04]  /*7b480*/  LDS R68, [R161+0x20380] ;  /* 0x02038000a1447984 */ /* 0x000fe80000000800 */
[----:B------:R-:W-:Y:S04]  /*7b490*/  LDS R70, [R161+0x22380] ;  /* 0x02238000a1467984 */ /* 0x000fe80000000800 */
[----:B------:R-:W-:Y:S04]  /*7b4a0*/  LDS R69, [R189+0x20380] ;  /* 0x02038000bd457984 */ /* 0x000fe80000000800 */
[----:B------:R-:W1:Y:S04]  /*7b4b0*/  LDS R71, [R189+0x22380] ;  /* 0x02238000bd477984 */ /* 0x000e680000000800 */
[----:B------:R-:W-:Y:S01]  /*7b4c0*/  STL.64 [R1+0x140], R140 ;  /* 0x0001408c01007387 */ /* 0x000fe20000100a00 */
[----:B------:R-:W-:Y:S02]  /*7b4d0*/  STL.64 [R1+0x148], R142 ;  /* 0x0001488e01007387 */ /* 0x000fe40000100a00 */
[----:B------:R-:W-:Y:S02]  /*7b4e0*/  STL.64 [R1+0x130], R136 ;  /* 0x0001308801007387 */ /* 0x000fe40000100a00 */
[----:B------:R4:W-:Y:S01]  /*7b4f0*/  STL.64 [R1+0x138], R138 ;  /* 0x0001388a01007387 */ /* 0x0009e20000100a00 */
[----:B------:R-:W-:Y:S01]  /*7b500*/  STL.64 [R1+0x120], R132 ;  /* 0x0001208401007387 */ /* 0x000fe20000100a00 */
[----:B------:R5:W-:Y:S01]  /*7b510*/  STL.64 [R1+0x128], R134 ;  /* 0x0001288601007387 */ /* 0x000be20000100a00 */
[C---:B----4-:R-:W-:Y:S08]  /*7b520*/  HMMA.1688.F32.TF32 R136, R76.reuse, R64, R204 ;  /* 0x000000404c88723c */ /* 0x050ff000000810cc */
[C---:B-----5:R-:W-:Y:S08]  /*7b530*/  HMMA.1688.F32.TF32 R132, R76.reuse, R60, R224 ;  /* 0x0000003c4c84723c */ /* 0x060ff000000810e0 */
[C---:B------:R-:W-:Y:S07]  /*7b540*/  HMMA.1688.F32.TF32 R140, R76.reuse, R56, R200 ;  /* 0x000000384c8c723c */ /* 0x040fee00000810c8 */
[----:B------:R-:W-:Y:S01]  /*7b550*/  STL.64 [R1+0x110], R136 ;  /* 0x0001108801007387 */ /* 0x000fe20000100a00 */
[----:B------:R4:W-:Y:S07]  /*7b560*/  STL.64 [R1+0x118], R138 ;  /* 0x0001188a01007387 */ /* 0x0009ee0000100a00 */
[----:B------:R-:W-:Y:S02]  /*7b570*/  STL.64 [R1+0x100], R132 ;  /* 0x0001008401007387 */ /* 0x000fe40000100a00 */
[----:B------:R5:W-:Y:S01]  /*7b580*/  STL.64 [R1+0x108], R134 ;  /* 0x0001088601007387 */ /* 0x000be20000100a00 */
[C---:B----4-:R-:W-:Y:S08]  /*7b590*/  HMMA.1688.F32.TF32 R136, R76.reuse, R52, R196 ;  /* 0x000000344c88723c */ /* 0x050ff000000810c4 */
[C---:B-----5:R-:W-:Y:S01]  /*7b5a0*/  HMMA.1688.F32.TF32 R132, R76.reuse, R48, R192 ;  /* 0x000000304c84723c */ /* 0x060fe200000810c0 */
[----:B------:R-:W-:Y:S01]  /*7b5b0*/  STL.64 [R1+0xf0], R140 ;  /* 0x0000f08c01007387 */ /* 0x000fe20000100a00 */
[----:B------:R4:W-:Y:S06]  /*7b5c0*/  STL.64 [R1+0xf8], R142 ;  /* 0x0000f88e01007387 */ /* 0x0009ec0000100a00 */
[C---:B----4-:R-:W-:Y:S07]  /*7b5d0*/  HMMA.1688.F32.TF32 R140, R76.reuse, R44, R184 ;  /* 0x0000002c4c8c723c */ /* 0x050fee00000810b8 */
        /* <DEDUP_REMOVED lines=31> */
[----:B----4-:R-:W-:Y:S08]  /*7b7d0*/  HMMA.1688.F32.TF32 R136, R76, R4, R220 ;  /* 0x000000044c88723c */ /* 0x010ff000000810dc */
[C---:B-----5:R-:W-:Y:S08]  /*7b7e0*/  HMMA.1688.F32.TF32 R132, R72.reuse, R64, R216 ;  /* 0x000000404884723c */ /* 0x060ff000000810d8 */
[C---:B------:R-:W-:Y:S01]  /*7b7f0*/  HMMA.1688.F32.TF32 R76, R72.reuse, R60, R244 ;  /* 0x0000003c484c723c */ /* 0x040fe200000810f4 */
[----:B------:R-:W-:Y:S01]  /*7b800*/  STL.64 [R1+0x30], R140 ;  /* 0x0000308c01007387 */ /* 0x000fe20000100a00 */
[----:B------:R-:W-:Y:S05]  /*7b810*/  STL.64 [R1+0x38], R142 ;  /* 0x0000388e01007387 */ /* 0x000fea0000100a00 */
[----:B------:R-:W-:Y:S01]  /*7b820*/  STL.64 [R1+0x20], R136 ;  /* 0x0000208801007387 */ /* 0x000fe20000100a00 */
[----:B------:R-:W-:Y:S07]  /*7b830*/  STL.64 [R1+0x28], R138 ;  /* 0x0000288a01007387 */ /* 0x000fee0000100a00 */
[----:B------:R-:W-:Y:S02]  /*7b840*/  STL.64 [R1+0x10], R132 ;  /* 0x0000108401007387 */ /* 0x000fe40000100a00 */
[----:B------:R-:W-:Y:S01]  /*7b850*/  STL.64 [R1+0x18], R134 ;  /* 0x0000188601007387 */ /* 0x000fe20000100a00 */
[----:B------:R-:W4:Y:S05]  /*7b860*/  LDL.LU R244, [R1+0x1080] ;  /* 0x0010800001f47983 */ /* 0x000f2a0000300800 */
[----:B------:R-:W-:Y:S02]  /*7b870*/  STL.64 [R1], R76 ;  /* 0x0000004c01007387 */ /* 0x000fe40000100a00 */
[----:B------:R5:W-:Y:S02]  /*7b880*/  STL.64 [R1+0x8], R78 ;  /* 0x0000084e01007387 */ /* 0x000be40000100a00 */
[----:B------:R-:W4:Y:S01]  /*7b890*/  LDL.LU R245, [R1+0x1084] ;  /* 0x0010840001f57983 */ /* 0x000f220000300800 */
[----:B------:R-:W4:Y:S01]  /*7b8a0*/  LDL.LU R246, [R1+0x1088] ;  /* 0x0010880001f67983 */ /* 0x000f220000300800 */
[----:B------:R-:W4:Y:S02]  /*7b8b0*/  LDL.LU R247, [R1+0x108c] ;  /* 0x00108c0001f77983 */ /* 0x000f240000300800 */
        /* <DEDUP_REMOVED lines=8> */
[----:B------:R-:W5:Y:S02]  /*7b940*/  LDL.LU R176, [R1+0x10c0] ;  /* 0x0010c00001b07983 */ /* 0x000f640000300800 */
[----:B------:R-:W5:Y:S01]  /*7b950*/  LDL.LU R177, [R1+0x10c4] ;  /* 0x0010c40001b17983 */ /* 0x000f620000300800 */
[----:B------:R-:W5:Y:S01]  /*7b960*/  LDL.LU R178, [R1+0x10c8] ;  /* 0x0010c80001b27983 */ /* 0x000f620000300800 */
[----:B------:R-:W5:Y:S02]  /*7b970*/  LDL.LU R179, [R1+0x10cc] ;  /* 0x0010cc0001b37983 */ /* 0x000f640000300800 */
        /* <DEDUP_REMOVED lines=32> */
[----:B------:R-:W-:Y:S02]  /*7bb80*/  STL [R1+0x3cb4], R248 ;  /* 0x003cb4f801007387 */ /* 0x000fe40000100800 */
[----:B------:R-:W-:Y:S01]  /*7bb90*/  STL [R1+0x3cb0], R249 ;  /* 0x003cb0f901007387 */ /* 0x000fe20000100800 */
[----:B------:R-:W-:Y:S01]  /*7bba0*/  STL [R1+0x3cac], R250 ;  /* 0x003cacfa01007387 */ /* 0x000fe20000100800 */
[----:B------:R-:W-:Y:S01]  /*7bbb0*/  STL [R1+0x3ca8], R251 ;  /* 0x003ca8fb01007387 */ /* 0x000fe20000100800 */
[C---:B-----5:R-:W-:Y:S08]  /*7bbc0*/  HMMA.1688.F32.TF32 R76, R72.reuse, R48, R176 ;  /* 0x00000030484c723c */ /* 0x060ff000000810b0 */
[C---:B--2---:R-:W-:Y:S08]  /*7bbd0*/  HMMA.1688.F32.TF32 R132, R72.reuse, R52, R180 ;  /* 0x000000344884723c */ /* 0x044ff000000810b4 */
[C---:B------:R-:W-:Y:S08]  /*7bbe0*/  HMMA.1688.F32.TF32 R136, R72.reuse, R44, R172 ;  /* 0x0000002c4888723c */ /* 0x040ff000000810ac */
[C---:B----4-:R-:W-:Y:S07]  /*7bbf0*/  HMMA.1688.F32.TF32 R244, R72.reuse, R32, R244 ;  /* 0x0000002048f4723c */ /* 0x050fee00000810f4 */
[----:B------:R-:W-:Y:S01]  /*7bc00*/  STL.64 [R1+0x1f0], R132 ;  /* 0x0001f08401007387 */ /* 0x000fe20000100a00 */
[----:B------:R2:W-:Y:S02]  /*7bc10*/  STL.64 [R1+0x1f8], R134 ;  /* 0x0001f88601007387 */ /* 0x0005e40000100a00 */
[----:B------:R-:W-:Y:S02]  /*7bc20*/  STL.64 [R1+0x1e0], R76 ;  /* 0x0001e04c01007387 */ /* 0x000fe40000100a00 */
[----:B------:R4:W-:Y:S01]  /*7bc30*/  STL.64 [R1+0x1e8], R78 ;  /* 0x0001e84e01007387 */ /* 0x0009e20000100a00 */
[C---:B--2---:R-:W-:Y:S08]  /*7bc40*/  HMMA.1688.F32.TF32 R132, R72.reuse, R40, R168 ;  /* 0x000000284884723c */ /* 0x044ff000000810a8 */
[C---:B----4-:R-:W-:Y:S01]  /*7bc50*/  HMMA.1688.F32.TF32 R76, R72.reuse, R36, R164 ;  /* 0x00000024484c723c */ /* 0x050fe200000810a4 */
[----:B------:R-:W-:Y:S01]  /*7bc60*/  STL.64 [R1+0x1d0], R136 ;  /* 0x0001d08801007387 */ /* 0x000fe20000100a00 */
[----:B------:R-:W-:Y:S11]  /*7bc70*/  STL.64 [R1+0x1d8], R138 ;  /* 0x0001d88a01007387 */ /* 0x000ff60000100a00 */
[----:B------:R-:W-:Y:S02]  /*7bc80*/  @!UPT UIADD3 URZ, URZ, URZ, URZ ;  /* 0x0000003f3f3ff290 */ /* 0x000fe4000fffe03f */
[----:B------:R-:W-:Y:S01]  /*7bc90*/  STL.64 [R1+0x1c0], R132 ;  /* 0x0001c08401007387 */ /* 0x000fe20000100a00 */
[----:B------:R-:W-:Y:S02]  /*7bca0*/  STL.64 [R1+0x1c8], R134 ;  /* 0x0001c88601007387 */ /* 0x000fe40000100a00 */
[----:B------:R-:W-:Y:S05]  /*7bcb0*/  STL [R1+0x3cc4], R244 ;  /* 0x003cc4f401007387 */ /* 0x000fea0000100800 */
[----:B------:R-:W-:Y:S01]  /*7bcc0*/  STL.64 [R1+0x1b0], R76 ;  /* 0x0001b04c01007387 */ /* 0x000fe20000100a00 */
[----:B------:R3:W-:Y:S02]  /*7bcd0*/  STL.64 [R1+0x1b8], R78 ;  /* 0x0001b84e01007387 */ /* 0x0007e40000100a00 */
[C---:B---3--:R-:W-:Y:S02]  /*7bce0*/  HMMA.1688.F32.TF32 R76, R72.reuse, R24, R228 ;  /* 0x00000018484c723c */ /* 0x048fe400000810e4 */
[----:B------:R2:W-:Y:S01]  /*7bcf0*/  STL [R1+0x3cc0], R245 ;  /* 0x003cc0f501007387 */ /* 0x0005e20000100800 */
[----:B------:R3:W-:Y:S02]  /*7bd00*/  STL [R1+0x3cbc], R246 ;  /* 0x003cbcf601007387 */ /* 0x0007e40000100800 */
[----:B------:R4:W-:Y:S03]  /*7bd10*/  STL [R1+0x3cb8], R247 ;  /* 0x003cb8f701007387 */ /* 0x0009e60000100800 */
[C---:B------:R-:W-:Y:S11]  /*7bd20*/  HMMA.1688.F32.TF32 R132, R72.reuse, R28, R156 ;  /* 0x0000001c4884723c */ /* 0x040ff6000008109c */
[----:B------:R-:W-:Y:S05]  /*7bd30*/  @!UPT UIADD3 URZ, URZ, URZ, URZ ;  /* 0x0000003f3f3ff290 */ /* 0x000fea000fffe03f */
[----:B------:R-:W-:Y:S01]  /*7bd40*/  MOV R244, R76 ;  /* 0x0000004c00f47202 */ /* 0x000fe20000000f00 */
[----:B--2---:R-:W-:Y:S02]  /*7bd50*/  IMAD.MOV.U32 R245, RZ, RZ, R77 ;  /* 0x000000fffff57224 */ /* 0x004fe400078e004d */
[----:B---3--:R-:W-:Y:S01]  /*7bd60*/  IMAD.MOV.U32 R246, RZ, RZ, R78 ;  /* 0x000000fffff67224 */ /* 0x008fe200078e004e */
[----:B----4-:R-:W-:Y:S02]  /*7bd70*/  MOV R247, R79 ;  /* 0x0000004f00f77202 */ /* 0x010fe40000000f00 */
[C---:B------:R-:W-:Y:S08]  /*7bd80*/  HMMA.1688.F32.TF32 R76, R72.reuse, R20, R144 ;  /* 0x00000014484c723c */ /* 0x040ff00000081090 */
[C---:B------:R-:W-:Y:S01]  /*7bd90*/  HMMA.1688.F32.TF32 R136, R72.reuse, R16, R240 ;  /* 0x000000104888723c */ /* 0x040fe200000810f0 */
[----:B------:R-:W-:Y:S01]  /*7bda0*/  STL.64 [R1+0x450], R132 ;  /* 0x0004508401007387 */ /* 0x000fe20000100a00 */
[----:B------:R2:W-:Y:S06]  /*7bdb0*/  STL.64 [R1+0x458], R134 ;  /* 0x0004588601007387 */ /* 0x0005ec0000100a00 */
[----:B--2---:R-:W-:Y:S08]  /*7bdc0*/  HMMA.1688.F32.TF32 R132, R72, R12, R220 ;  /* 0x0000000c4884723c */ /* 0x004ff000000810dc */
[----:B------:R-:W-:-:S02]  /*7bdd0*/  IMAD.MOV.U32 R248, RZ, RZ, R76 ;  /* 0x000000fffff87224 */ /* 0x000fc400078e004c */
[----:B------:R-:W-:Y:S01]  /*7bde0*/  IMAD.MOV.U32 R249, RZ, RZ, R77 ;  /* 0x000000fffff97224 */ /* 0x000fe200078e004d */
[----:B------:R-:W-:Y:S01]  /*7bdf0*/  MOV R250, R78 ;  /* 0x0000004e00fa7202 */ /* 0x000fe20000000f00 */
[----:B------:R-:W-:Y:S02]  /*7be00*/  IMAD.MOV.U32 R251, RZ, RZ, R79 ;  /* 0x000000fffffb7224 */ /* 0x000fe400078e004f */
[C---:B------:R-:W-:Y:S01]  /*7be10*/  HMMA.1688.F32.TF32 R76, R72.reuse, R8, R216 ;  /* 0x00000008484c723c */ /* 0x040fe200000810d8 */
[----:B------:R-:W-:Y:S01]  /*7be20*/  STL.64 [R1+0x3cd0], R246 ;  /* 0x003cd0f601007387 */ /* 0x000fe20000100a00 */
[----:B------:R-:W-:Y:S02]  /*7be30*/  STL.64 [R1+0x3cc8], R244 ;  /* 0x003cc8f401007387 */ /* 0x000fe40000100a00 */
[----:B------:R-:W-:Y:S02]  /*7be40*/  STL.64 [R1+0x3ce0], R250 ;  /* 0x003ce0fa01007387 */ /* 0x000fe40000100a00 */
[----:B------:R-:W-:Y:S01]  /*7be50*/  STL.64 [R1+0x3cd8], R248 ;  /* 0x003cd8f801007387 */ /* 0x000fe20000100a00 */
[----:B------:R-:W-:Y:S01]  /*7be60*/  STL.64 [R1+0x230], R136 ;  /* 0x0002308801007387 */ /* 0x000fe20000100a00 */
[----:B------:R-:W-:Y:S02]  /*7be70*/  STL.64 [R1+0x238], R138 ;  /* 0x0002388a01007387 */ /* 0x000fe40000100a00 */
[----:B------:R-:W2:Y:S01]  /*7be80*/  LDL.LU R144, [R1+0x14e0] ;  /* 0x0014e00001907983 */ /* 0x000ea20000300800 */
[----:B------:R-:W-:Y:S01]  /*7be90*/  STL.64 [R1+0x220], R132 ;  /* 0x0002208401007387 */ /* 0x000fe20000100a00 */
[----:B------:R-:W-:Y:S11]  /*7bea0*/  STL.64 [R1+0x228], R134 ;  /* 0x0002288601007387 */ /* 0x000ff60000100a00 */
[----:B------:R-:W-:Y:S01]  /*7beb0*/  STL.64 [R1+0x210], R76 ;  /* 0x0002104c01007387 */ /* 0x000fe20000100a00 */
[----:B------:R3:W-:Y:S02]  /*7bec0*/  STL.64 [R1+0x218], R78 ;  /* 0x0002184e01007387 */ /* 0x0007e40000100a00 */
[----:B------:R-:W2:Y:S02]  /*7bed0*/  LDL.LU R145, [R1+0x14e4] ;  /* 0x0014e40001917983 */ /* 0x000ea40000300800 */
[----:B------:R-:W2:Y:S01]  /*7bee0*/  LDL.LU R146, [R1+0x14e8] ;  /* 0x0014e80001927983 */ /* 0x000ea20000300800 */
[----:B------:R-:W2:Y:S01]  /*7bef0*/  LDL.LU R147, [R1+0x14ec] ;  /* 0x0014ec0001937983 */ /* 0x000ea20000300800 */
[----:B------:R-:W4:Y:S02]  /*7bf00*/  LDL.LU R228, [R1+0x14f0] ;  /* 0x0014f00001e47983 */ /* 0x000f240000300800 */
[----:B------:R-:W4:Y:S02]  /*7bf10*/  LDL.LU R229, [R1+0x14f4] ;  /* 0x0014f40001e57983 */ /* 0x000f240000300800 */
[----:B------:R-:W4:Y:S01]  /*7bf20*/  LDL.LU R230, [R1+0x14f8] ;  /* 0x0014f80001e67983 */ /* 0x000f220000300800 */
        /* <DEDUP_REMOVED lines=51> */
[----:B------:R-:W4:Y:S01]  /*7c260*/  LDL.LU R242, [R1+0x14d8] ;  /* 0x0014d80001f27983 */ /* 0x000f220000300800 */
[----:B------:R-:W4:Y:S01]  /*7c270*/  LDL.LU R243, [R1+0x14dc] ;  /* 0x0014dc0001f37983 */ /* 0x000f220000300800 */
[----:B---3--:R-:W-:Y:S08]  /*7c280*/  HMMA.1688.F32.TF32 R76, R72, R4, R220 ;  /* 0x00000004484c723c */ /* 0x008ff000000810dc */
[C---:B-1----:R-:W-:Y:S01]  /*7c290*/  HMMA.1688.F32.TF32 R72, R68.reuse, R64, R216 ;  /* 0x000000404448723c */ /* 0x042fe200000810d8 */
[----:B------:R-:W3:Y:S11]  /*7c2a0*/  LDL.LU R220, [R1+0x14c0] ;  /* 0x0014c00001dc7983 */ /* 0x000ef60000300800 */
[----:B------:R-:W-:Y:S03]  /*7c2b0*/  @!UPT UIADD3 URZ, URZ, URZ, URZ ;  /* 0x0000003f3f3ff290 */ /* 0x000fe6000fffe03f */
[----:B------:R-:W-:Y:S01]  /*7c2c0*/  STL.64 [R1+0x200], R76 ;  /* 0x0002004c01007387 */ /* 0x000fe20000100a00 */
[----:B------:R-:W-:Y:S07]  /*7c2d0*/  STL.64 [R1+0x208], R78 ;  /* 0x0002084e01007387 */ /* 0x000fee0000100a00 */
[----:B------:R-:W-:Y:S02]  /*7c2e0*/  STL.64 [R1+0x690], R72 ;  /* 0x0006904801007387 */ /* 0x000fe40000100a00 */
[----:B------:R1:W-:Y:S01]  /*7c2f0*/  STL.64 [R1+0x698], R74 ;  /* 0x0006984a01007387 */ /* 0x0003e20000100a00 */
[----:B------:R-:W3:Y:S01]  /*7c300*/  LDL.LU R221, [R1+0x14c4] ;  /* 0x0014c40001dd7983 */ /* 0x000ee20000300800 */
[----:B------:R-:W3:Y:S02]  /*7c310*/  LDL.LU R222, [R1+0x14c8] ;  /* 0x0014c80001de7983 */ /* 0x000ee40000300800 */
[----:B------:R-:W3:Y:S01]  /*7c320*/  LDL.LU R223, [R1+0x14cc] ;  /* 0x0014cc0001df7983 */ /* 0x000ee20000300800 */
[C---:B--2---:R-:W-:Y:S08]  /*7c330*/  HMMA.1688.F32.TF32 R132, R68.reuse, R60, R200 ;  /* 0x0000003c4484723c */ /* 0x044ff000000810c8 */
[C---:B------:R-:W-:Y:S08]  /*7c340*/  HMMA.1688.F32.TF32 R136, R68.reuse, R48, R184 ;  /* 0x000000304488723c */ /* 0x040ff000000810b8 */
[C---:B-1----:R-:W-:Y:S08]  /*7c350*/  HMMA.1688.F32.TF32 R72, R68.reuse, R56, R196 ;  /* 0x000000384448723c */ /* 0x042ff000000810c4 */
[----:B----4-:R-:W-:Y:S01]  /*7c360*/  HMMA.1688.F32.TF32 R140, R68, R20, R228 ;  /* 0x00000014448c723c */ /* 0x010fe200000810e4 */
[----:B------:R-:W-:-:S02]  /*7c370*/  IMAD.MOV.U32 R219, RZ, RZ, R163 ;  /* 0x000000ffffdb7224 */ /* 0x000fc400078e00a3 */
[----:B------:R-:W-:Y:S01]  /*7c380*/  IMAD.MOV.U32 R218, RZ, RZ, R190 ;  /* 0x000000ffffda7224 */ /* 0x000fe200078e00be */
[----:B------:R-:W-:Y:S01]  /*7c390*/  MOV R217, R191 ;  /* 0x000000bf00d97202 */ /* 0x000fe20000000f00 */
[----:B------:R-:W-:Y:S01]  /*7c3a0*/  IMAD.MOV.U32 R216, RZ, RZ, R252 ;  /* 0x000000ffffd87224 */ /* 0x000fe200078e00fc */
[----:B------:R-:W-:Y:S04]  /*7c3b0*/  LDS R76, [R161+0x20400] ;  /* 0x02040000a14c7984 */ /* 0x000fe80000000800 */
[----:B------:R-:W-:Y:S04]  /*7c3c0*/  LDS R78, [R161+0x22400] ;  /* 0x02240000a14e7984 */ /* 0x000fe80000000800 */
[----:B------:R-:W-:Y:S04]  /*7c3d0*/  LDS R77, [R189+0x20400] ;  /* 0x02040000bd4d7984 */ /* 0x000fe80000000800 */
[----:B------:R-:W1:Y:S04]  /*7c3e0*/  LDS R79, [R189+0x22400] ;  /* 0x02240000bd4f7984 */ /* 0x000e680000000800 */
[----:B------:R-:W-:Y:S01]  /*7c3f0*/  STL.64 [R1+0x680], R132 ;  /* 0x0006808401007387 */ /* 0x000fe20000100a00 */
[----:B------:R-:W-:Y:S02]  /*7c400*/  STL.64 [R1+0x688], R134 ;  /* 0x0006888601007387 */ /* 0x000fe40000100a00 */
[----:B------:R-:W-:Y:S02]  /*7c410*/  STL.64 [R1+0x670], R72 ;  /* 0x0006704801007387 */ /* 0x000fe40000100a00 */
[----:B------:R2:W-:Y:S02]  /*7c420*/  STL.64 [R1+0x678], R74 ;  /* 0x0006784a01007387 */ /* 0x0005e40000100a00 */
[C---:B--2---:R-:W-:Y:S08]  /*7c430*/  HMMA.1688.F32.TF32 R72, R68.reuse, R52, R192 ;  /* 0x000000344448723c */ /* 0x044ff000000810c0 */
[C---:B------:R-:W-:Y:S11]  /*7c440*/  HMMA.1688.F32.TF32 R132, R68.reuse, R44, R180 ;  /* 0x0000002c4484723c */ /* 0x040ff600000810b4 */
[----:B------:R-:W-:Y:S04]  /*7c450*/  @!UPT UIADD3 URZ, URZ, URZ, URZ ;  /* 0x0000003f3f3ff290 */ /* 0x000fe8000fffe03f */
[----:B------:R-:W-:Y:S01]  /*7c460*/  STL.64 [R1+0x660], R72 ;  /* 0x0006604801007387 */ /* 0x000fe20000100a00 */
[----:B------:R2:W-:Y:S02]  /*7c470*/  STL.64 [R1+0x668], R74 ;  /* 0x0006684a01007387 */ /* 0x0005e40000100a00 */
[----:B------:R-:W-:Y:S02]  /*7c480*/  STL.64 [R1+0x650], R136 ;  /* 0x0006508801007387 */ /* 0x000fe40000100a00 */
[----:B------:R4:W-:Y:S01]  /*7c490*/  STL.64 [R1+0x658], R138 ;  /* 0x0006588a01007387 */ /* 0x0009e20000100a00 */
[C---:B--2---:R-:W-:Y:S08]  /*7c4a0*/  HMMA.1688.F32.TF32 R72, R68.reuse, R40, R176 ;  /* 0x000000284448723c */ /* 0x044ff000000810b0 */
[C---:B----4-:R-:W-:Y:S01]  /*7c4b0*/  HMMA.1688.F32.TF32 R136, R68.reuse, R36, R172 ;  /* 0x000000244488723c */ /* 0x050fe200000810ac */
[----:B------:R-:W-:Y:S01]  /*7c4c0*/  STL.64 [R1+0x640], R132 ;  /* 0x0006408401007387 */ /* 0x000fe20000100a00 */
[----:B------:R5:W-:Y:S06]  /*7c4d0*/  STL.64 [R1+0x648], R134 ;  /* 0x0006488601007387 */ /* 0x000bec0000100a00 */
[C---:B-----5:R-:W-:Y:S07]  /*7c4e0*/  HMMA.1688.F32.TF32 R132, R68.reuse, R32, R168 ;  /* 0x000000204484723c */ /* 0x060fee00000810a8 */
[----:B------:R-:W-:Y:S01]  /*7c4f0*/  STL.64 [R1+0x630], R72 ;  /* 0x0006304801007387 */ /* 0x000fe20000100a00 */
[----:B------:R-:W-:Y:S07]  /*7c500*/  STL.64 [R1+0x638], R74 ;  /* 0x0006384a01007387 */ /* 0x000fee0000100a00 */
[----:B------:R-:W-:Y:S02]  /*7c510*/  STL.64 [R1+0x620], R136 ;  /* 0x0006208801007387 */ /* 0x000fe40000100a00 */
[----:B------:R2:W-:Y:S01]  /*7c520*/  STL.64 [R1+0x628], R138 ;  /* 0x0006288a01007387 */ /* 0x0005e20000100a00 */
[----:B------:R-:W-:Y:S04]  /*7c530*/  LDS R72, [R161+0x20480] ;  /* 0x02048000a1487984 */ /* 0x000fe80000000800 */
[----:B------:R-:W-:Y:S04]  /*7c540*/  LDS R74, [R161+0x22480] ;  /* 0x02248000a14a7984 */ /* 0x000fe80000000800 */
[----:B------:R-:W-:Y:S04]  /*7c550*/  LDS R73, [R189+0x20480] ;  /* 0x02048000bd497984 */ /* 0x000fe80000000800 */
[----:B------:R-:W4:Y:S01]  /*7c560*/  LDS R75, [R189+0x22480] ;  /* 0x02248000bd4b7984 */ /* 0x000f220000000800 */
        /* <DEDUP_REMOVED lines=10> */
[----:B------:R-:W-:Y:S02]  /*7c610*/  STL.64 [R1+0x5e0], R140 ;  /* 0x0005e08c01007387 */ /* 0x000fe40000100a00 */
[----:B------:R-:W-:Y:S01]  /*7c620*/  STL.64 [R1+0x5e8], R142 ;  /* 0x0005e88e01007387 */ /* 0x000fe20000100a00 */
[----:B--2---:R-:W-:Y:S11]  /*7c630*/  HMMA.1688.F32.TF32 R132, R68, R12, R240 ;  /* 0x0000000c4484723c */ /* 0x004ff600000810f0 */
[----:B------:R-:W-:Y:S01]  /*7c640*/  @!UPT UIADD3 URZ, URZ, URZ, URZ ;  /* 0x0000003f3f3ff290 */ /* 0x000fe2000fffe03f */
[----:B------:R-:W-:Y:S01]  /*7c650*/  STL.64 [R1+0x5d0], R136 ;  /* 0x0005d08801007387 */ /* 0x000fe20000100a00 */
[----:B------:R3:W-:Y:S11]  /*7c660*/  STL.64 [R1+0x5d8], R138 ;  /* 0x0005d88a01007387 */ /* 0x0007f60000100a00 */
[----:B------:R-:W-:Y:S01]  /*7c670*/  MOV R163, R135 ;  /* 0x0000008700a37202 */ /* 0x000fe20000000f00 */
[----:B------:R-:W-:-:S02]  /*7c680*/  IMAD.MOV.U32 R190, RZ, RZ, R134 ;  /* 0x000000ffffbe7224 */ /* 0x000fc400078e0086 */
[----:B------:R-:W-:Y:S01]  /*7c690*/  IMAD.MOV.U32 R191, RZ, RZ, R133 ;  /* 0x000000ffffbf7224 */ /* 0x000fe200078e0085 */
[----:B------:R-:W-:Y:S01]  /*7c6a0*/  MOV R252, R132 ;  /* 0x0000008400fc7202 */ /* 0x000fe20000000f00 */
[----:B------:R2:W-:Y:S01]  /*7c6b0*/  STL [R1+0x3ca4], R163 ;  /* 0x003ca4a301007387 */ /* 0x0005e20000100800 */
[----:B------:R5:W-:Y:S02]  /*7c6c0*/  STL [R1+0x3ca0], R190 ;  /* 0x003ca0be01007387 */ /* 0x000be40000100800 */
[----:B------:R1:W-:Y:S02]  /*7c6d0*/  STL [R1+0x3c9c], R191 ;  /* 0x003c9cbf01007387 */ /* 0x0003e40000100800 */
[----:B------:R1:W-:Y:S01]  /*7c6e0*/  STL [R1+0x3c98], R252 ;  /* 0x003c98fc01007387 */ /* 0x0003e20000100800 */
[C---:B------:R-:W-:Y:S07]  /*7c6f0*/  HMMA.1688.F32.TF32 R132, R68.reuse, R4, R216 ;  /* 0x000000044484723c */ /* 0x040fee00000810d8 */
[----:B------:R-:W-:Y:S01]  /*7c700*/  IMAD.MOV.U32 R217, RZ, RZ, R0 ;  /* 0x000000ffffd97224 */ /* 0x000fe200078e0000 */
[----:B------:R-:W-:Y:S01]  /*7c710*/  MOV R218, R2 ;  /* 0x0000000200da7202 */ /* 0x000fe20000000f00 */
[----:B------:R-:W-:Y:S01]  /*7c720*/  IMAD.MOV.U32 R219, RZ, RZ, R162 ;  /* 0x000000ffffdb7224 */ /* 0x000fe200078e00a2 */
[----:B---3--:R-:W-:Y:S11]  /*7c730*/  HMMA.1688.F32.TF32 R136, R68, R8, R220 ;  /* 0x000000084488723c */ /* 0x008ff600000810dc */
[----:B------:R-:W-:Y:S03]  /*7c740*/  @!UPT UIADD3 URZ, URZ, URZ, URZ ;  /* 0x0000003f3f3ff290 */ /* 0x000fe6000fffe03f */
[----:B--2---:R-:W-:Y:S02]  /*7c750*/  IMAD.MOV.U32 R163, RZ, RZ, R132 ;  /* 0x000000ffffa37224 */ /* 0x004fe400078e0084 */
[----:B-----5:R-:W-:Y:S01]  /*7c760*/  IMAD.MOV.U32 R190, RZ, RZ, R133 ;  /* 0x000000ffffbe7224 */ /* 0x020fe200078e0085 */
[----:B-1----:R-:W-:Y:S01]  /*7c770*/  MOV R191, R134 ;  /* 0x0000008600bf7202 */ /* 0x002fe20000000f00 */
[----:B------:R-:W-:Y:S01]  /*7c780*/  IMAD.MOV.U32 R252, RZ, RZ, R135 ;  /* 0x000000fffffc7224 */ /* 0x000fe200078e0087 */
[----:B------:R-:W-:Y:S04]  /*7c790*/  LDS R68, [R161+0x20500] ;  /* 0x02050000a1447984 */ /* 0x000fe80000000800 */
[----:B------:R-:W-:Y:S04]  /*7c7a0*/  LDS R70, [R161+0x22500] ;  /* 0x02250000a1467984 */ /* 0x000fe80000000800 */
[----:B------:R-:W-:Y:S04]  /*7c7b0*/  LDS R69, [R189+0x20500] ;  /* 0x02050000bd457984 */ /* 0x000fe80000000800 */
[----:B------:R-:W1:Y:S04]  /*7c7c0*/  LDS R71, [R189+0x22500] ;  /* 0x02250000bd477984 */ /* 0x000e680000000800 */
[----:B------:R2:W-:Y:S01]  /*7c7d0*/  STL.64 [R1+0x5b0], R136 ;  /* 0x0005b08801007387 */ /* 0x0005e20000100a00 */
[----:B------:R3:W-:Y:S02]  /*7c7e0*/  STL.64 [R1+0x5b8], R138 ;  /* 0x0005b88a01007387 */ /* 0x0007e40000100a00 */
[----:B------:R-:W5:Y:S02]  /*7c7f0*/  LDL.LU R216, [R1+0xf10] ;  /* 0x000f100001d87983 */ /* 0x000f640000300800 */
[----:B------:R-:W4:Y:S01]  /*7c800*/  LDL.LU R0, [R1+0x3e98] ;  /* 0x003e980001007983 */ /* 0x000f220000300800 */
[----:B------:R-:W5:Y:S01]  /*7c810*/  LDL.LU R2, [R1+0x3e94] ;  /* 0x003e940001027983 */ /* 0x000f620000300800 */
        /* <DEDUP_REMOVED lines=69> */
[----:B--2---:R-:W2:Y:S02]  /*7cc70*/  LDL.LU R136, [R1+0x1480] ;  /* 0x0014800001887983 */ /* 0x004ea40000300800 */
[----:B------:R-:W2:Y:S01]  /*7cc80*/  LDL.LU R137, [R1+0x1484] ;  /* 0x0014840001897983 */ /* 0x000ea20000300800 */
[----:B---3--:R-:W2:Y:S01]  /*7cc90*/  LDL.LU R138, [R1+0x1488] ;  /* 0x00148800018a7983 */ /* 0x008ea20000300800 */
[----:B------:R-:W2:Y:S02]  /*7cca0*/  LDL.LU R139, [R1+0x148c] ;  /* 0x00148c00018b7983 */ /* 0x000ea40000300800 */
[----:B------:R-:W3:Y:S02]  /*7ccb0*/  LDL.LU R140, [R1+0x1490] ;  /* 0x00149000018c7983 */ /* 0x000ee40000300800 */
[----:B------:R-:W3:Y:S01]  /*7ccc0*/  LDL.LU R141, [R1+0x1494] ;  /* 0x00149400018d7983 */ /* 0x000ee20000300800 */
[----:B------:R-:W3:Y:S01]  /*7ccd0*/  LDL.LU R142, [R1+0x1498] ;  /* 0x00149800018e7983 */ /* 0x000ee20000300800 */
[----:B------:R-:W3:Y:S02]  /*7cce0*/  LDL.LU R143, [R1+0x149c] ;  /* 0x00149c00018f7983 */ /* 0x000ee40000300800 */
        /* <DEDUP_REMOVED lines=17> */
[----:B----4-:R-:W-:Y:S01]  /*7ce00*/  IMAD.MOV.U32 R243, RZ, RZ, R0 ;  /* 0x000000fffff37224 */ /* 0x010fe200078e0000 */
[----:B-----5:R-:W-:Y:S01]  /*7ce10*/  MOV R242, R2 ;  /* 0x0000000200f27202 */ /* 0x020fe20000000f00 */
[----:B------:R-:W-:Y:S01]  /*7ce20*/  IMAD.MOV.U32 R241, RZ, RZ, R162 ;  /* 0x000000fffff17224 */ /* 0x000fe200078e00a2 */
[C---:B------:R-:W-:Y:S08]  /*7ce30*/  HMMA.1688.F32.TF32 R244, R76.reuse, R60, R244 ;  /* 0x0000003c4cf4723c */ /* 0x040ff000000810f4 */
[C---:B------:R-:W-:Y:S11]  /*7ce40*/  HMMA.1688.F32.TF32 R248, R76.reuse, R64, R248 ;  /* 0x000000404cf8723c */ /* 0x040ff600000810f8 */
[----:B------:R-:W-:Y:S05]  /*7ce50*/  @!UPT UIADD3 URZ, URZ, URZ, URZ ;  /* 0x0000003f3f3ff290 */ /* 0x000fea000fffe03f */
[----:B------:R-:W-:Y:S01]  /*7ce60*/  IMAD.MOV.U32 R162, RZ, RZ, R244 ;  /* 0x000000ffffa27224 */ /* 0x000fe200078e00f4 */
[----:B------:R-:W-:Y:S01]  /*7ce70*/  MOV R160, R245 ;  /* 0x000000f500a07202 */ /* 0x000fe20000000f00 */
[----:B------:R-:W-:Y:S02]  /*7ce80*/  IMAD.MOV.U32 R2, RZ, RZ, R246 ;  /* 0x000000ffff027224 */ /* 0x000fe400078e00f6 */
[----:B------:R-:W-:Y:S02]  /*7ce90*/  IMAD.MOV.U32 R0, RZ, RZ, R247 ;  /* 0x000000ffff007224 */ /* 0x000fe400078e00f7 */
[C---:B---3--:R-:W-:Y:S08]  /*7cea0*/  HMMA.1688.F32.TF32 R244, R76.reuse, R56, R140 ;  /* 0x000000384cf4723c */ /* 0x048ff0000008108c */
[C---:B--2---:R-:W-:Y:S08]  /*7ceb0*/  HMMA.1688.F32.TF32 R140, R76.reuse, R52, R136 ;  /* 0x000000344c8c723c */ /* 0x044ff00000081088 */
[C---:B------:R-:W-:Y:S08]  /*7cec0*/  HMMA.1688.F32.TF32 R136, R76.reuse, R48, R132 ;  /* 0x000000304c88723c */ /* 0x040ff00000081084 */
[C---:B------:R-:W-:Y:S01]  /*7ced0*/  HMMA.1688.F32.TF32 R132, R76.reuse, R44, R232 ;  /* 0x0000002c4c84723c */ /* 0x040fe200000810e8 */
[----:B------:R-:W-:Y:S01]  /*7cee0*/  STL.64 [R1+0x420], R248 ;  /* 0x000420f801007387 */ /* 0x000fe20000100a00 */
[----:B------:R-:W-:Y:S03]  /*7cef0*/  STL.64 [R1+0x428], R250 ;  /* 0x000428fa01007387 */ /* 0x000fe60000100a00 */
[----:B------:R-:W-:Y:S01]  /*7cf00*/  STL.64 [R1+0x400], R244 ;  /* 0x000400f401007387 */ /* 0x000fe20000100a00 */
[----:B------:R-:W-:Y:S02]  /*7cf10*/  STL.64 [R1+0x408], R246 ;  /* 0x000408f601007387 */ /* 0x000fe40000100a00 */
[----:B------:R-:W-:Y:S02]  /*7cf20*/  STL.64 [R1+0x3f0], R140 ;  /* 0x0003f08c01007387 */ /* 0x000fe40000100a00 */
[----:B------:R2:W-:Y:S05]  /*7cf30*/  STL.64 [R1+0x3f8], R142 ;  /* 0x0003f88e01007387 */ /* 0x0005ea0000100a00 */
[----:B------:R-:W-:Y:S01]  /*7cf40*/  STL.64 [R1+0x3e0], R136 ;  /* 0x0003e08801007387 */ /* 0x000fe20000100a00 */
[----:B------:R3:W-:Y:S07]  /*7cf50*/  STL.64 [R1+0x3e8], R138 ;  /* 0x0003e88a01007387 */ /* 0x0007ee0000100a00 */
[----:B------:R-:W-:Y:S02]  /*7cf60*/  STL.64 [R1+0x3d0], R132 ;  /* 0x0003d08401007387 */ /* 0x000fe40000100a00 */
[----:B------:R4:W-:Y:S01]  /*7cf70*/  STL.64 [R1+0x3d8], R134 ;  /* 0x0003d88601007387 */ /* 0x0009e20000100a00 */
[C---:B--2---:R-:W-:Y:S08]  /*7cf80*/  HMMA.1688.F32.TF32 R140, R76.reuse, R40, R212 ;  /* 0x000000284c8c723c */ /* 0x044ff000000810d4 */
[C---:B---3--:R-:W-:Y:S08]  /*7cf90*/  HMMA.1688.F32.TF32 R136, R76.reuse, R36, R208 ;  /* 0x000000244c88723c */ /* 0x048ff000000810d0 */
[C---:B----4-:R-:W-:Y:S07]  /*7cfa0*/  HMMA.1688.F32.TF32 R132, R76.reuse, R32, R204 ;  /* 0x000000204c84723c */ /* 0x050fee00000810cc */
[----:B------:R-:W-:Y:S01]  /*7cfb0*/  STL.64 [R1+0x3c0], R140 ;  /* 0x0003c08c01007387 */ /* 0x000fe20000100a00 */
[----:B------:R2:W-:Y:S07]  /*7cfc0*/  STL.64 [R1+0x3c8], R142 ;  /* 0x0003c88e01007387 */ /* 0x0005ee0000100a00 */
[----:B------:R-:W-:Y:S02]  /*7cfd0*/  STL.64 [R1+0x3b0], R136 ;  /* 0x0003b08801007387 */ /* 0x000fe40000100a00 */
[----:B------:R3:W-:Y:S06]  /*7cfe0*/  STL.64 [R1+0x3b8], R138 ;  /* 0x0003b88a01007387 */ /* 0x0007ec0000100a00 */
[----:B------:R-:W-:Y:S01]  /*7cff0*/  STL.64 [R1+0x3a0], R132 ;  /* 0x0003a08401007387 */ /* 0x000fe20000100a00 */
        /* <DEDUP_REMOVED lines=12> */
[C---:B----4-:R-:W-:Y:S08]  /*7d0c0*/  HMMA.1688.F32.TF32 R132, R76.reuse, R8, R180 ;  /* 0x000000084c84723c */ /* 0x050ff000000810b4 */
        /* <DEDUP_REMOVED lines=29> */
[----:B----4-:R-:W-:Y:S01]  /*7d2a0*/  HMMA.1688.F32.TF32 R76, R72, R32, R216 ;  /* 0x00000020484c723c */ /* 0x010fe200000810d8 */
[----:B------:R-:W-:Y:S01]  /*7d2b0*/  MOV R242, R117 ;  /* 0x0000007500f27202 */ /* 0x000fe20000000f00 */
[----:B------:R-:W-:-:S05]  /*7d2c0*/  IMAD.MOV.U32 R243, RZ, RZ, R116 ;  /* 0x000000fffff37224 */ /* 0x000fca00078e0074 */
[----:B------:R-:W-:Y:S01]  /*7d2d0*/  STL.64 [R1+0x300], R136 ;  /* 0x0003008801007387 */ /* 0x000fe20000100a00 */
[----:B------:R-:W-:Y:S02]  /*7d2e0*/  STL.64 [R1+0x308], R138 ;  /* 0x0003088a01007387 */ /* 0x000fe40000100a00 */
[----:B------:R-:W2:Y:S05]  /*7d2f0*/  LDL.LU R220, [R1+0x1370] ;  /* 0x0013700001dc7983 */ /* 0x000eaa0000300800 */
[----:B------:R3:W-:Y:S01]  /*7d300*/  STL.64 [R1+0x2f0], R132 ;  /* 0x0002f08401007387 */ /* 0x0007e20000100a00 */
[----:B------:R4:W-:Y:S07]  /*7d310*/  STL.64 [R1+0x2f8], R134 ;  /* 0x0002f88601007387 */ /* 0x0009ee0000100a00 */
[----:B------:R-:W-:Y:S02]  /*7d320*/  STL.64 [R1+0x2e0], R76 ;  /* 0x0002e04c01007387 */ /* 0x000fe40000100a00 */
[----:B------:R5:W-:Y:S02]  /*7d330*/  STL.64 [R1+0x2e8], R78 ;  /* 0x0002e84e01007387 */ /* 0x000be40000100a00 */
[----:B------:R-:W2:Y:S01]  /*7d340*/  LDL.LU R221, [R1+0x1374] ;  /* 0x0013740001dd7983 */ /* 0x000ea20000300800 */
[----:B------:R-:W2:Y:S01]  /*7d350*/  LDL.LU R222, [R1+0x1378] ;  /* 0x0013780001de7983 */ /* 0x000ea20000300800 */
[----:B------:R-:W2:Y:S02]  /*7d360*/  LDL.LU R223, [R1+0x137c] ;  /* 0x00137c0001df7983 */ /* 0x000ea40000300800 */
[----:B------:R-:W2:Y:S02]  /*7d370*/  LDL.LU R240, [R1+0x1380] ;  /* 0x0013800001f07983 */ /* 0x000ea40000300800 */
[----:B------:R-:W2:Y:S01]  /*7d380*/  LDL.LU R241, [R1+0x1384] ;  /* 0x0013840001f17983 */ /* 0x000ea20000300800 */
[----:B------:R-:W2:Y:S01]  /*7d390*/  LDL.LU R117, [R1+0x3e8c] ;  /* 0x003e8c0001757983 */ /* 0x000ea20000300800 */
[----:B------:R-:W3:Y:S02]  /*7d3a0*/  LDL.LU R116, [R1+0x3e88] ;  /* 0x003e880001747983 */ /* 0x000ee40000300800 */
[----:B------:R-:W4:Y:S02]  /*7d3b0*/  LDL.LU R144, [R1+0x1390] ;  /* 0x0013900001907983 */ /* 0x000f240000300800 */
[----:B------:R-:W4:Y:S01]  /*7d3c0*/  LDL.LU R145, [R1+0x1394] ;  /* 0x0013940001917983 */ /* 0x000f220000300800 */
[----:B------:R-:W4:Y:S01]  /*7d3d0*/  LDL.LU R146, [R1+0x1398] ;  /* 0x0013980001927983 */ /* 0x000f220000300800 */
[----:B------:R-:W4:Y:S02]  /*7d3e0*/  LDL.LU R147, [R1+0x139c] ;  /* 0x00139c0001937983 */ /* 0x000f240000300800 */
[----:B--2---:R-:W-:Y:S01]  /*7d3f0*/  IMAD.MOV.U32 R156, RZ, RZ, R117 ;  /* 0x000000ffff9c7224 */ /* 0x004fe200078e0075 */
[----:B---3--:R-:W-:Y:S01]  /*7d400*/  MOV R157, R116 ;  /* 0x00000074009d7202 */ /* 0x008fe20000000f00 */
[----:B------:R-:W2:Y:S01]  /*7d410*/  LDL.LU R117, [R1+0x3e84] ;  /* 0x003e840001757983 */ /* 0x000ea20000300800 */
[----:B------:R-:W3:Y:S02]  /*7d420*/  LDL.LU R116, [R1+0x3e80] ;  /* 0x003e800001747983 */ /* 0x000ee40000300800 */
[----:B------:R-:W4:Y:S02]  /*7d430*/  LDL.LU R158, [R1+0x13b8] ;  /* 0x0013b800019e7983 */ /* 0x000f240000300800 */
[----:B------:R-:W4:Y:S01]  /*7d440*/  LDL.LU R159, [R1+0x13bc] ;  /* 0x0013bc00019f7983 */ /* 0x000f220000300800 */
[----:B------:R-:W4:Y:S01]  /*7d450*/  LDL.LU R168, [R1+0xe50] ;  /* 0x000e500001a87983 */ /* 0x000f220000300800 */
[----:B------:R-:W4:Y:S02]  /*7d460*/  LDL.LU R169, [R1+0xe54] ;  /* 0x000e540001a97983 */ /* 0x000f240000300800 */
[----:B--2---:R-:W-:-:S02]  /*7d470*/  IMAD.MOV.U32 R170, RZ, RZ, R117 ;  /* 0x000000ffffaa7224 */ /* 0x004fc400078e0075 */
[----:B---3--:R-:W-:Y:S01]  /*7d480*/  IMAD.MOV.U32 R171, RZ, RZ, R116 ;  /* 0x000000ffffab7224 */ /* 0x008fe200078e0074 */
[----:B------:R-:W2:Y:S01]  /*7d490*/  LDL.LU R117, [R1+0x3e7c] ;  /* 0x003e7c0001757983 */ /* 0x000ea20000300800 */
[----:B------:R-:W3:Y:S02]  /*7d4a0*/  LDL.LU R116, [R1+0x3e78] ;  /* 0x003e780001747983 */ /* 0x000ee40000300800 */
[----:B------:R-:W4:Y:S02]  /*7d4b0*/  LDL.LU R176, [R1+0xe70] ;  /* 0x000e700001b07983 */ /* 0x000f240000300800 */
[----:B------:R-:W4:Y:S01]  /*7d4c0*/  LDL.LU R177, [R1+0xe74] ;  /* 0x000e740001b17983 */ /* 0x000f220000300800 */
[----:B------:R-:W4:Y:S01]  /*7d4d0*/  LDL.LU R178, [R1+0xe78] ;  /* 0x000e780001b27983 */ /* 0x000f220000300800 */
[----:B------:R-:W4:Y:S01]  /*7d4e0*/  LDL.LU R179, [R1+0xe7c] ;  /* 0x000e7c0001b37983 */ /* 0x000f220000300800 */
[----:B--2---:R-:W-:Y:S01]  /*7d4f0*/  MOV R180, R117 ;  /* 0x0000007500b47202 */ /* 0x004fe20000000f00 */
[----:B---3--:R-:W-:Y:S01]  /*7d500*/  IMAD.MOV.U32 R181, RZ, RZ, R116 ;  /* 0x000000ffffb57224 */ /* 0x008fe200078e0074 */
        /* <DEDUP_REMOVED lines=14> */
[----:B------:R-:W1:Y:S02]  /*7d5f0*/  LDL.LU R224, [R1+0xc70] ;  /* 0x000c700001e07983 */ /* 0x000e640000300800 */
[----:B------:R-:W1:Y:S02]  /*7d600*/  LDL.LU R225, [R1+0xc74] ;  /* 0x000c740001e17983 */ /* 0x000e640000300800 */
[----:B--2---:R-:W-:-:S02]  /*7d610*/  IMAD.MOV.U32 R227, RZ, RZ, R117 ;  /* 0x000000ffffe37224 */ /* 0x004fc400078e0075 */
[----:B---3--:R-:W-:Y:S02]  /*7d620*/  IMAD.MOV.U32 R226, RZ, RZ, R116 ;  /* 0x000000ffffe27224 */ /* 0x008fe400078e0074 */
[----:B------:R-:W2:Y:S01]  /*7d630*/  LDL.LU R116, [R1+0x3e64] ;  /* 0x003e640001747983 */ /* 0x000ea20000300800 */
[----:B------:R-:W3:Y:S02]  /*7d640*/  LDL.LU R117, [R1+0x3e60] ;  /* 0x003e600001757983 */ /* 0x000ee40000300800 */
[----:B------:R-:W4:Y:S02]  /*7d650*/  LDL.LU R208, [R1+0xeb0] ;  /* 0x000eb00001d07983 */ /* 0x000f240000300800 */
[----:B------:R-:W4:Y:S01]  /*7d660*/  LDL.LU R209, [R1+0xeb4] ;  /* 0x000eb40001d17983 */ /* 0x000f220000300800 */
[----:B------:R-:W4:Y:S01]  /*7d670*/  LDL.LU R210, [R1+0xeb8] ;  /* 0x000eb80001d27983 */ /* 0x000f220000300800 */
[----:B------:R-:W4:Y:S02]  /*7d680*/  LDL.LU R211, [R1+0xebc] ;  /* 0x000ebc0001d37983 */ /* 0x000f240000300800 */
[----:B------:R-:W4:Y:S02]  /*7d690*/  LDL.LU R212, [R1+0xec0] ;  /* 0x000ec00001d47983 */ /* 0x000f240000300800 */
[----:B------:R-:W4:Y:S02]  /*7d6a0*/  LDL.LU R213, [R1+0xec4] ;  /* 0x000ec40001d57983 */ /* 0x000f240000300800 */
[----:B--2---:R-:W-:Y:S01]  /*7d6b0*/  IMAD.MOV.U32 R215, RZ, RZ, R116 ;  /* 0x000000ffffd77224 */ /* 0x004fe200078e0074 */
[----:B---3--:R-:W-:-:S02]  /*7d6c0*/  MOV R214, R117 ;  /* 0x0000007500d67202 */ /* 0x008fc40000000f00 */
[----:B------:R-:W5:Y:S01]  /*7d6d0*/  LDL.LU R117, [R1+0x3e5c] ;  /* 0x003e5c0001757983 */ /* 0x000f620000300800 */
[----:B------:R-:W5:Y:S02]  /*7d6e0*/  LDL.LU R116, [R1+0x3e58] ;  /* 0x003e580001747983 */ /* 0x000f640000300800 */
[----:B------:R-:W2:Y:S02]  /*7d6f0*/  LDL.LU R232, [R1+0xed0] ;  /* 0x000ed00001e87983 */ /* 0x000ea40000300800 */
[----:B------:R-:W2:Y:S01]  /*7d700*/  LDL.LU R233, [R1+0xed4] ;  /* 0x000ed40001e97983 */ /* 0x000ea20000300800 */
[----:B------:R-:W2:Y:S01]  /*7d710*/  LDL.LU R234, [R1+0xed8] ;  /* 0x000ed80001ea7983 */ /* 0x000ea20000300800 */
[----:B------:R-:W2:Y:S02]  /*7d720*/  LDL.LU R235, [R1+0xedc] ;  /* 0x000edc0001eb7983 */ /* 0x000ea40000300800 */
[----:B------:R-:W3:Y:S02]  /*7d730*/  LDL.LU R132, [R1+0xef0] ;  /* 0x000ef00001847983 */ /* 0x000ee40000300800 */
[----:B------:R-:W3:Y:S01]  /*7d740*/  LDL.LU R133, [R1+0xef4] ;  /* 0x000ef40001857983 */ /* 0x000ee20000300800 */
[----:B----4-:R-:W3:Y:S01]  /*7d750*/  LDL.LU R134, [R1+0xef8] ;  /* 0x000ef80001867983 */ /* 0x010ee20000300800 */
[----:B------:R-:W3:Y:S02]  /*7d760*/  LDL.LU R135, [R1+0xefc] ;  /* 0x000efc0001877983 */ /* 0x000ee40000300800 */
[----:B------:R-:W4:Y:S02]  /*7d770*/  LDL.LU R136, [R1+0xf00] ;  /* 0x000f000001887983 */ /* 0x000f240000300800 */
[----:B------:R-:W4:Y:S01]  /*7d780*/  LDL.LU R137, [R1+0xf04] ;  /* 0x000f040001897983 */ /* 0x000f220000300800 */
[----:B------:R-:W4:Y:S01]  /*7d790*/  LDL.LU R138, [R1+0xf08] ;  /* 0x000f0800018a7983 */ /* 0x000f220000300800 */
[----:B------:R-:W4:Y:S02]  /*7d7a0*/  LDL.LU R139, [R1+0xf0c] ;  /* 0x000f0c00018b7983 */ /* 0x000f240000300800 */
[----:B------:R-:W5:Y:S02]  /*7d7b0*/  LDL.LU R118, [R1+0xee8] ;  /* 0x000ee80001767983 */ /* 0x000f640000300800 */
[----:B------:R-:W5:Y:S01]  /*7d7c0*/  LDL.LU R119, [R1+0xeec] ;  /* 0x000eec0001777983 */ /* 0x000f620000300800 */
        /* <DEDUP_REMOVED lines=28> */
[C---:B----4-:R-:W-:Y:S08]  /*7d990*/  HMMA.1688.F32.TF32 R140, R72.reuse, R28, R136 ;  /* 0x0000001c488c723c */ /* 0x050ff00000081088 */
[C---:B---3--:R-:W-:Y:S08]  /*7d9a0*/  HMMA.1688.F32.TF32 R136, R72.reuse, R24, R132 ;  /* 0x000000184888723c */ /* 0x048ff00000081084 */
[C---:B-----5:R-:W-:Y:S08]  /*7d9b0*/  HMMA.1688.F32.TF32 R76, R72.reuse, R20, R116 ;  /* 0x00000014484c723c */ /* 0x060ff00000081074 */
[C---:B--2---:R-:W-:Y:S08]  /*7d9c0*/  HMMA.1688.F32.TF32 R132, R72.reuse, R16, R232 ;  /* 0x000000104884723c */ /* 0x044ff000000810e8 */
[C---:B------:R-:W-:Y:S01]  /*7d9d0*/  HMMA.1688.F32.TF32 R116, R72.reuse, R12, R212 ;  /* 0x0000000c4874723c */ /* 0x040fe200000810d4 */
[----:B------:R-:W-:Y:S04]  /*7d9e0*/  LDS R232, [R161+0x20700] ;  /* 0x02070000a1e87984 */ /* 0x000fe80000000800 */
[----:B------:R-:W-:Y:S04]  /*7d9f0*/  LDS R234, [R161+0x22700] ;  /* 0x02270000a1ea7984 */ /* 0x000fe80000000800 */
[----:B------:R-:W-:Y:S04]  /*7da00*/  LDS R233, [R189+0x20700] ;  /* 0x02070000bde97984 */ /* 0x000fe80000000800 */
[----:B------:R-:W-:Y:S04]  /*7da10*/  LDS R235, [R189+0x22700] ;  /* 0x02270000bdeb7984 */ /* 0x000fe80000000800 */
[----:B------:R-:W-:Y:S01]  /*7da20*/  STL.64 [R1+0x5a0], R140 ;  /* 0x0005a08c01007387 */ /* 0x000fe20000100a00 */
[----:B------:R-:W-:Y:S02]  /*7da30*/  STL.64 [R1+0x5a8], R142 ;  /* 0x0005a88e01007387 */ /* 0x000fe40000100a00 */
[----:B------:R-:W-:Y:S02]  /*7da40*/  STL.64 [R1+0x590], R136 ;  /* 0x0005908801007387 */ /* 0x000fe40000100a00 */
[----:B------:R-:W-:Y:S01]  /*7da50*/  STL.64 [R1+0x598], R138 ;  /* 0x0005988a01007387 */ /* 0x000fe20000100a00 */
[----:B------:R-:W-:Y:S01]  /*7da60*/  STL.64 [R1+0x580], R76 ;  /* 0x0005804c01007387 */ /* 0x000fe20000100a00 */
[----:B------:R2:W-:Y:S02]  /*7da70*/  STL.64 [R1+0x588], R78 ;  /* 0x0005884e01007387 */ /* 0x0005e40000100a00 */
[C---:B--2---:R-:W-:Y:S08]  /*7da80*/  HMMA.1688.F32.TF32 R76, R72.reuse, R8, R208 ;  /* 0x00000008484c723c */ /* 0x044ff000000810d0 */
[----:B------:R-:W-:Y:S01]  /*7da90*/  HMMA.1688.F32.TF32 R72, R72, R4, R204 ;  /* 0x000000044848723c */ /* 0x000fe200000810cc */
[----:B------:R-:W-:Y:S01]  /*7daa0*/  STL.64 [R1+0x570], R132 ;  /* 0x0005708401007387 */ /* 0x000fe20000100a00 */
[----:B------:R-:W-:Y:S02]  /*7dab0*/  STL.64 [R1+0x578], R134 ;  /* 0x0005788601007387 */ /* 0x000fe40000100a00 */
[----:B------:R-:W-:Y:S02]  /*7dac0*/  STL.64 [R1+0x560], R116 ;  /* 0x0005607401007387 */ /* 0x000fe40000100a00 */
[----:B------:R1:W-:Y:S02]  /*7dad0*/  STL.64 [R1+0x568], R118 ;  /* 0x0005687601007387 */ /* 0x0003e40000100a00 */
[C---:B-1----:R-:W-:Y:S07]  /*7dae0*/  HMMA.1688.F32.TF32 R116, R68.reuse, R64, R224 ;  /* 0x000000404474723c */ /* 0x042fee00000810e0 */
[----:B------:R-:W-:Y:S01]  /*7daf0*/  STL.64 [R1+0x550], R76 ;  /* 0x0005504c01007387 */ /* 0x000fe20000100a00 */
[----:B------:R1:W-:Y:S07]  /*7db00*/  STL.64 [R1+0x558], R78 ;  /* 0x0005584e01007387 */ /* 0x0003ee0000100a00 */
[----:B------:R-:W-:Y:S02]  /*7db10*/  STL.64 [R1+0x2d0], R72 ;  /* 0x0002d04801007387 */ /* 0x000fe40000100a00 */
[----:B------:R2:W-:Y:S01]  /*7db20*/  STL.64 [R1+0x2d8], R74 ;  /* 0x0002d84a01007387 */ /* 0x0005e20000100a00 */
[C---:B-1----:R-:W-:Y:S08]  /*7db30*/  HMMA.1688.F32.TF32 R76, R68.reuse, R60, R200 ;  /* 0x0000003c444c723c */ /* 0x042ff000000810c8 */
[C---:B--2---:R-:W-:Y:S01]  /*7db40*/  HMMA.1688.F32.TF32 R72, R68.reuse, R56, R196 ;  /* 0x000000384448723c */ /* 0x044fe200000810c4 */
[----:B------:R-:W-:Y:S01]  /*7db50*/  STL.64 [R1+0x540], R116 ;  /* 0x0005407401007387 */ /* 0x000fe20000100a00 */
[----:B------:R-:W-:Y:S06]  /*7db60*/  STL.64 [R1+0x548], R118 ;  /* 0x0005487601007387 */ /* 0x000fec0000100a00 */
[C---:B------:R-:W-:Y:S01]  /*7db70*/  HMMA.1688.F32.TF32 R132, R68.reuse, R40, R176 ;  /* 0x000000284484723c */ /* 0x040fe200000810b0 */
[----:B------:R-:W-:Y:S01]  /*7db80*/  LDS R116, [R161+0x20580] ;  /* 0x02058000a1747984 */ /* 0x000fe20000000800 */
        /* <DEDUP_REMOVED lines=8> */
[C---:B------:R-:W-:Y:S01]  /*7dc10*/  HMMA.1688.F32.TF32 R76, R68.reuse, R48, R184 ;  /* 0x00000030444c723c */ /* 0x040fe200000810b8 */
[----:B------:R-:W-:Y:S04]  /*7dc20*/  LDS R184, [R161+0x20600] ;  /* 0x02060000a1b87984 */ /* 0x000fe80000000800 */
[----:B------:R-:W-:Y:S04]  /*7dc30*/  LDS R186, [R161+0x22600] ;  /* 0x02260000a1ba7984 */ /* 0x000fe80000000800 */
[----:B------:R-:W-:Y:S04]  /*7dc40*/  LDS R185, [R189+0x20600] ;  /* 0x02060000bdb97984 */ /* 0x000fe80000000800 */
[----:B------:R-:W2:Y:S04]  /*7dc50*/  LDS R187, [R189+0x22600] ;  /* 0x02260000bdbb7984 */ /* 0x000ea80000000800 */
[----:B------:R-:W-:Y:S01]  /*7dc60*/  STL.64 [R1+0x510], R72 ;  /* 0x0005104801007387 */ /* 0x000fe20000100a00 */
[----:B------:R3:W-:Y:S02]  /*7dc70*/  STL.64 [R1+0x518], R74 ;  /* 0x0005184a01007387 */ /* 0x0007e40000100a00 */
[C---:B---3--:R-:W-:Y:S03]  /*7dc80*/  HMMA.1688.F32.TF32 R72, R68.reuse, R44, R180 ;  /* 0x0000002c4448723c */ /* 0x048fe600000810b4 */
[----:B------:R-:W-:Y:S01]  /*7dc90*/  STL.64 [R1+0x500], R76 ;  /* 0x0005004c01007387 */ /* 0x000fe20000100a00 */
[----:B------:R3:W-:Y:S04]  /*7dca0*/  STL.64 [R1+0x508], R78 ;  /* 0x0005084e01007387 */ /* 0x0007e80000100a00 */
[C---:B---3--:R-:W-:Y:S11]  /*7dcb0*/  HMMA.1688.F32.TF32 R76, R68.reuse, R36, R172 ;  /* 0x00000024444c723c */ /* 0x048ff600000810ac */
[----:B------:R-:W-:Y:S04]  /*7dcc0*/  @!UPT UIADD3 URZ, URZ, URZ, URZ ;  /* 0x0000003f3f3ff290 */ /* 0x000fe8000fffe03f */
[----:B------:R-:W-:Y:S01]  /*7dcd0*/  STL.64 [R1+0x4f0], R72 ;  /* 0x0004f04801007387 */ /* 0x000fe20000100a00 */
[----:B------:R3:W-:Y:S02]  /*7dce0*/  STL.64 [R1+0x4f8], R74 ;  /* 0x0004f84a01007387 */ /* 0x0007e40000100a00 */
[C---:B---3--:R-:W-:Y:S01]  /*7dcf0*/  HMMA.1688.F32.TF32 R72, R68.reuse, R32, R168 ;  /* 0x000000204448723c */ /* 0x048fe200000810a8 */
[----:B------:R-:W-:Y:S01]  /*7dd00*/  STL.64 [R1+0x4e0], R132 ;  /* 0x0004e08401007387 */ /* 0x000fe20000100a00 */
[----:B------:R-:W-:Y:S03]  /*7dd10*/  STL.64 [R1+0x4e8], R134 ;  /* 0x0004e88601007387 */ /* 0x000fe60000100a00 */
[----:B------:R-:W-:Y:S02]  /*7dd20*/  STL.64 [R1+0x4d0], R76 ;  /* 0x0004d04c01007387 */ /* 0x000fe40000100a00 */
[----:B------:R-:W-:Y:S11]  /*7dd30*/  STL.64 [R1+0x4d8], R78 ;  /* 0x0004d84e01007387 */ /* 0x000ff60000100a00 */
[----:B------:R-:W-:Y:S05]  /*7dd40*/  @!UPT UIADD3 URZ, URZ, URZ, URZ ;  /* 0x0000003f3f3ff290 */ /* 0x000fea000fffe03f */
[----:B------:R-:W-:Y:S01]  /*7dd50*/  STL.64 [R1+0x4c0], R72 ;  /* 0x0004c04801007387 */ /* 0x000fe20000100a00 */
[----:B------:R3:W-:Y:S02]  /*7dd60*/  STL.64 [R1+0x4c8], R74 ;  /* 0x0004c84a01007387 */ /* 0x0007e40000100a00 */
[C---:B---3--:R-:W-:Y:S08]  /*7dd70*/  HMMA.1688.F32.TF32 R72, R68.reuse, R28, R164 ;  /* 0x0000001c4448723c */ /* 0x048ff000000810a4 */
[C---:B------:R-:W-:Y:S11]  /*7dd80*/  HMMA.1688.F32.TF32 R76, R68.reuse, R24, R156 ;  /* 0x00000018444c723c */ /* 0x040ff6000008109c */
[----:B------:R-:W-:Y:S04]  /*7dd90*/  @!UPT UIADD3 URZ, URZ, URZ, URZ ;  /* 0x0000003f3f3ff290 */ /* 0x000fe8000fffe03f */
[----:B------:R-:W-:Y:S01]  /*7dda0*/  STL.64 [R1+0x4b0], R72 ;  /* 0x0004b04801007387 */ /* 0x000fe20000100a00 */
[----:B------:R3:W-:Y:S02]  /*7ddb0*/  STL.64 [R1+0x4b8], R74 ;  /* 0x0004b84a01007387 */ /* 0x0007e40000100a00 */
[C---:B---3--:R-:W-:Y:S08]  /*7ddc0*/  HMMA.1688.F32.TF32 R72, R68.reuse, R20, R228 ;  /* 0x000000144448723c */ /* 0x048ff000000810e4 */
[C---:B------:R-:W-:Y:S01]  /*7ddd0*/  HMMA.1688.F32.TF32 R132, R68.reuse, R16, R144 ;  /* 0x000000104484723c */ /* 0x040fe20000081090 */
[----:B------:R-:W-:Y:S01]  /*7dde0*/  STL.64 [R1+0x4a0], R76 ;  /* 0x0004a04c01007387 */ /* 0x000fe20000100a00 */
[----:B------:R3:W-:Y:S06]  /*7ddf0*/  STL.64 [R1+0x4a8], R78 ;  /* 0x0004a84e01007387 */ /* 0x0007ec0000100a00 */
[----:B---3--:R-:W-:Y:S01]  /*7de00*/  HMMA.1688.F32.TF32 R76, R68, R12, R240 ;  /* 0x0000000c444c723c */ /* 0x008fe200000810f0 */
[----:B------:R-:W-:-:S02]  /*7de10*/  IMAD.MOV.U32 R231, RZ, RZ, R96 ;  /* 0x000000ffffe77224 */ /* 0x000fc400078e0060 */
[----:B------:R-:W-:Y:S01]  /*7de20*/  IMAD.MOV.U32 R144, RZ, RZ, R93 ;  /* 0x000000ffff907224 */ /* 0x000fe200078e005d */
[----:B------:R-:W-:Y:S01]  /*7de30*/  MOV R145, R92 ;  /* 0x0000005c00917202 */ /* 0x000fe20000000f00 */
[----:B------:R-:W-:Y:S02]  /*7de40*/  IMAD.MOV.U32 R146, RZ, RZ, R89 ;  /* 0x000000ffff927224 */ /* 0x000fe400078e0059 */
[----:B------:R-:W-:Y:S02]  /*7de50*/  IMAD.MOV.U32 R147, RZ, RZ, R88 ;  /* 0x000000ffff937224 */ /* 0x000fe400078e0058 */
[----:B------:R-:W-:Y:S01]  /*7de60*/  IMAD.MOV.U32 R207, RZ, RZ, R152 ;  /* 0x000000ffffcf7224 */ /* 0x000fe200078e0098 */
[----:B------:R-:W-:Y:S01]  /*7de70*/  MOV R205, R154 ;  /* 0x0000009a00cd7202 */ /* 0x000fe20000000f00 */
[----:B------:R-:W-:Y:S01]  /*7de80*/  STL.64 [R1+0x490], R72 ;  /* 0x0004904801007387 */ /* 0x000fe20000100a00 */
[----:B------:R3:W-:Y:S03]  /*7de90*/  STL.64 [R1+0x498], R74 ;  /* 0x0004984a01007387 */ /* 0x0007e60000100a00 */
[----:B------:R-:W-:Y:S04]  /*7dea0*/  LDS R240, [R161+0x20680] ;  /* 0x02068000a1f07984 */ /* 0x000fe80000000800 */
[----:B------:R-:W-:Y:S04]  /*7deb0*/  LDS R242, [R161+0x22680] ;  /* 0x02268000a1f27984 */ /* 0x000fe80000000800 */
[----:B------:R-:W-:Y:S04]  /*7dec0*/  LDS R241, [R189+0x20680] ;  /* 0x02068000bdf17984 */ /* 0x000fe80000000800 */
[----:B------:R-:W4:Y:S01]  /*7ded0*/  LDS R243, [R189+0x22680] ;  /* 0x02268000bdf37984 */ /* 0x000f220000000800 */
[C---:B---3--:R-:W-:Y:S08]  /*7dee0*/  HMMA.1688.F32.TF32 R72, R68.reuse, R8, R220 ;  /* 0x000000084448723c */ /* 0x048ff000000810dc */
[----:B------:R-:W-:Y:S01]  /*7def0*/  HMMA.1688.F32.TF32 R68, R68, R4, R216 ;  /* 0x000000044444723c */ /* 0x000fe200000810d8 */
[----:B------:R-:W-:Y:S01]  /*7df00*/  STL.64 [R1+0x480], R132 ;  /* 0x0004808401007387 */ /* 0x000fe20000100a00 */
[----:B------:R-:W-:Y:S02]  /*7df10*/  STL.64 [R1+0x488], R134 ;  /* 0x0004888601007387 */ /* 0x000fe40000100a00 */
[----:B------:R-:W-:Y:S02]  /*7df20*/  STL.64 [R1+0x470], R76 ;  /* 0x0004704c01007387 */ /* 0x000fe40000100a00 */
[----:B------:R-:W-:Y:S02]  /*7df30*/  STL.64 [R1+0x478], R78 ;  /* 0x0004784e01007387 */ /* 0x000fe40000100a00 */
[----:B------:R-:W-:Y:S01]  /*7df40*/  IMAD.MOV.U32 R220, RZ, RZ, R97 ;  /* 0x000000ffffdc7224 */ /* 0x000fe200078e0061 */
[----:B------:R-:W-:Y:S01]  /*7df50*/  MOV R221, R100 ;  /* 0x0000006400dd7202 */ /* 0x000fe20000000f00 */
[----:B------:R-:W-:-:S02]  /*7df60*/  IMAD.MOV.U32 R222, RZ, RZ, R101 ;  /* 0x000000ffffde7224 */ /* 0x000fc400078e0065 */
[----:B------:R-:W-:-:S03]  /*7df70*/  IMAD.MOV.U32 R223, RZ, RZ, R188 ;  /* 0x000000ffffdf7224 */ /* 0x000fc600078e00bc */
[----:B------:R-:W-:Y:S01]  /*7df80*/  STL.64 [R1+0x460], R72 ;  /* 0x0004604801007387 */ /* 0x000fe20000100a00 */
[----:B------:R-:W-:Y:S02]  /*7df90*/  STL.64 [R1+0x468], R74 ;  /* 0x0004684a01007387 */ /* 0x000fe40000100a00 */
[----:B------:R-:W3:Y:S05]  /*7dfa0*/  LDL.LU R97, [R1+0x3e54] ;  /* 0x003e540001617983 */ /* 0x000eea0000300800 */
[----:B------:R-:W-:Y:S01]  /*7dfb0*/  STL.64 [R1+0x2c0], R68 ;  /* 0x0002c04401007387 */ /* 0x000fe20000100a00 */
[----:B------:R5:W-:Y:S01]  /*7dfc0*/  STL.64 [R1+0x2c8], R70 ;  /* 0x0002c84601007387 */ /* 0x000be20000100a00 */
        /* <DEDUP_REMOVED lines=15> */
[----:B------:R-:W2:Y:S01]  /*7e0c0*/  LDL.LU R196, [R1+0x1360] ;  /* 0x0013600001c47983 */ /* 0x000ea20000300800 */
[----:B------:R-:W2:Y:S02]  /*7e0d0*/  LDL.LU R197, [R1+0x1364] ;  /* 0x0013640001c57983 */ /* 0x000ea40000300800 */
[----:B------:R-:W2:Y:S02]  /*7e0e0*/  LDL.LU R198, [R1+0x1368] ;  /* 0x0013680001c67983 */ /* 0x000ea40000300800 */
[----:B------:R-:W2:Y:S01]  /*7e0f0*/  LDL.LU R199, [R1+0x136c] ;  /* 0x00136c0001c77983 */ /* 0x000ea20000300800 */
[----:B------:R-:W3:Y:S01]  /*7e100*/  LDL.LU R180, [R1+0x1340] ;  /* 0x0013400001b47983 */ /* 0x000ee20000300800 */
[----:B------:R-:W3:Y:S02]  /*7e110*/  LDL.LU R181, [R1+0x1344] ;  /* 0x0013440001b57983 */ /* 0x000ee40000300800 */
        /* <DEDUP_REMOVED lines=13> */
[----:B------:R-:W-:Y:S01]  /*7e1f0*/  IMAD.MOV.U32 R218, RZ, RZ, R81 ;  /* 0x000000ffffda7224 */ /* 0x000fe200078e0051 */
[----:B------:R-:W-:-:S02]  /*7e200*/  MOV R219, R80 ;  /* 0x0000005000db7202 */ /* 0x000fc40000000f00 */
[----:B------:R-:W-:Y:S01]  /*7e210*/  MOV R216, R85 ;  /* 0x0000005500d87202 */ /* 0x000fe20000000f00 */
[----:B------:R-:W-:Y:S01]  /*7e220*/  IMAD.MOV.U32 R217, RZ, RZ, R84 ;  /* 0x000000ffffd97224 */ /* 0x000fe200078e0054 */
[C---:B-1----:R-:W-:Y:S08]  /*7e230*/  HMMA.1688.F32.TF32 R224, R116.reuse, R28, R144 ;  /* 0x0000001c74e0723c */ /* 0x042ff00000081090 */
[C---:B-----5:R-:W-:Y:S08]  /*7e240*/  HMMA.1688.F32.TF32 R68, R116.reuse, R60, R192 ;  /* 0x0000003c7444723c */ /* 0x060ff000000810c0 */
[----:B--2---:R-:W-:Y:S01]  /*7e250*/  HMMA.1688.F32.TF32 R72, R116, R64, R196 ;  /* 0x000000407448723c */ /* 0x004fe200000810c4 */
[----:B------:R-:W-:-:S07]  /*7e260*/  MOV R159, R188 ;  /* 0x000000bc009f7202 */ /* 0x000fce0000000f00 */
[----:B------:R-:W-:Y:S01]  /*7e270*/  HMMA.1688.F32.TF32 R76, R116, R52, R176 ;  /* 0x00000034744c723c */ /* 0x000fe200000810b0 */
[----:B------:R-:W-:Y:S02]  /*7e280*/  IMAD.MOV.U32 R228, RZ, RZ, R101 ;  /* 0x000000ffffe47224 */ /* 0x000fe400078e0065 */
[----:B------:R-:W-:Y:S01]  /*7e290*/  IMAD.MOV.U32 R229, RZ, RZ, R100 ;  /* 0x000000ffffe57224 */ /* 0x000fe200078e0064 */
[----:B---3--:R-:W-:-:S04]  /*7e2a0*/  MOV R230, R97 ;  /* 0x0000006100e67202 */ /* 0x008fc80000000f00 */
[C---:B------:R-:W-:Y:S08]  /*7e2b0*/  HMMA.1688.F32.TF32 R88, R116.reuse, R40, R164 ;  /* 0x000000287458723c */ /* 0x040ff000000810a4 */
[C---:B----4-:R-:W-:Y:S01]  /*7e2c0*/  HMMA.1688.F32.TF32 R80, R116.reuse, R48, R172 ;  /* 0x000000307450723c */ /* 0x050fe200000810ac */
[----:B------:R-:W-:Y:S01]  /*7e2d0*/  STL.64 [R1+0x2a0], R68 ;  /* 0x0002a04401007387 */ /* 0x000fe20000100a00 */
[----:B------:R-:W-:Y:S02]  /*7e2e0*/  STL.64 [R1+0x2b0], R72 ;  /* 0x0002b04801007387 */ /* 0x000fe40000100a00 */
[----:B------:R-:W-:Y:S02]  /*7e2f0*/  STL.64 [R1+0x2b8], R74 ;  /* 0x0002b84a01007387 */ /* 0x000fe40000100a00 */
[----:B------:R1:W-:Y:S02]  /*7e300*/  STL [R1+0x2a8], R70 ;  /* 0x0002a84601007387 */ /* 0x0003e40000100800 */
[----:B------:R-:W-:Y:S01]  /*7e310*/  IMAD.MOV.U32 R188, RZ, RZ, R71 ;  /* 0x000000ffffbc7224 */ /* 0x000fe200078e0047 */
[C---:B------:R-:W-:Y:S08]  /*7e320*/  HMMA.1688.F32.TF32 R84, R116.reuse, R44, R168 ;  /* 0x0000002c7454723c */ /* 0x040ff000000810a8 */
[C---:B-1----:R-:W-:Y:S08]  /*7e330*/  HMMA.1688.F32.TF32 R68, R116.reuse, R56, R180 ;  /* 0x000000387444723c */ /* 0x042ff000000810b4 */
[C---:B------:R-:W-:Y:S08]  /*7e340*/  HMMA.1688.F32.TF32 R92, R116.reuse, R36, R156 ;  /* 0x00000024745c723c */ /* 0x040ff0000008109c */
[C---:B------:R-:W-:Y:S08]  /*7e350*/  HMMA.1688.F32.TF32 R96, R116.reuse, R32, R228 ;  /* 0x000000207460723c */ /* 0x040ff000000810e4 */
[----:B------:R-:W-:Y:S01]  /*7e360*/  HMMA.1688.F32.TF32 R228, R116, R24, R220 ;  /* 0x0000001874e4723c */ /* 0x000fe200000810dc */
[----:B------:R-:W-:Y:S04]  /*7e370*/  STL.64 [R1+0x3b30], R78 ;  /* 0x003b304e01007387 */ /* 0x000fe80000100a00 */
[----:B------:R1:W-:Y:S01]  /*7e380*/  STL.64 [R1+0x290], R68 ;  /* 0x0002904401007387 */ /* 0x0003e20000100a00 */
[----:B------:R2:W-:Y:S02]  /*7e390*/  STL.64 [R1+0x298], R70 ;  /* 0x0002984601007387 */ /* 0x0005e40000100a00 */
[----:B------:R-:W-:Y:S02]  /*7e3a0*/  STL.64 [R1+0x3b28], R76 ;  /* 0x003b284c01007387 */ /* 0x000fe40000100a00 */
[----:B------:R-:W-:Y:S01]  /*7e3b0*/  STL.64 [R1+0x3b40], R82 ;  /* 0x003b405201007387 */ /* 0x000fe20000100a00 */
[----:B------:R-:W-:Y:S01]  /*7e3c0*/  STL.64 [R1+0x3b38], R80 ;  /* 0x003b385001007387 */ /* 0x000fe20000100a00 */
[----:B------:R-:W-:Y:S02]  /*7e3d0*/  STL.64 [R1+0x3b50], R86 ;  /* 0x003b505601007387 */ /* 0x000fe40000100a00 */
[----:B------:R3:W-:Y:S02]  /*7e3e0*/  STL.64 [R1+0x3b48], R84 ;  /* 0x003b485401007387 */ /* 0x0007e40000100a00 */
[----:B------:R-:W-:Y:S01]  /*7e3f0*/  STL.64 [R1+0x3b60], R90 ;  /* 0x003b605a01007387 */ /* 0x000fe20000100a00 */
[----:B------:R4:W-:Y:S01]  /*7e400*/  STL.64 [R1+0x3b58], R88 ;  /* 0x003b585801007387 */ /* 0x0009e20000100a00 */
[----:B------:R-:W-:Y:S02]  /*7e410*/  STL.64 [R1+0x3b70], R94 ;  /* 0x003b705e01007387 */ /* 0x000fe40000100a00 */
[----:B------:R-:W-:Y:S02]  /*7e420*/  STL.64 [R1+0x3b68], R92 ;  /* 0x003b685c01007387 */ /* 0x000fe40000100a00 */
[----:B------:R-:W-:Y:S01]  /*7e430*/  STL.64 [R1+0x3b80], R98 ;  /* 0x003b806201007387 */ /* 0x000fe20000100a00 */
[----:B------:R-:W-:Y:S01]  /*7e440*/  STL.64 [R1+0x3b78], R96 ;  /* 0x003b786001007387 */ /* 0x000fe20000100a00 */
[----:B------:R-:W-:Y:S02]  /*7e450*/  STL.64 [R1+0x3b90], R226 ;  /* 0x003b90e201007387 */ /* 0x000fe40000100a00 */
[----:B------:R-:W-:Y:S02]  /*7e460*/  STL.64 [R1+0x3b88], R224 ;  /* 0x003b88e001007387 */ /* 0x000fe40000100a00 */
[----:B------:R-:W-:Y:S01]  /*7e470*/  STL.64 [R1+0x3ba0], R230 ;  /* 0x003ba0e601007387 */ /* 0x000fe20000100a00 */
[----:B------:R-:W-:Y:S01]  /*7e480*/  STL.64 [R1+0x3b98], R228 ;  /* 0x003b98e401007387 */ /* 0x000fe20000100a00 */
[----:B------:R-:W-:-:S02]  /*7e490*/  IMAD.MOV.U32 R220, RZ, RZ, R124 ;  /* 0x000000ffffdc7224 */ /* 0x000fc400078e007c */
[----:B------:R-:W5:Y:S01]  /*7e4a0*/  LDL.LU R124, [R1+0x3e44] ;  /* 0x003e4400017c7983 */ /* 0x000f620000300800 */
[----:B------:R-:W-:Y:S01]  /*7e4b0*/  MOV R221, R125 ;  /* 0x0000007d00dd7202 */ /* 0x000fe20000000f00 */
[----:B------:R-:W-:Y:S01]  /*7e4c0*/  IMAD.MOV.U32 R222, RZ, RZ, R128 ;  /* 0x000000ffffde7224 */ /* 0x000fe200078e0080 */
[----:B------:R-:W2:Y:S01]  /*7e4d0*/  LDL.LU R125, [R1+0x3e40] ;  /* 0x003e4000017d7983 */ /* 0x000ea20000300800 */
[----:B------:R-:W3:Y:S02]  /*7e4e0*/  LDL.LU R128, [R1+0x3e3c] ;  /* 0x003e3c0001807983 */ /* 0x000ee40000300800 */
[----:B------:R-:W-:Y:S02]  /*7e4f0*/  IMAD.MOV.U32 R223, RZ, RZ, R129 ;  /* 0x000000ffffdf7224 */ /* 0x000fe400078e0081 */
        /* <DEDUP_REMOVED lines=11> */
[----:B------:R-:W4:Y:S01]  /*7e5b0*/  LDL R198, [R1+0x12a8] ;  /* 0x0012a80001c67983 */ /* 0x000f220000100800 */
[----:B------:R-:W4:Y:S01]  /*7e5c0*/  LDL R199, [R1+0x12ac] ;  /* 0x0012ac0001c77983 */ /* 0x000f220000100800 */
        /* <DEDUP_REMOVED lines=16> */
[----:B------:R-:W-:Y:S01]  /*7e6d0*/  HMMA.1688.F32.TF32 R100, R116, R20, R216 ;  /* 0x000000147464723c */ /* 0x000fe200000810d8 */
[----:B------:R-:W-:Y:S01]  /*7e6e0*/  MOV R146, R113 ;  /* 0x0000007100927202 */ /* 0x000fe20000000f00 */
[----:B------:R-:W-:-:S05]  /*7e6f0*/  IMAD.MOV.U32 R147, RZ, RZ, R112 ;  /* 0x000000ffff937224 */ /* 0x000fca00078e0070 */
[----:B------:R-:W-:Y:S02]  /*7e700*/  IMAD.MOV.U32 R218, RZ, RZ, R105 ;  /* 0x000000ffffda7224 */ /* 0x000fe400078e0069 */
[----:B------:R-:W-:Y:S02]  /*7e710*/  IMAD.MOV.U32 R219, RZ, RZ, R104 ;  /* 0x000000ffffdb7224 */ /* 0x000fe400078e0068 */
[----:B------:R-:W-:Y:S01]  /*7e720*/  IMAD.MOV.U32 R216, RZ, RZ, R109 ;  /* 0x000000ffffd87224 */ /* 0x000fe200078e006d */
[----:B------:R-:W-:Y:S01]  /*7e730*/  MOV R217, R108 ;  /* 0x0000006c00d97202 */ /* 0x000fe20000000f00 */
[----:B------:R-:W-:Y:S02]  /*7e740*/  IMAD.MOV.U32 R144, RZ, RZ, R121 ;  /* 0x000000ffff907224 */ /* 0x000fe400078e0079 */
[----:B------:R-:W-:Y:S01]  /*7e750*/  IMAD.MOV.U32 R145, RZ, RZ, R120 ;  /* 0x000000ffff917224 */ /* 0x000fe200078e0078 */
[C---:B------:R-:W-:Y:S08]  /*7e760*/  HMMA.1688.F32.TF32 R140, R184.reuse, R44, R220 ;  /* 0x0000002cb88c723c */ /* 0x040ff000000810dc */
[C---:B------:R-:W-:Y:S01]  /*7e770*/  HMMA.1688.F32.TF32 R136, R184.reuse, R48, R144 ;  /* 0x00000030b888723c */ /* 0x040fe20000081090 */
[----:B------:R-:W-:Y:S01]  /*7e780*/  STL.64 [R1+0x3bb0], R102 ;  /* 0x003bb06601007387 */ /* 0x000fe20000100a00 */
[----:B------:R-:W-:Y:S06]  /*7e790*/  STL.64 [R1+0x3ba8], R100 ;  /* 0x003ba86401007387 */ /* 0x000fec0000100a00 */
[----:B------:R-:W-:Y:S07]  /*7e7a0*/  HMMA.1688.F32.TF32 R144, R184, R40, R216 ;  /* 0x00000028b890723c */ /* 0x000fee00000810d8 */
[----:B------:R-:W-:Y:S01]  /*7e7b0*/  MOV R216, R155 ;  /* 0x0000009b00d87202 */ /* 0x000fe20000000f00 */
[----:B------:R-:W-:Y:S01]  /*7e7c0*/  IMAD.MOV.U32 R217, RZ, RZ, R153 ;  /* 0x000000ffffd97224 */ /* 0x000fe200078e0099 */
[----:B-----5:R-:W-:Y:S01]  /*7e7d0*/  MOV R159, R124 ;  /* 0x0000007c009f7202 */ /* 0x020fe20000000f00 */
[----:B--2---:R-:W-:-:S02]  /*7e7e0*/  IMAD.MOV.U32 R158, RZ, RZ, R125 ;  /* 0x000000ffff9e7224 */ /* 0x004fc400078e007d */
[----:B---3--:R-:W-:Y:S01]  /*7e7f0*/  IMAD.MOV.U32 R157, RZ, RZ, R128 ;  /* 0x000000ffff9d7224 */ /* 0x008fe200078e0080 */
[----:B----4-:R-:W-:Y:S01]  /*7e800*/  MOV R156, R129 ;  /* 0x00000081009c7202 */ /* 0x010fe20000000f00 */
[C---:B------:R-:W-:Y:S08]  /*7e810*/  HMMA.1688.F32.TF32 R108, R116.reuse, R12, R192 ;  /* 0x0000000c746c723c */ /* 0x040ff000000810c0 */
[C---:B------:R-:W-:Y:S08]  /*7e820*/  HMMA.1688.F32.TF32 R104, R116.reuse, R16, R196 ;  /* 0x000000107468723c */ /* 0x040ff000000810c4 */
[----:B------:R-:W-:Y:S08]  /*7e830*/  HMMA.1688.F32.TF32 R112, R116, R8, R180 ;  /* 0x000000087470723c */ /* 0x000ff000000810b4 */
[C---:B------:R-:W-:Y:S08]  /*7e840*/  HMMA.1688.F32.TF32 R124, R184.reuse, R60, R168 ;  /* 0x0000003cb87c723c */ /* 0x040ff000000810a8 */
[----:B------:R-:W-:Y:S08]  /*7e850*/  HMMA.1688.F32.TF32 R132, R184, R52, R156 ;  /* 0x00000034b884723c */ /* 0x000ff0000008109c */
[----:B------:R-:W-:Y:S08]  /*7e860*/  HMMA.1688.F32.TF32 R116, R116, R4, R176 ;  /* 0x000000047474723c */ /* 0x000ff000000810b0 */
[C---:B------:R-:W-:Y:S08]  /*7e870*/  HMMA.1688.F32.TF32 R120, R184.reuse, R64, R172 ;  /* 0x00000040b878723c */ /* 0x040ff000000810ac */
[----:B------:R-:W-:Y:S01]  /*7e880*/  HMMA.1688.F32.TF32 R128, R184, R56, R164 ;  /* 0x00000038b880723c */ /* 0x000fe200000810a4 */
[----:B------:R-:W-:Y:S01]  /*7e890*/  STL.64 [R1+0x3bc0], R106 ;  /* 0x003bc06a01007387 */ /* 0x000fe20000100a00 */
[----:B------:R-:W-:Y:S02]  /*7e8a0*/  STL.64 [R1+0x3bb8], R104 ;  /* 0x003bb86801007387 */ /* 0x000fe40000100a00 */
[----:B------:R-:W-:Y:S02]  /*7e8b0*/  STL.64 [R1+0x3bd0], R110 ;  /* 0x003bd06e01007387 */ /* 0x000fe40000100a00 */
[----:B------:R-:W-:Y:S01]  /*7e8c0*/  STL.64 [R1+0x3bc8], R108 ;  /* 0x003bc86c01007387 */ /* 0x000fe20000100a00 */
[----:B------:R-:W-:Y:S01]  /*7e8d0*/  STL.64 [R1+0x3be0], R114 ;  /* 0x003be07201007387 */ /* 0x000fe20000100a00 */
[----:B------:R-:W-:Y:S03]  /*7e8e0*/  STL.64 [R1+0x3bd8], R112 ;  /* 0x003bd87001007387 */ /* 0x000fe60000100a00 */
[----:B------:R-:W-:Y:S01]  /*7e8f0*/  STL.64 [R1+0x3bf0], R118 ;  /* 0x003bf07601007387 */ /* 0x000fe20000100a00 */
[----:B------:R-:W-:Y:S03]  /*7e900*/  STL.64 [R1+0x3be8], R116 ;  /* 0x003be87401007387 */ /* 0x000fe60000100a00 */
[----:B------:R-:W-:Y:S02]  /*7e910*/  STL.64 [R1+0x3c00], R122 ;  /* 0x003c007a01007387 */ /* 0x000fe40000100a00 */
[----:B------:R-:W-:Y:S01]  /*7e920*/  STL.64 [R1+0x3bf8], R120 ;  /* 0x003bf87801007387 */ /* 0x000fe20000100a00 */
[----:B------:R-:W-:Y:S01]  /*7e930*/  STL.64 [R1+0x3c10], R126 ;  /* 0x003c107e01007387 */ /* 0x000fe20000100a00 */
[----:B------:R-:W-:Y:S04]  /*7e940*/  STL.64 [R1+0x3c08], R124 ;  /* 0x003c087c01007387 */ /* 0x000fe80000100a00 */
[----:B------:R-:W-:Y:S02]  /*7e950*/  STL.64 [R1+0x3c20], R130 ;  /* 0x003c208201007387 */ /* 0x000fe40000100a00 */
[----:B------:R-:W-:Y:S01]  /*7e960*/  STL.64 [R1+0x3c18], R128 ;  /* 0x003c188001007387 */ /* 0x000fe20000100a00 */
[----:B------:R-:W-:Y:S01]  /*7e970*/  STL.64 [R1+0x3c30], R134 ;  /* 0x003c308601007387 */ /* 0x000fe20000100a00 */
[----:B------:R-:W-:Y:S02]  /*7e980*/  STL.64 [R1+0x3c28], R132 ;  /* 0x003c288401007387 */ /* 0x000fe40000100a00 */
[----:B------:R-:W-:Y:S02]  /*7e990*/  STL.64 [R1+0x3c40], R138 ;  /* 0x003c408a01007387 */ /* 0x000fe40000100a00 */
[----:B------:R-:W-:Y:S01]  /*7e9a0*/  STL.64 [R1+0x3c38], R136 ;  /* 0x003c388801007387 */ /* 0x000fe20000100a00 */
[----:B------:R-:W-:Y:S01]  /*7e9b0*/  STL.64 [R1+0x3c50], R142 ;  /* 0x003c508e01007387 */ /* 0x000fe20000100a00 */
[----:B------:R-:W-:Y:S02]  /*7e9c0*/  STL.64 [R1+0x3c48], R140 ;  /* 0x003c488c01007387 */ /* 0x000fe40000100a00 */
[----:B------:R-:W2:Y:S02]  /*7e9d0*/  LDL.LU R155, [R1+0x3e34] ;  /* 0x003e3400019b7983 */ /* 0x000ea40000300800 */
[----:B------:R-:W3:Y:S02]  /*7e9e0*/  LDL.LU R153, [R1+0x3e30] ;  /* 0x003e300001997983 */ /* 0x000ee40000300800 */
[----:B------:R-:W-:Y:S01]  /*7e9f0*/  IMAD.MOV.U32 R218, RZ, RZ, R237 ;  /* 0x000000ffffda7224 */ /* 0x000fe200078e00ed */
[----:B------:R-:W-:Y:S01]  /*7ea00*/  MOV R219, R236 ;  /* 0x000000ec00db7202 */ /* 0x000fe20000000f00 */
[----:B------:R-:W4:Y:S01]  /*7ea10*/  LDL.LU R237, [R1+0x3e2c] ;  /* 0x003e2c0001ed7983 */ /* 0x000f220000300800 */
[----:B------:R-:W5:Y:S02]  /*7ea20*/  LDL.LU R236, [R1+0x3e28] ;  /* 0x003e280001ec7983 */ /* 0x000f640000300800 */
        /* <DEDUP_REMOVED lines=18> */
[----:B------:R-:W-:Y:S01]  /*7eb50*/  MOV R222, R149 ;  /* 0x0000009500de7202 */ /* 0x000fe20000000f00 */
[----:B------:R-:W-:-:S02]  /*7eb60*/  IMAD.MOV.U32 R221, RZ, RZ, R150 ;  /* 0x000000ffffdd7224 */ /* 0x000fc400078e0096 */
[----:B------:R-:W-:Y:S02]  /*7eb70*/  IMAD.MOV.U32 R220, RZ, RZ, R151 ;  /* 0x000000ffffdc7224 */ /* 0x000fe400078e0097 */
[----:B---3--:R-:W-:Y:S02]  /*7eb80*/  IMAD.MOV.U32 R206, RZ, RZ, R153 ;  /* 0x000000ffffce7224 */ /* 0x008fe400078e0099 */
[----:B--2---:R-:W-:Y:S01]  /*7eb90*/  IMAD.MOV.U32 R204, RZ, RZ, R155 ;  /* 0x000000ffffcc7224 */ /* 0x004fe200078e009b */
[----:B------:R-:W2:Y:S01]  /*7eba0*/  LDL.LU R153, [R1+0xda4] ;  /* 0x000da40001997983 */ /* 0x000ea20000300800 */
[----:B------:R-:W2:Y:S02]  /*7ebb0*/  LDL.LU R154, [R1+0xda8] ;  /* 0x000da800019a7983 */ /* 0x000ea40000300800 */
[----:B------:R-:W2:Y:S02]  /*7ebc0*/  LDL.LU R155, [R1+0xdac] ;  /* 0x000dac00019b7983 */ /* 0x000ea40000300800 */
        /* <DEDUP_REMOVED lines=27> */
[----:B------:R-:W3:Y:S01]  /*7ed80*/  LDL.LU R203, [R1+0xd3c] ;  /* 0x000d3c0001cb7983 */ /* 0x000ee20000300800 */
[----:B-----5:R-:W-:Y:S01]  /*7ed90*/  MOV R208, R236 ;  /* 0x000000ec00d07202 */ /* 0x020fe20000000f00 */
[----:B----4-:R-:W-:Y:S01]  /*7eda0*/  IMAD.MOV.U32 R209, RZ, RZ, R237 ;  /* 0x000000ffffd17224 */ /* 0x010fe200078e00ed */
[----:B------:R-:W4:Y:S01]  /*7edb0*/  LDL.LU R236, [R1+0x3e24] ;  /* 0x003e240001ec7983 */ /* 0x000f220000300800 */
[----:B------:R-:W4:Y:S02]  /*7edc0*/  LDL.LU R237, [R1+0x3e20] ;  /* 0x003e200001ed7983 */ /* 0x000f240000300800 */
[----:B------:R-:W-:Y:S01]  /*7edd0*/  IMAD.MOV.U32 R210, RZ, RZ, R238 ;  /* 0x000000ffffd27224 */ /* 0x000fe200078e00ee */
[----:B------:R-:W-:Y:S01]  /*7ede0*/  MOV R211, R239 ;  /* 0x000000ef00d37202 */ /* 0x000fe20000000f00 */
[----:B------:R-:W4:Y:S01]  /*7edf0*/  LDL.LU R238, [R1+0x3e1c] ;  /* 0x003e1c0001ee7983 */ /* 0x000f220000300800 */
[----:B------:R-:W4:Y:S02]  /*7ee00*/  LDL.LU R239, [R1+0x3e18] ;  /* 0x003e180001ef7983 */ /* 0x000f240000300800 */
[----:B------:R-:W-:Y:S02]  /*7ee10*/  STL.64 [R1+0x3c60], R146 ;  /* 0x003c609201007387 */ /* 0x000fe40000100a00 */
[----:B------:R-:W-:Y:S01]  /*7ee20*/  STL.64 [R1+0x3c58], R144 ;  /* 0x003c589001007387 */ /* 0x000fe20000100a00 */
[C---:B------:R-:W-:Y:S08]  /*7ee30*/  HMMA.1688.F32.TF32 R172, R184.reuse, R16, R172 ;  /* 0x00000010b8ac723c */ /* 0x040ff000000810ac */
[C---:B------:R-:W-:Y:S08]  /*7ee40*/  HMMA.1688.F32.TF32 R180, R184.reuse, R8, R180 ;  /* 0x00000008b8b4723c */ /* 0x040ff000000810b4 */
[C---:B--2---:R-:W-:Y:S08]  /*7ee50*/  HMMA.1688.F32.TF32 R152, R184.reuse, R32, R152 ;  /* 0x00000020b898723c */ /* 0x044ff00000081098 */
[C---:B---3--:R-:W-:Y:S08]  /*7ee60*/  HMMA.1688.F32.TF32 R148, R184.reuse, R36, R148 ;  /* 0x00000024b894723c */ /* 0x048ff00000081094 */
[C---:B------:R-:W-:Y:S08]  /*7ee70*/  HMMA.1688.F32.TF32 R156, R184.reuse, R28, R156 ;  /* 0x0000001cb89c723c */ /* 0x040ff0000008109c */
[C---:B------:R-:W-:Y:S08]  /*7ee80*/  HMMA.1688.F32.TF32 R164, R184.reuse, R24, R164 ;  /* 0x00000018b8a4723c */ /* 0x040ff000000810a4 */
[C---:B------:R-:W-:Y:S08]  /*7ee90*/  HMMA.1688.F32.TF32 R168, R184.reuse, R20, R168 ;  /* 0x00000014b8a8723c */ /* 0x040ff000000810a8 */
[C---:B------:R-:W-:Y:S08]  /*7eea0*/  HMMA.1688.F32.TF32 R176, R184.reuse, R12, R176 ;  /* 0x0000000cb8b0723c */ /* 0x040ff000000810b0 */
[----:B------:R-:W-:Y:S01]  /*7eeb0*/  HMMA.1688.F32.TF32 R184, R184, R4, R212 ;  /* 0x00000004b8b8723c */ /* 0x000fe200000810d4 */
[----:B------:R-:W-:Y:S01]  /*7eec0*/  STL.64 [R1+0x3c70], R150 ;  /* 0x003c709601007387 */ /* 0x000fe20000100a00 */
[----:B------:R-:W-:Y:S02]  /*7eed0*/  STL.64 [R1+0x3c68], R148 ;  /* 0x003c689401007387 */ /* 0x000fe40000100a00 */
[----:B------:R-:W-:Y:S02]  /*7eee0*/  STL.64 [R1+0x3c80], R154 ;  /* 0x003c809a01007387 */ /* 0x000fe40000100a00 */
[----:B------:R-:W-:Y:S01]  /*7eef0*/  STL.64 [R1+0x3c78], R152 ;  /* 0x003c789801007387 */ /* 0x000fe20000100a00 */
[----:B------:R-:W-:Y:S01]  /*7ef00*/  STL.64 [R1+0x3c90], R158 ;  /* 0x003c909e01007387 */ /* 0x000fe20000100a00 */
[----:B------:R-:W-:Y:S01]  /*7ef10*/  STL.64 [R1+0x3c88], R156 ;  /* 0x003c889c01007387 */ /* 0x000fe20000100a00 */
[C---:B------:R-:W-:Y:S02]  /*7ef20*/  HMMA.1688.F32.TF32 R212, R240.reuse, R40, R220 ;  /* 0x00000028f0d4723c */ /* 0x040fe400000810dc */
[----:B------:R-:W-:Y:S01]  /*7ef30*/  STL.64 [R1+0x3cf0], R166 ;  /* 0x003cf0a601007387 */ /* 0x000fe20000100a00 */
[----:B------:R-:W-:Y:S02]  /*7ef40*/  STL.64 [R1+0x3ce8], R164 ;  /* 0x003ce8a401007387 */ /* 0x000fe40000100a00 */
[----:B------:R-:W-:Y:S02]  /*7ef50*/  STL.64 [R1+0x3d00], R170 ;  /* 0x003d00aa01007387 */ /* 0x000fe40000100a00 */
[----:B------:R-:W-:Y:S01]  /*7ef60*/  STL.64 [R1+0x3cf8], R168 ;  /* 0x003cf8a801007387 */ /* 0x000fe20000100a00 */
        /* <DEDUP_REMOVED lines=8> */
[----:B-1----:R-:W5:Y:S01]  /*7eff0*/  LDL.LU R68, [R1+0x1270] ;  /* 0x0012700001447983 */ /* 0x002f620000300800 */
[----:B------:R-:W5:Y:S02]  /*7f000*/  LDL.LU R69, [R1+0x1274] ;  /* 0x0012740001457983 */ /* 0x000f640000300800 */
[----:B------:R-:W5:Y:S02]  /*7f010*/  LDL.LU R70, [R1+0x1278] ;  /* 0x0012780001467983 */ /* 0x000f640000300800 */
[----:B------:R-:W5:Y:S01]  /*7f020*/  LDL.LU R71, [R1+0x127c] ;  /* 0x00127c0001477983 */ /* 0x000f620000300800 */
[----:B------:R-:W3:Y:S01]  /*7f030*/  LDL.LU R84, [R1+0x1250] ;  /* 0x0012500001547983 */ /* 0x000ee20000300800 */
[----:B------:R-:W3:Y:S02]  /*7f040*/  LDL.LU R85, [R1+0x1254] ;  /* 0x0012540001557983 */ /* 0x000ee40000300800 */
[----:B------:R-:W3:Y:S02]  /*7f050*/  LDL.LU R86, [R1+0x1258] ;  /* 0x0012580001567983 */ /* 0x000ee40000300800 */
[----:B------:R-:W3:Y:S01]  /*7f060*/  LDL.LU R87, [R1+0x125c] ;  /* 0x00125c0001577983 */ /* 0x000ee20000300800 */
[----:B------:R-:W3:Y:S01]  /*7f070*/  LDL.LU R88, [R1+0x1260] ;  /* 0x0012600001587983 */ /* 0x000ee20000300800 */
[----:B------:R-:W3:Y:S02]  /*7f080*/  LDL.LU R89, [R1+0x1264] ;  /* 0x0012640001597983 */ /* 0x000ee40000300800 */
[----:B------:R-:W3:Y:S02]  /*7f090*/  LDL R90, [R1+0x1268] ;  /* 0x00126800015a7983 */ /* 0x000ee40000100800 */
[----:B------:R-:W3:Y:S01]  /*7f0a0*/  LDL R91, [R1+0x126c] ;  /* 0x00126c00015b7983 */ /* 0x000ee20000100800 */
        /* <DEDUP_REMOVED lines=12> */
[C---:B------:R-:W-:Y:S11]  /*7f170*/  HMMA.1688.F32.TF32 R216, R240.reuse, R36, R216 ;  /* 0x00000024f0d8723c */ /* 0x040ff600000810d8 */
[----:B------:R-:W-:Y:S11]  /*7f180*/  @!UPT UIADD3 URZ, URZ, URZ, URZ ;  /* 0x0000003f3f3ff290 */ /* 0x000ff6000fffe03f */
[----:B------:R-:W-:Y:S01]  /*7f190*/  @!UPT UIADD3 URZ, URZ, URZ, URZ ;  /* 0x0000003f3f3ff290 */ /* 0x000fe2000fffe03f */
[----:B------:R-:W-:Y:S01]  /*7f1a0*/  STL [R1+0x3b1c], R216 ;  /* 0x003b1cd801007387 */ /* 0x000fe20000100800 */
[----:B------:R-:W-:Y:S02]  /*7f1b0*/  STL [R1+0x3b18], R217 ;  /* 0x003b18d901007387 */ /* 0x000fe40000100800 */
[----:B------:R-:W-:Y:S02]  /*7f1c0*/  STL [R1+0x3b14], R218 ;  /* 0x003b14da01007387 */ /* 0x000fe40000100800 */
[----:B------:R-:W-:Y:S01]  /*7f1d0*/  STL [R1+0x3b10], R219 ;  /* 0x003b10db01007387 */ /* 0x000fe20000100800 */
[C---:B--2---:R-:W-:Y:S08]  /*7f1e0*/  HMMA.1688.F32.TF32 R220, R240.reuse, R32, R220 ;  /* 0x00000020f0dc723c */ /* 0x044ff000000810dc */
[C---:B-----5:R-:W-:Y:S11]  /*7f1f0*/  HMMA.1688.F32.TF32 R68, R240.reuse, R28, R68 ;  /* 0x0000001cf044723c */ /* 0x060ff60000081044 */
[----:B------:R-:W-:Y:S04]  /*7f200*/  @!UPT UIADD3 URZ, URZ, URZ, URZ ;  /* 0x0000003f3f3ff290 */ /* 0x000fe8000fffe03f */
[----:B------:R-:W-:Y:S01]  /*7f210*/  STL [R1+0x3b0c], R220 ;  /* 0x003b0cdc01007387 */ /* 0x000fe20000100800 */
[----:B------:R-:W-:Y:S02]  /*7f220*/  STL [R1+0x3b08], R221 ;  /* 0x003b08dd01007387 */ /* 0x000fe40000100800 */
[----:B------:R-:W-:Y:S02]  /*7f230*/  STL [R1+0x3b04], R222 ;  /* 0x003b04de01007387 */ /* 0x000fe40000100800 */
[----:B------:R-:W-:Y:S03]  /*7f240*/  STL [R1+0x3b00], R223 ;  /* 0x003b00df01007387 */ /* 0x000fe60000100800 */
[----:B------:R-:W-:Y:S01]  /*7f250*/  STL [R1+0x3afc], R68 ;  /* 0x003afc4401007387 */ /* 0x000fe20000100800 */
[----:B------:R-:W-:Y:S02]  /*7f260*/  STL [R1+0x3af8], R69 ;  /* 0x003af84501007387 */ /* 0x000fe40000100800 */
[----:B------:R-:W-:Y:S02]  /*7f270*/  STL [R1+0x3af4], R70 ;  /* 0x003af44601007387 */ /* 0x000fe40000100800 */
[----:B------:R3:W-:Y:S02]  /*7f280*/  STL [R1+0x3af0], R71 ;  /* 0x003af04701007387 */ /* 0x0007e40000100800 */
[C---:B---3--:R-:W-:Y:S08]  /*7f290*/  HMMA.1688.F32.TF32 R68, R240.reuse, R20, R84 ;  /* 0x00000014f044723c */ /* 0x048ff00000081054 */
[C---:B------:R-:W-:Y:S08]  /*7f2a0*/  HMMA.1688.F32.TF32 R88, R240.reuse, R24, R88 ;  /* 0x00000018f058723c */ /* 0x040ff00000081058 */
[----:B------:R-:W-:Y:S08]  /*7f2b0*/  HMMA.1688.F32.TF32 R80, R240, R16, R80 ;  /* 0x00000010f050723c */ /* 0x000ff00000081050 */
[----:B------:R-:W-:-:S02]  /*7f2c0*/  IMAD.MOV.U32 R216, RZ, RZ, R68 ;  /* 0x000000ffffd87224 */ /* 0x000fc400078e0044 */
[----:B------:R-:W-:Y:S01]  /*7f2d0*/  IMAD.MOV.U32 R217, RZ, RZ, R69 ;  /* 0x000000ffffd97224 */ /* 0x000fe200078e0045 */
[----:B------:R-:W-:Y:S01]  /*7f2e0*/  MOV R218, R70 ;  /* 0x0000004600da7202 */ /* 0x000fe20000000f00 */
[----:B------:R-:W-:Y:S02]  /*7f2f0*/  IMAD.MOV.U32 R219, RZ, RZ, R71 ;  /* 0x000000ffffdb7224 */ /* 0x000fe400078e0047 */
[C---:B------:R-:W-:Y:S01]  /*7f300*/  HMMA.1688.F32.TF32 R68, R240.reuse, R12, R76 ;  /* 0x0000000cf044723c */ /* 0x040fe2000008104c */
[----:B------:R-:W-:Y:S01]  /*7f310*/  STL.64 [R1+0xb20], R88 ;  /* 0x000b205801007387 */ /* 0x000fe20000100a00 */
[----:B------:R-:W-:Y:S02]  /*7f320*/  STL.64 [R1+0xb28], R90 ;  /* 0x000b285a01007387 */ /* 0x000fe40000100a00 */
[----:B------:R1:W-:Y:S02]  /*7f330*/  STL [R1+0x3b24], R218 ;  /* 0x003b24da01007387 */ /* 0x0003e40000100800 */
[----:B------:R2:W-:Y:S03]  /*7f340*/  STL [R1+0x3b20], R219 ;  /* 0x003b20db01007387 */ /* 0x0005e60000100800 */
[----:B------:R-:W-:Y:S01]  /*7f350*/  STL.64 [R1+0xc40], R80 ;  /* 0x000c405001007387 */ /* 0x000fe20000100a00 */
[----:B------:R-:W-:Y:S01]  /*7f360*/  STL.64 [R1+0xc48], R82 ;  /* 0x000c485201007387 */ /* 0x000fe20000100a00 */
[C---:B------:R-:W-:Y:S11]  /*7f370*/  HMMA.1688.F32.TF32 R76, R240.reuse, R8, R248 ;  /* 0x00000008f04c723c */ /* 0x040ff600000810f8 */
[----:B------:R-:W-:Y:S01]  /*7f380*/  @!UPT UIADD3 URZ, URZ, URZ, URZ ;  /* 0x0000003f3f3ff290 */ /* 0x000fe2000fffe03f */
[----:B------:R3:W-:Y:S01]  /*7f390*/  STL.64 [R1+0xc58], R70 ;  /* 0x000c584601007387 */ /* 0x0007e20000100a00 */
[----:B-1----:R-:W-:Y:S01]  /*7f3a0*/  IMAD.MOV.U32 R218, RZ, RZ, R68 ;  /* 0x000000ffffda7224 */ /* 0x002fe200078e0044 */
[----:B--2---:R-:W-:Y:S02]  /*7f3b0*/  MOV R219, R69 ;  /* 0x0000004500db7202 */ /* 0x004fe40000000f00 */
[----:B---3--:R-:W-:Y:S11]  /*7f3c0*/  HMMA.1688.F32.TF32 R68, R240, R4, R244 ;  /* 0x00000004f044723c */ /* 0x008ff600000810f4 */
[----:B------:R-:W-:Y:S11]  /*7f3d0*/  @!UPT UIADD3 URZ, URZ, URZ, URZ ;  /* 0x0000003f3f3ff290 */ /* 0x000ff6000fffe03f */
[----:B------:R-:W-:Y:S01]  /*7f3e0*/  @!UPT UIADD3 URZ, URZ, URZ, URZ ;  /* 0x0000003f3f3ff290 */ /* 0x000fe2000fffe03f */
[----:B------:R-:W-:Y:S01]  /*7f3f0*/  STL.64 [R1+0xc60], R68 ;  /* 0x000c604401007387 */ /* 0x000fe20000100a00 */
[----:B------:R1:W-:Y:S02]  /*7f400*/  STL.64 [R1+0xc70], R76 ;  /* 0x000c704c01007387 */ /* 0x0003e40000100a00 */
[----:B------:R2:W-:Y:S02]  /*7f410*/  STL.64 [R1+0xc78], R78 ;  /* 0x000c784e01007387 */ /* 0x0005e40000100a00 */
[----:B------:R3:W-:Y:S01]  /*7f420*/  STL [R1+0xc68], R70 ;  /* 0x000c684601007387 */ /* 0x0007e20000100800 */
[----:B------:R-:W5:Y:S01]  /*7f430*/  LDL.LU R248, [R1+0xbf0] ;  /* 0x000bf00001f87983 */ /* 0x000f620000300800 */
[----:B------:R-:W5:Y:S02]  /*7f440*/  LDL.LU R249, [R1+0xbf4] ;  /* 0x000bf40001f97983 */ /* 0x000f640000300800 */
[----:B------:R-:W5:Y:S02]  /*7f450*/  LDL.LU R250, [R1+0xbf8] ;  /* 0x000bf80001fa7983 */ /* 0x000f640000300800 */
[----:B------:R-:W5:Y:S01]  /*7f460*/  LDL.LU R251, [R1+0xbfc] ;  /* 0x000bfc0001fb7983 */ /* 0x000f620000300800 */
[----:B-1----:R-:W3:Y:S01]  /*7f470*/  LDL.LU R76, [R1+0xc00] ;  /* 0x000c0000014c7983 */ /* 0x002ee20000300800 */
[----:B------:R-:W3:Y:S02]  /*7f480*/  LDL.LU R77, [R1+0xc04] ;  /* 0x000c0400014d7983 */ /* 0x000ee40000300800 */
[----:B--2---:R-:W2:Y:S02]  /*7f490*/  LDL.LU R78, [R1+0xc08] ;  /* 0x000c0800014e7983 */ /* 0x004ea40000300800 */
        /* <DEDUP_REMOVED lines=41> */
[----:B------:R-:W2:Y:S01]  /*7f730*/  LDL.LU R128, [R1+0x1200] ;  /* 0x0012000001807983 */ /* 0x000ea20000300800 */
[----:B------:R-:W2:Y:S02]  /*7f740*/  LDL.LU R129, [R1+0x1204] ;  /* 0x0012040001817983 */ /* 0x000ea40000300800 */
[----:B------:R-:W2:Y:S02]  /*7f750*/  LDL.LU R130, [R1+0x1208] ;  /* 0x0012080001827983 */ /* 0x000ea40000300800 */
[----:B------:R-:W2:Y:S01]  /*7f760*/  LDL.LU R131, [R1+0x120c] ;  /* 0x00120c0001837983 */ /* 0x000ea20000300800 */
        /* <DEDUP_REMOVED lines=16> */
[----:B------:R-:W-:Y:S01]  /*7f870*/  IMAD.MOV.U32 R220, RZ, RZ, R71 ;  /* 0x000000ffffdc7224 */ /* 0x000fe200078e0047 */
        /* <DEDUP_REMOVED lines=8> */
[C---:B---3--:R-:W-:Y:S08]  /*7f900*/  HMMA.1688.F32.TF32 R68, R232.reuse, R64, R132 ;  /* 0x00000040e844723c */ /* 0x048ff00000081084 */
[----:B--2---:R-:W-:Y:S11]  /*7f910*/  HMMA.1688.F32.TF32 R128, R232, R60, R128 ;  /* 0x0000003ce880723c */ /* 0x004ff60000081080 */
[----:B------:R-:W-:Y:S04]  /*7f920*/  @!UPT UIADD3 URZ, URZ, URZ, URZ ;  /* 0x0000003f3f3ff290 */ /* 0x000fe8000fffe03f */
[----:B------:R1:W-:Y:S01]  /*7f930*/  STL [R1+0xc8c], R71 ;  /* 0x000c8c4701007387 */ /* 0x0003e20000100800 */
[----:B------:R-:W-:Y:S01]  /*7f940*/  IMAD.MOV.U32 R221, RZ, RZ, R68 ;  /* 0x000000ffffdd7224 */ /* 0x000fe200078e0044 */
[----:B------:R-:W-:Y:S01]  /*7f950*/  MOV R222, R69 ;  /* 0x0000004500de7202 */ /* 0x000fe20000000f00 */
[----:B------:R-:W-:-:S06]  /*7f960*/  IMAD.MOV.U32 R223, RZ, RZ, R70 ;  /* 0x000000ffffdf7224 */ /* 0x000fcc00078e0046 */
[----:B------:R-:W-:Y:S01]  /*7f970*/  IMAD.MOV.U32 R68, RZ, RZ, R128 ;  /* 0x000000ffff447224 */ /* 0x000fe200078e0080 */
[----:B------:R-:W-:Y:S01]  /*7f980*/  MOV R69, R129 ;  /* 0x0000008100457202 */ /* 0x000fe20000000f00 */
[----:B------:R-:W-:Y:S02]  /*7f990*/  IMAD.MOV.U32 R70, RZ, RZ, R130 ;  /* 0x000000ffff467224 */ /* 0x000fe400078e0082 */
[----:B-1----:R-:W-:Y:S02]  /*7f9a0*/  IMAD.MOV.U32 R71, RZ, RZ, R131 ;  /* 0x000000ffff477224 */ /* 0x002fe400078e0083 */
[C---:B----4-:R-:W-:Y:S08]  /*7f9b0*/  HMMA.1688.F32.TF32 R128, R232.reuse, R56, R124 ;  /* 0x00000038e880723c */ /* 0x050ff0000008107c */
        /* <DEDUP_REMOVED lines=9> */
[----:B------:R-:W-:Y:S02]  /*7fa50*/  STL.64 [R1+0xcc8], R122 ;  /* 0x000cc87a01007387 */ /* 0x000fe40000100a00 */
[----:B------:R-:W2:Y:S05]  /*7fa60*/  LDL.LU R244, [R1+0xbe0] ;  /* 0x000be00001f47983 */ /* 0x000eaa0000300800 */
[----:B------:R-:W-:Y:S01]  /*7fa70*/  STL.64 [R1+0xcd0], R116 ;  /* 0x000cd07401007387 */ /* 0x000fe20000100a00 */
[----:B------:R-:W-:Y:S07]  /*7fa80*/  STL.64 [R1+0xcd8], R118 ;  /* 0x000cd87601007387 */ /* 0x000fee0000100a00 */
[----:B------:R-:W-:Y:S02]  /*7fa90*/  STL.64 [R1+0xce0], R112 ;  /* 0x000ce07001007387 */ /* 0x000fe40000100a00 */
[----:B------:R-:W-:Y:S02]  /*7faa0*/  STL.64 [R1+0xce8], R114 ;  /* 0x000ce87201007387 */ /* 0x000fe40000100a00 */
[----:B------:R-:W2:Y:S01]  /*7fab0*/  LDL.LU R245, [R1+0xbe4] ;  /* 0x000be40001f57983 */ /* 0x000ea20000300800 */
[----:B------:R-:W2:Y:S01]  /*7fac0*/  LDL.LU R246, [R1+0xbe8] ;  /* 0x000be80001f67983 */ /* 0x000ea20000300800 */
[C---:B------:R-:W-:Y:S08]  /*7fad0*/  HMMA.1688.F32.TF32 R72, R240.reuse, R64, R196 ;  /* 0x00000040f048723c */ /* 0x040ff000000810c4 */
[----:B------:R-:W-:Y:S01]  /*7fae0*/  HMMA.1688.F32.TF32 R196, R240, R56, R236 ;  /* 0x00000038f0c4723c */ /* 0x000fe200000810ec */
[----:B------:R-:W-:Y:S01]  /*7faf0*/  LDS R236, [R161+0x20780] ;  /* 0x02078000a1ec7984 */ /* 0x000fe20000000800 */
[----:B------:R-:W-:Y:S04]  /*7fb00*/  LDS R238, [R161+0x22780] ;  /* 0x02278000a1ee7984 */ /* 0x000fe80000000800 */
[----:B------:R-:W-:Y:S04]  /*7fb10*/  LDS R237, [R189+0x20780] ;  /* 0x02078000bded7984 */ /* 0x000fe80000000800 */
[----:B------:R-:W1:Y:S01]  /*7fb20*/  LDS R239, [R189+0x22780] ;  /* 0x02278000bdef7984 */ /* 0x000e620000000800 */
[C---:B------:R-:W-:Y:S08]  /*7fb30*/  HMMA.1688.F32.TF32 R108, R232.reuse, R36, R108 ;  /* 0x00000024e86c723c */ /* 0x040ff0000008106c */
[C---:B------:R-:W-:Y:S08]  /*7fb40*/  HMMA.1688.F32.TF32 R104, R232.reuse, R32, R104 ;  /* 0x00000020e868723c */ /* 0x040ff00000081068 */
[C---:B------:R-:W-:Y:S07]  /*7fb50*/  HMMA.1688.F32.TF32 R100, R232.reuse, R28, R100 ;  /* 0x0000001ce864723c */ /* 0x040fee0000081064 */
[----:B------:R-:W-:Y:S01]  /*7fb60*/  STL.64 [R1+0xcf0], R108 ;  /* 0x000cf06c01007387 */ /* 0x000fe20000100a00 */
[----:B------:R3:W-:Y:S07]  /*7fb70*/  STL.64 [R1+0xcf8], R110 ;  /* 0x000cf86e01007387 */ /* 0x0007ee0000100a00 */
[----:B------:R-:W-:Y:S02]  /*7fb80*/  STL.64 [R1+0xd00], R104 ;  /* 0x000d006801007387 */ /* 0x000fe40000100a00 */
[----:B------:R4:W-:Y:S06]  /*7fb90*/  STL.64 [R1+0xd08], R106 ;  /* 0x000d086a01007387 */ /* 0x0009ec0000100a00 */
[----:B------:R-:W-:Y:S01]  /*7fba0*/  STL.64 [R1+0xd10], R100 ;  /* 0x000d106401007387 */ /* 0x000fe20000100a00 */
[----:B------:R1:W-:Y:S01]  /*7fbb0*/  STL.64 [R1+0xd18], R102 ;  /* 0x000d186601007387 */ /* 0x0003e20000100a00 */
[C---:B---3--:R-:W-:Y:S08]  /*7fbc0*/  HMMA.1688.F32.TF32 R108, R232.reuse, R24, R228 ;  /* 0x00000018e86c723c */ /* 0x048ff000000810e4 */
[C---:B----4-:R-:W-:Y:S08]  /*7fbd0*/  HMMA.1688.F32.TF32 R104, R232.reuse, R20, R224 ;  /* 0x00000014e868723c */ /* 0x050ff000000810e0 */
[C---:B-1----:R-:W-:Y:S08]  /*7fbe0*/  HMMA.1688.F32.TF32 R100, R232.reuse, R16, R96 ;  /* 0x00000010e864723c */ /* 0x042ff00000081060 */
[C---:B------:R-:W-:Y:S08]  /*7fbf0*/  HMMA.1688.F32.TF32 R96, R232.reuse, R12, R92 ;  /* 0x0000000ce860723c */ /* 0x040ff0000008105c */
[C---:B------:R-:W-:Y:S08]  /*7fc00*/  HMMA.1688.F32.TF32 R92, R232.reuse, R8, R88 ;  /* 0x00000008e85c723c */ /* 0x040ff00000081058 */
[----:B------:R-:W-:Y:S08]  /*7fc10*/  HMMA.1688.F32.TF32 R88, R232, R4, R84 ;  /* 0x00000004e858723c */ /* 0x000ff00000081054 */
[C---:B------:R-:W-:Y:S08]  /*7fc20*/  HMMA.1688.F32.TF32 R84, R236.reuse, R64, R80 ;  /* 0x00000040ec54723c */ /* 0x040ff00000081050 */
[C---:B------:R-:W-:Y:S08]  /*7fc30*/  HMMA.1688.F32.TF32 R80, R236.reuse, R60, R76 ;  /* 0x0000003cec50723c */ /* 0x040ff0000008104c */
[----:B-----5:R-:W-:Y:S01]  /*7fc40*/  HMMA.1688.F32.TF32 R76, R236, R56, R248 ;  /* 0x00000038ec4c723c */ /* 0x020fe200000810f8 */
[----:B------:R-:W-:-:S07]  /*7fc50*/  MOV R247, R3 ;  /* 0x0000000300f77202 */ /* 0x000fce0000000f00 */
[C---:B------:R-:W-:Y:S08]  /*7fc60*/  HMMA.1688.F32.TF32 R192, R240.reuse, R60, R192 ;  /* 0x0000003cf0c0723c */ /* 0x040ff000000810c0 */
[C---:B------:R-:W-:Y:S08]  /*7fc70*/  HMMA.1688.F32.TF32 R208, R240.reuse, R44, R208 ;  /* 0x0000002cf0d0723c */ /* 0x040ff000000810d0 */
[C---:B------:R-:W-:Y:S08]  /*7fc80*/  HMMA.1688.F32.TF32 R200, R240.reuse, R52, R200 ;  /* 0x00000034f0c8723c */ /* 0x040ff000000810c8 */
[----:B------:R-:W-:Y:S01]  /*7fc90*/  HMMA.1688.F32.TF32 R204, R240, R48, R204 ;  /* 0x00000030f0cc723c */ /* 0x000fe200000810cc */
[----:B------:R-:W-:Y:S04]  /*7fca0*/  LDS R240, [R161+0x24000] ;  /* 0x02400000a1f07984 */ /* 0x000fe80000000800 */
[----:B------:R-:W-:Y:S04]  /*7fcb0*/  LDS R242, [R161+0x26000] ;  /* 0x02600000a1f27984 */ /* 0x000fe80000000800 */
[----:B------:R-:W-:Y:S04]  /*7fcc0*/  LDS R241, [R189+0x24000] ;  /* 0x02400000bdf17984 */ /* 0x000fe80000000800 */
[----:B------:R-:W1:Y:S04]  /*7fcd0*/  LDS R243, [R189+0x26000] ;  /* 0x02600000bdf37984 */ /* 0x000e680000000800 */
        /* <DEDUP_REMOVED lines=15> */
[----:B------:R3:W-:Y:S01]  /*7fdd0*/  STL.64 [R1+0xd90], R84 ;  /* 0x000d905401007387 */ /* 0x0007e20000100a00 */
[----:B------:R4:W-:Y:S02]  /*7fde0*/  STL.64 [R1+0xd98], R86 ;  /* 0x000d985601007387 */ /* 0x0009e40000100a00 */
[----:B------:R5:W-:Y:S02]  /*7fdf0*/  STL.64 [R1+0xd80], R80 ;  /* 0x000d805001007387 */ /* 0x000be40000100a00 */
[----:B------:R1:W-:Y:S02]  /*7fe00*/  STL.64 [R1+0xd88], R82 ;  /* 0x000d885201007387 */ /* 0x0003e40000100a00 */
[----:B------:R-:W-:-:S02]  /*7fe10*/  IMAD.MOV.U32 R3, RZ, RZ, R77 ;  /* 0x000000ffff037224 */ /* 0x000fc400078e004d */
[----:B------:R-:W-:Y:S01]  /*7fe20*/  IMAD.MOV.U32 R65, RZ, RZ, R78 ;  /* 0x000000ffff417224 */ /* 0x000fe200078e004e */
[----:B------:R2:W-:Y:S01]  /*7fe30*/  STL [R1+0xbf0], R76 ;  /* 0x000bf04c01007387 */ /* 0x0005e20000100800 */
[----:B------:R-:W-:-:S03]  /*7fe40*/  MOV R64, R79 ;  /* 0x0000004f00407202 */ /* 0x000fc60000000f00 */
[----:B------:R-:W-:Y:S04]  /*7fe50*/  LDS R235, [R189+0x26100] ;  /* 0x02610000bdeb7984 */ /* 0x000fe80000000800 */
[----:B---3--:R-:W3:Y:S01]  /*7fe60*/  LDL.LU R84, [R1+0xbb0] ;  /* 0x000bb00001547983 */ /* 0x008ee20000300800 */
[----:B------:R-:W3:Y:S02]  /*7fe70*/  LDL.LU R85, [R1+0xbb4] ;  /* 0x000bb40001557983 */ /* 0x000ee40000300800 */
[----:B----4-:R-:W3:Y:S02]  /*7fe80*/  LDL.LU R86, [R1+0xbb8] ;  /* 0x000bb80001567983 */ /* 0x010ee40000300800 */
[----:B------:R-:W3:Y:S01]  /*7fe90*/  LDL.LU R87, [R1+0xbbc] ;  /* 0x000bbc0001577983 */ /* 0x000ee20000300800 */
        /* <DEDUP_REMOVED lines=8> */
[----:B------:R-:W-:Y:S01]  /*7ff20*/  STL [R1+0x3adc], R64 ;  /* 0x003adc4001007387 */ /* 0x000fe20000100800 */
[----:B------:R-:W-:Y:S02]  /*7ff30*/  STL [R1+0x3ad8], R65 ;  /* 0x003ad84101007387 */ /* 0x000fe40000100800 */
[----:B------:R-:W-:Y:S02]  /*7ff40*/  STL [R1+0x3ad4], R3 ;  /* 0x003ad40301007387 */ /* 0x000fe40000100800 */
[----:B-----5:R-:W5:Y:S01]  /*7ff50*/  LDL.LU R80, [R1+0xba0] ;  /* 0x000ba00001507983 */ /* 0x020f620000300800 */
[----:B------:R-:W5:Y:S01]  /*7ff60*/  LDL.LU R81, [R1+0xba4] ;  /* 0x000ba40001517983 */ /* 0x000f620000300800 */
[----:B-1----:R-:W5:Y:S02]  /*7ff70*/  LDL.LU R82, [R1+0xba8] ;  /* 0x000ba80001527983 */ /* 0x002f640000300800 */
[----:B------:R-:W5:Y:S01]  /*7ff80*/  LDL.LU R83, [R1+0xbac] ;  /* 0x000bac0001537983 */ /* 0x000f620000300800 */
[C---:B--2---:R-:W-:Y:S11]  /*7ff90*/  HMMA.1688.F32.TF32 R76, R236.reuse, R52, R244 ;  /* 0x00000034ec4c723c */ /* 0x044ff600000810f4 */
[----:B------:R-:W-:Y:S11]  /*7ffa0*/  @!UPT UIADD3 URZ, URZ, URZ, URZ ;  /* 0x0000003f3f3ff290 */ /* 0x000ff6000fffe03f */
[----:B------:R-:W-:Y:S02]  /*7ffb0*/  @!UPT UIADD3 URZ, URZ, URZ, URZ ;  /* 0x0000003f3f3ff290 */ /* 0x000fe4000fffe03f */
[----:B------:R-:W-:Y:S02]  /*7ffc0*/  IMAD.MOV.U32 R61, RZ, RZ, R76 ;  /* 0x000000ffff3d7224 */ /* 0x000fe400078e004c */
[----:B------:R-:W-:Y:S01]  /*7ffd0*/  IMAD.MOV.U32 R60, RZ, RZ, R77 ;  /* 0x000000ffff3c7224 */ /* 0x000fe200078e004d */
[----:B------:R-:W2:Y:S01]  /*7ffe0*/  LDL.LU R76, [R1+0xb90] ;  /* 0x000b9000014c7983 */ /* 0x000ea20000300800 */
[----:B------:R-:W-:Y:S01]  /*7fff0*/  MOV R57, R78 ;  /* 0x0000004e00397202 */ /* 0x000fe20000000f00 */
[----:B------:R-:W2:Y:S02]  /*80000*/  LDL.LU R77, [R1+0xb94] ;  /* 0x000b9400014d7983 */ /* 0x000ea40000300800 */
[----:B------:R-:W-:Y:S01]  /*80010*/  IMAD.MOV.U32 R56, RZ, RZ, R79 ;  /* 0x000000ffff387224 */ /* 0x000fe200078e004f */
        /* <DEDUP_REMOVED lines=10> */
[----:B------:R1:W-:Y:S02]  /*800c0*/  STL [R1+0x3aec], R56 ;  /* 0x003aec3801007387 */ /* 0x0003e40000100800 */
[----:B------:R1:W-:Y:S01]  /*800d0*/  STL [R1+0x3ae8], R57 ;  /* 0x003ae83901007387 */ /* 0x0003e20000100800 */
[----:B------:R-:W-:Y:S01]  /*800e0*/  STL [R1+0x3ae4], R60 ;  /* 0x003ae43c01007387 */ /* 0x000fe20000100800 */
[----:B------:R-:W-:Y:S01]  /*800f0*/  STL [R1+0x3ae0], R61 ;  /* 0x003ae03d01007387 */ /* 0x000fe20000100800 */
[C---:B----4-:R-:W-:Y:S11]  /*80100*/  HMMA.1688.F32.TF32 R92, R236.reuse, R48, R92 ;  /* 0x00000030ec5c723c */ /* 0x050ff6000008105c */
[----:B------:R-:W-:Y:S11]  /*80110*/  @!UPT UIADD3 URZ, URZ, URZ, URZ ;  /* 0x0000003f3f3ff290 */ /* 0x000ff6000fffe03f */
[----:B------:R-:W-:Y:S01]  /*80120*/  @!UPT UIADD3 URZ, URZ, URZ, URZ ;  /* 0x0000003f3f3ff290 */ /* 0x000fe2000fffe03f */
[----:B------:R-:W-:Y:S01]  /*80130*/  STL [R1+0xbd0], R92 ;  /* 0x000bd05c01007387 */ /* 0x000fe20000100800 */
[C---:B--2---:R-:W-:Y:S11]  /*80140*/  HMMA.1688.F32.TF32 R76, R236.reuse, R32, R76 ;  /* 0x00000020ec4c723c */ /* 0x044ff6000008104c */
[----:B------:R-:W-:Y:S11]  /*80150*/  @!UPT UIADD3 URZ, URZ, URZ, URZ ;  /* 0x0000003f3f3ff290 */ /* 0x000ff6000fffe03f */
[----:B------:R-:W-:Y:S02]  /*80160*/  @!UPT UIADD3 URZ, URZ, URZ, URZ ;  /* 0x0000003f3f3ff290 */ /* 0x000fe4000fffe03f */
[----:B-1----:R-:W-:Y:S01]  /*80170*/  IMAD.MOV.U32 R56, RZ, RZ, R76 ;  /* 0x000000ffff387224 */ /* 0x002fe200078e004c */
[----:B------:R-:W-:Y:S01]  /*80180*/  MOV R57, R77 ;  /* 0x0000004d00397202 */ /* 0x000fe20000000f00 */
[----:B------:R-:W-:Y:S02]  /*80190*/  IMAD.MOV.U32 R33, RZ, RZ, R78 ;  /* 0x000000ffff217224 */ /* 0x000fe400078e004e */
[----:B------:R-:W-:Y:S02]  /*801a0*/  IMAD.MOV.U32 R32, RZ, RZ, R79 ;  /* 0x000000ffff207224 */ /* 0x000fe400078e004f */
[C---:B---3--:R-:W-:Y:S11]  /*801b0*/  HMMA.1688.F32.TF32 R76, R236.reuse, R28, R248 ;  /* 0x0000001cec4c723c */ /* 0x048ff600000810f8 */
[----:B------:R-:W-:Y:S11]  /*801c0*/  @!UPT UIADD3 URZ, URZ, URZ, URZ ;  /* 0x0000003f3f3ff290 */ /* 0x000ff6000fffe03f */
[----:B------:R-:W-:Y:S01]  /*801d0*/  @!UPT UIADD3 URZ, URZ, URZ, URZ ;  /* 0x0000003f3f3ff290 */ /* 0x000fe2000fffe03f */
[----:B------:R1:W-:Y:S01]  /*801e0*/  STL.64 [R1+0xb80], R76 ;  /* 0x000b804c01007387 */ /* 0x0003e20000100a00 */
[----:B------:R-:W-:Y:S01]  /*801f0*/  MOV R29, R78 ;  /* 0x0000004e001d7202 */ /* 0x000fe20000000f00 */
[----:B------:R-:W-:Y:S02]  /*80200*/  IMAD.MOV.U32 R28, RZ, RZ, R79 ;  /* 0x000000ffff1c7224 */ /* 0x000fe400078e004f */
[C---:B-1----:R-:W-:Y:S01]  /*80210*/  HMMA.1688.F32.TF32 R76, R236.reuse, R24, R244 ;  /* 0x00000018ec4c723c */ /* 0x042fe200000810f4 */
[----:B------:R-:W-:Y:S02]  /*80220*/  IMAD.MOV.U32 R248, RZ, RZ, R22 ;  /* 0x000000fffff87224 */ /* 0x000fe400078e0016 */
[----:B------:R-:W2:Y:S01]  /*80230*/  LDL.LU R22, [R1+0x3e14] ;  /* 0x003e140001167983 */ /* 0x000ea20000300800 */
[----:B------:R-:W-:Y:S01]  /*80240*/  MOV R249, R23 ;  /* 0x0000001700f97202 */ /* 0x000fe20000000f00 */
[----:B------:R-:W-:Y:S02]  /*80250*/  IMAD.MOV.U32 R250, RZ, RZ, R26 ;  /* 0x000000fffffa7224 */ /* 0x000fe400078e001a */
[----:B------:R-:W-:Y:S11]  /*80260*/  IMAD.MOV.U32 R251, RZ, RZ, R27 ;  /* 0x000000fffffb7224 */ /* 0x000ff600078e001b */
[----:B------:R-:W-:Y:S05]  /*80270*/  @!UPT UIADD3 URZ, URZ, URZ, URZ ;  /* 0x0000003f3f3ff290 */ /* 0x000fea000fffe03f */
[----:B------:R1:W-:Y:S01]  /*80280*/  STL.64 [R1+0x15c0], R76 ;  /* 0x0015c04c01007387 */ /* 0x0003e20000100a00 */
[----:B------:R3:W-:Y:S02]  /*80290*/  STL.64 [R1+0x15c8], R78 ;  /* 0x0015c84e01007387 */ /* 0x0007e40000100a00 */
[----:B------:R-:W4:Y:S02]  /*802a0*/  LDL.LU R23, [R1+0x3e10] ;  /* 0x003e100001177983 */ /* 0x000f240000300800 */
[----:B------:R-:W5:Y:S01]  /*802b0*/  LDL.LU R26, [R1+0x3e0c] ;  /* 0x003e0c00011a7983 */ /* 0x000f620000300800 */
[----:B------:R-:W5:Y:S01]  /*802c0*/  LDL.LU R27, [R1+0x3e08] ;  /* 0x003e0800011b7983 */ /* 0x000f620000300800 */
[----:B-1----:R-:W-:Y:S01]  /*802d0*/  MOV R76, R7 ;  /* 0x00000007004c7202 */ /* 0x002fe20000000f00 */
[----:B------:R-:W-:Y:S02]  /*802e0*/  IMAD.MOV.U32 R77, RZ, RZ, R6 ;  /* 0x000000ffff4d7224 */ /* 0x000fe400078e0006 */
[----:B------:R-:W5:Y:S01]  /*802f0*/  LDL.LU R7, [R1+0x3e04] ;  /* 0x003e040001077983 */ /* 0x000f620000300800 */
[----:B------:R-:W5:Y:S02]  /*80300*/  LDL.LU R6, [R1+0x3e00] ;  /* 0x003e000001067983 */ /* 0x000f640000300800 */
[----:B---3--:R-:W-:Y:S01]  /*80310*/  IMAD.MOV.U32 R78, RZ, RZ, R11 ;  /* 0x000000ffff4e7224 */ /* 0x008fe200078e000b */
[----:B------:R-:W-:Y:S01]  /*80320*/  MOV R79, R10 ;  /* 0x0000000a004f7202 */ /* 0x000fe20000000f00 */
[----:B------:R-:W3:Y:S01]  /*80330*/  LDL.LU R11, [R1+0x3dfc] ;  /* 0x003dfc00010b7983 */ /* 0x000ee20000300800 */
[----:B------:R-:W3:Y:S01]  /*80340*/  LDL.LU R10, [R1+0x3df8] ;  /* 0x003df800010a7983 */ /* 0x000ee20000300800 */
[C---:B------:R-:W-:Y:S08]  /*80350*/  HMMA.1688.F32.TF32 R84, R236.reuse, R40, R84 ;  /* 0x00000028ec54723c */ /* 0x040ff00000081054 */
[----:B------:R-:W-:Y:S01]  /*80360*/  HMMA.1688.F32.TF32 R88, R236, R44, R88 ;  /* 0x0000002cec58723c */ /* 0x000fe20000081058 */
[----:B------:R-:W-:Y:S01]  /*80370*/  IMAD.MOV.U32 R96, RZ, RZ, R14 ;  /* 0x000000ffff607224 */ /* 0x000fe200078e000e */
[----:B------:R-:W-:Y:S01]  /*80380*/  MOV R97, R15 ;  /* 0x0000000f00617202 */ /* 0x000fe20000000f00 */
[----:B------:R-:W-:-:S02]  /*80390*/  IMAD.MOV.U32 R98, RZ, RZ, R18 ;  /* 0x000000ffff627224 */ /* 0x000fc400078e0012 */
[----:B------:R-:W-:-:S11]  /*803a0*/  IMAD.MOV.U32 R99, RZ, RZ, R19 ;  /* 0x000000ffff637224 */ /* 0x000fd600078e0013 */
[----:B------:R-:W-:Y:S01]  /*803b0*/  MOV R45, R84 ;  /* 0x00000054002d7202 */ /* 0x000fe20000000f00 */
[----:B------:R-:W-:Y:S02]  /*803c0*/  IMAD.MOV.U32 R44, RZ, RZ, R85 ;  /* 0x000000ffff2c7224 */ /* 0x000fe400078e0055 */
[----:B------:R-:W-:Y:S02]  /*803d0*/  IMAD.MOV.U32 R84, RZ, RZ, R35 ;  /* 0x000000ffff547224 */ /* 0x000fe400078e0023 */
[----:B------:R-:W-:Y:S01]  /*803e0*/  IMAD.MOV.U32 R41, RZ, RZ, R86 ;  /* 0x000000ffff297224 */ /* 0x000fe200078e0056 */
[----:B------:R-:W3:Y:S01]  /*803f0*/  LDL.LU R35, [R1+0x3df4] ;  /* 0x003df40001237983 */ /* 0x000ee20000300800 */
[----:B------:R-:W-:Y:S01]  /*80400*/  IMAD.MOV.U32 R85, RZ, RZ, R34 ;  /* 0x000000ffff557224 */ /* 0x000fe200078e0022 */
[----:B------:R-:W-:Y:S01]  /*80410*/  MOV R40, R87 ;  /* 0x0000005700287202 */ /* 0x000fe20000000f00 */
[----:B------:R-:W3:Y:S01]  /*80420*/  LDL.LU R34, [R1+0x3df0] ;  /* 0x003df00001227983 */ /* 0x000ee20000300800 */
[----:B------:R-:W-:Y:S01]  /*80430*/  MOV R86, R31 ;  /* 0x0000001f00567202 */ /* 0x000fe20000000f00 */
[----:B------:R-:W-:Y:S01]  /*80440*/  IMAD.MOV.U32 R87, RZ, RZ, R30 ;  /* 0x000000ffff577224 */ /* 0x000fe200078e001e */
[----:B------:R-:W3:Y:S01]  /*80450*/  LDL.LU R31, [R1+0x3dec] ;  /* 0x003dec00011f7983 */ /* 0x000ee20000300800 */
[----:B------:R-:W3:Y:S02]  /*80460*/  LDL.LU R30, [R1+0x3de8] ;  /* 0x003de800011e7983 */ /* 0x000ee40000300800 */
[----:B------:R-:W3:Y:S02]  /*80470*/  LDL.LU R14, [R1+0x3de4] ;  /* 0x003de400010e7983 */ /* 0x000ee40000300800 */
[----:B------:R-:W3:Y:S01]  /*80480*/  LDL.LU R15, [R1+0x3de0] ;  /* 0x003de000010f7983 */ /* 0x000ee20000300800 */
[----:B------:R-:W3:Y:S01]  /*80490*/  LDL.LU R18, [R1+0x3ddc] ;  /* 0x003ddc0001127983 */ /* 0x000ee20000300800 */
[----:B------:R-:W3:Y:S01]  /*804a0*/  LDL.LU R19, [R1+0x3dd8] ;  /* 0x003dd80001137983 */ /* 0x000ee20000300800 */
[----:B--2---:R-:W-:Y:S01]  /*804b0*/  MOV R227, R22 ;  /* 0x0000001600e37202 */ /* 0x004fe20000000f00 */
[----:B----4-:R-:W-:-:S02]  /*804c0*/  IMAD.MOV.U32 R226, RZ, RZ, R23 ;  /* 0x000000ffffe27224 */ /* 0x010fc400078e0017 */
[----:B-----5:R-:W-:Y:S01]  /*804d0*/  IMAD.MOV.U32 R225, RZ, RZ, R26 ;  /* 0x000000ffffe17224 */ /* 0x020fe200078e001a */
[----:B------:R-:W-:Y:S02]  /*804e0*/  MOV R224, R27 ;  /* 0x0000001b00e07202 */ /* 0x000fe40000000f00 */
[----:B------:R-:W2:Y:S01]  /*804f0*/  LDL.LU R27, [R1+0x3dd4] ;  /* 0x003dd400011b7983 */ /* 0x000ea20000300800 */
[----:B------:R-:W4:Y:S02]  /*80500*/  LDL.LU R26, [R1+0x3dd0] ;  /* 0x003dd000011a7983 */ /* 0x000f240000300800 */
[----:B------:R-:W5:Y:S02]  /*80510*/  LDL.LU R23, [R1+0x3dcc] ;  /* 0x003dcc0001177983 */ /* 0x000f640000300800 */
[----:B------:R-:W2:Y:S02]  /*80520*/  LDL.LU R22, [R1+0x3dc8] ;  /* 0x003dc80001167983 */ /* 0x000ea40000300800 */
[----:B------:R-:W-:Y:S01]  /*80530*/  IMAD.MOV.U32 R231, RZ, RZ, R7 ;  /* 0x000000ffffe77224 */ /* 0x000fe200078e0007 */
[----:B------:R-:W-:Y:S01]  /*80540*/  MOV R230, R6 ;  /* 0x0000000600e67202 */ /* 0x000fe20000000f00 */
[----:B---3--:R-:W-:-:S02]  /*80550*/  IMAD.MOV.U32 R229, RZ, RZ, R11 ;  /* 0x000000ffffe57224 */ /* 0x008fc400078e000b */
[----:B------:R-:W-:Y:S02]  /*80560*/  IMAD.MOV.U32 R228, RZ, RZ, R10 ;  /* 0x000000ffffe47224 */ /* 0x000fe400078e000a */
[----:B------:R-:W3:Y:S01]  /*80570*/  LDL.LU R10, [R1+0x3dc4] ;  /* 0x003dc400010a7983 */ /* 0x000ee20000300800 */
[----:B------:R-:W2:Y:S02]  /*80580*/  LDL.LU R11, [R1+0x3dc0] ;  /* 0x003dc000010b7983 */ /* 0x000ea40000300800 */
[----:B------:R-:W2:Y:S02]  /*80590*/  LDL.LU R6, [R1+0x3dbc] ;  /* 0x003dbc0001067983 */ /* 0x000ea40000300800 */
[----:B------:R-:W3:Y:S02]  /*805a0*/  LDL.LU R7, [R1+0x3db8] ;  /* 0x003db80001077983 */ /* 0x000ee40000300800 */
[----:B------:R-:W-:Y:S02]  /*805b0*/  IMAD.MOV.U32 R107, RZ, RZ, R14 ;  /* 0x000000ffff6b7224 */ /* 0x000fe400078e000e */
[----:B------:R-:W-:Y:S01]  /*805c0*/  IMAD.MOV.U32 R106, RZ, RZ, R15 ;  /* 0x000000ffff6a7224 */ /* 0x000fe200078e000f */
[----:B------:R-:W-:Y:S01]  /*805d0*/  MOV R105, R18 ;  /* 0x0000001200697202 */ /* 0x000fe20000000f00 */
[----:B------:R-:W-:-:S02]  /*805e0*/  IMAD.MOV.U32 R104, RZ, RZ, R19 ;  /* 0x000000ffff687224 */ /* 0x000fc400078e0013 */
[----:B------:R-:W4:Y:S01]  /*805f0*/  LDL.LU R19, [R1+0x3db4] ;  /* 0x003db40001137983 */ /* 0x000f220000300800 */
[----:B------:R-:W4:Y:S02]  /*80600*/  LDL.LU R18, [R1+0x3db0] ;  /* 0x003db00001127983 */ /* 0x000f240000300800 */
[----:B------:R-:W4:Y:S02]  /*80610*/  LDL.LU R15, [R1+0x3dac] ;  /* 0x003dac00010f7983 */ /* 0x000f240000300800 */
[----:B------:R-:W4:Y:S01]  /*80620*/  LDL.LU R14, [R1+0x3da8] ;  /* 0x003da800010e7983 */ /* 0x000f220000300800 */
[----:B--2---:R-:W-:Y:S01]  /*80630*/  MOV R112, R6 ;  /* 0x0000000600707202 */ /* 0x004fe20000000f00 */
[----:B---3--:R-:W-:Y:S01]  /*80640*/  IMAD.MOV.U32 R113, RZ, RZ, R7 ;  /* 0x000000ffff717224 */ /* 0x008fe200078e0007 */
[----:B------:R-:W2:Y:S01]  /*80650*/  LDL.LU R6, [R1+0x3da4] ;  /* 0x003da40001067983 */ /* 0x000ea20000300800 */
[----:B------:R-:W3:Y:S02]  /*80660*/  LDL.LU R7, [R1+0x3da0] ;  /* 0x003da00001077983 */ /* 0x000ee40000300800 */
[----:B------:R-:W-:Y:S01]  /*80670*/  IMAD.MOV.U32 R114, RZ, RZ, R11 ;  /* 0x000000ffff727224 */ /* 0x000fe200078e000b */
[----:B------:R-:W-:Y:S01]  /*80680*/  MOV R115, R10 ;  /* 0x0000000a00737202 */ /* 0x000fe20000000f00 */
[----:B------:R-:W4:Y:S01]  /*80690*/  LDL.LU R11, [R1+0x3d9c] ;  /* 0x003d9c00010b7983 */ /* 0x000f220000300800 */
[----:B------:R-:W5:Y:S02]  /*806a0*/  LDL.LU R10, [R1+0x3d98] ;  /* 0x003d9800010a7983 */ /* 0x000f640000300800 */
[----:B------:R-:W5:Y:S02]  /*806b0*/  LDL.LU R120, [R1+0xb00] ;  /* 0x000b000001787983 */ /* 0x000f640000300800 */
[----:B------:R-:W5:Y:S01]  /*806c0*/  LDL.LU R121, [R1+0xb04] ;  /* 0x000b040001797983 */ /* 0x000f620000300800 */
[----:B------:R-:W5:Y:S01]  /*806d0*/  LDL.LU R122, [R1+0xb08] ;  /* 0x000b0800017a7983 */ /* 0x000f620000300800 */
[----:B------:R-:W5:Y:S02]  /*806e0*/  LDL.LU R123, [R1+0xb0c] ;  /* 0x000b0c00017b7983 */ /* 0x000f640000300800 */
[----:B--2---:R-:W-:Y:S01]  /*806f0*/  IMAD.MOV.U32 R127, RZ, RZ, R6 ;  /* 0x000000ffff7f7224 */ /* 0x004fe200078e0006 */
[----:B---3--:R-:W-:Y:S01]  /*80700*/  MOV R126, R7 ;  /* 0x00000007007e7202 */ /* 0x008fe20000000f00 */
[----:B----4-:R-:W-:-:S02]  /*80710*/  IMAD.MOV.U32 R124, RZ, RZ, R11 ;  /* 0x000000ffff7c7224 */ /* 0x010fc400078e000b */
[----:B-----5:R-:W-:Y:S01]  /*80720*/  IMAD.MOV.U32 R125, RZ, RZ, R10 ;  /* 0x000000ffff7d7224 */ /* 0x020fe200078e000a */
[----:B------:R-:W2:Y:S01]  /*80730*/  LDL.LU R11, [R1+0x3d94] ;  /* 0x003d9400010b7983 */ /* 0x000ea20000300800 */
[----:B------:R-:W3:Y:S02]  /*80740*/  LDL.LU R10, [R1+0x3d90] ;  /* 0x003d9000010a7983 */ /* 0x000ee40000300800 */
[----:B------:R-:W4:Y:S02]  /*80750*/  LDL.LU R7, [R1+0x3d8c] ;  /* 0x003d8c0001077983 */ /* 0x000f240000300800 */
        /* <DEDUP_REMOVED lines=10> */
[----:B------:R-:W5:Y:S01]  /*80800*/  LDL.LU R141, [R1+0xb64] ;  /* 0x000b6400018d7983 */ /* 0x000f620000300800 */
[----:B------:R-:W-:Y:S01]  /*80810*/  HMMA.1688.F32.TF32 R80, R236, R36, R80 ;  /* 0x00000024ec50723c */ /* 0x000fe20000081050 */
[----:B------:R-:W5:Y:S01]  /*80820*/  LDL.LU R142, [R1+0xb68] ;  /* 0x000b6800018e7983 */ /* 0x000f620000300800 */
        /* <DEDUP_REMOVED lines=12> */
[----:B------:R-:W-:Y:S02]  /*808f0*/  IMAD.MOV.U32 R103, RZ, RZ, R35 ;  /* 0x000000ffff677224 */ /* 0x000fe400078e0023 */
[----:B------:R-:W-:Y:S01]  /*80900*/  IMAD.MOV.U32 R64, RZ, RZ, R93 ;  /* 0x000000ffff407224 */ /* 0x000fe200078e005d */
[----:B------:R-:W-:Y:S02]  /*80910*/  MOV R92, R38 ;  /* 0x00000026005c7202 */ /* 0x000fe40000000f00 */
[----:B------:R-:W-:Y:S01]  /*80920*/  MOV R65, R94 ;  /* 0x0000005e00417202 */ /* 0x000fe20000000f00 */
[----:B------:R-:W-:Y:S02]  /*80930*/  IMAD.MOV.U32 R93, RZ, RZ, R39 ;  /* 0x000000ffff5d7224 */ /* 0x000fe400078e0027 */
[----:B------:R-:W-:Y:S02]  /*80940*/  IMAD.MOV.U32 R3, RZ, RZ, R95 ;  /* 0x000000ffff037224 */ /* 0x000fe400078e005f */
[----:B------:R-:W-:-:S02]  /*80950*/  IMAD.MOV.U32 R94, RZ, RZ, R42 ;  /* 0x000000ffff5e7224 */ /* 0x000fc400078e002a */
[----:B------:R-:W-:Y:S01]  /*80960*/  IMAD.MOV.U32 R53, RZ, RZ, R88 ;  /* 0x000000ffff357224 */ /* 0x000fe200078e0058 */
[----:B------:R-:W-:Y:S02]  /*80970*/  MOV R95, R43 ;  /* 0x0000002b005f7202 */ /* 0x000fe40000000f00 */
[----:B------:R-:W-:Y:S01]  /*80980*/  MOV R52, R89 ;  /* 0x0000005900347202 */ /* 0x000fe20000000f00 */
[----:B------:R-:W-:Y:S02]  /*80990*/  IMAD.MOV.U32 R88, RZ, RZ, R46 ;  /* 0x000000ffff587224 */ /* 0x000fe400078e002e */
[----:B------:R-:W-:Y:S02]  /*809a0*/  IMAD.MOV.U32 R49, RZ, RZ, R90 ;  /* 0x000000ffff317224 */ /* 0x000fe400078e005a */
[----:B------:R-:W-:Y:S02]  /*809b0*/  IMAD.MOV.U32 R89, RZ, RZ, R47 ;  /* 0x000000ffff597224 */ /* 0x000fe400078e002f */
[----:B------:R-:W-:Y:S01]  /*809c0*/  IMAD.MOV.U32 R48, RZ, RZ, R91 ;  /* 0x000000ffff307224 */ /* 0x000fe200078e005b */
[----:B------:R-:W-:Y:S01]  /*809d0*/  MOV R90, R50 ;  /* 0x00000032005a7202 */ /* 0x000fe20000000f00 */
[----:B------:R-:W-:-:S02]  /*809e0*/  IMAD.MOV.U32 R60, RZ, RZ, R80 ;  /* 0x000000ffff3c7224 */ /* 0x000fc400078e0050 */
[----:B------:R-:W-:Y:S02]  /*809f0*/  IMAD.MOV.U32 R91, RZ, RZ, R51 ;  /* 0x000000ffff5b7224 */ /* 0x000fe400078e0033 */
[----:B------:R-:W-:Y:S02]  /*80a00*/  IMAD.MOV.U32 R61, RZ, RZ, R81 ;  /* 0x000000ffff3d7224 */ /* 0x000fe400078e0051 */
[----:B------:R-:W-:Y:S01]  /*80a10*/  IMAD.MOV.U32 R80, RZ, RZ, R54 ;  /* 0x000000ffff507224 */ /* 0x000fe200078e0036 */
[----:B------:R-:W-:Y:S02]  /*80a20*/  MOV R37, R82 ;  /* 0x0000005200257202 */ /* 0x000fe40000000f00 */
[----:B------:R-:W-:Y:S01]  /*80a30*/  MOV R81, R55 ;  /* 0x0000003700517202 */ /* 0x000fe20000000f00 */
[----:B------:R-:W-:Y:S02]  /*80a40*/  IMAD.MOV.U32 R36, RZ, RZ, R83 ;  /* 0x000000ffff247224 */ /* 0x000fe400078e0053 */
[----:B------:R-:W-:-:S02]  /*80a50*/  IMAD.MOV.U32 R82, RZ, RZ, R58 ;  /* 0x000000ffff527224 */ /* 0x000fc400078e003a */
[----:B------:R-:W-:Y:S01]  /*80a60*/  IMAD.MOV.U32 R83, RZ, RZ, R59 ;  /* 0x000000ffff537224 */ /* 0x000fe200078e003b */
[----:B------:R-:W-:Y:S01]  /*80a70*/  MOV R244, R62 ;  /* 0x0000003e00f47202 */ /* 0x000fe20000000f00 */
[----:B------:R-:W-:Y:S02]  /*80a80*/  IMAD.MOV.U32 R245, RZ, RZ, R63 ;  /* 0x000000fffff57224 */ /* 0x000fe400078e003f */
[----:B------:R-:W-:Y:S01]  /*80a90*/  IMAD.MOV.U32 R246, RZ, RZ, R66 ;  /* 0x000000fffff67224 */ /* 0x000fe200078e0042 */
[----:B------:R-:W-:Y:S01]  /*80aa0*/  MOV R247, R67 ;  /* 0x0000004300f77202 */ /* 0x000fe20000000f00 */
[----:B--2---:R-:W-:Y:S02]  /*80ab0*/  IMAD.MOV.U32 R135, RZ, RZ, R11 ;  /* 0x000000ffff877224 */ /* 0x004fe400078e000b */
[----:B---3--:R-:W-:Y:S01]  /*80ac0*/  IMAD.MOV.U32 R134, RZ, RZ, R10 ;  /* 0x000000ffff867224 */ /* 0x008fe200078e000a */
[----:B----4-:R-:W-:Y:S01]  /*80ad0*/  MOV R133, R7 ;  /* 0x0000000700857202 */ /* 0x010fe20000000f00 */
[----:B-----5:R-:W-:-:S02]  /*80ae0*/  IMAD.MOV.U32 R132, RZ, RZ, R6 ;  /* 0x000000ffff847224 */ /* 0x020fc400078e0006 */
[----:B------:R-:W2:Y:S01]  /*80af0*/  LDL.LU R6, [R1+0x3d84] ;  /* 0x003d840001067983 */ /* 0x000ea20000300800 */
[----:B------:R-:W2:Y:S02]  /*80b00*/  LDL.LU R7, [R1+0x3d80] ;  /* 0x003d800001077983 */ /* 0x000ea40000300800 */
[----:B------:R-:W3:Y:S02]  /*80b10*/  LDL.LU R10, [R1+0x3d7c] ;  /* 0x003d7c00010a7983 */ /* 0x000ee40000300800 */
[----:B------:R-:W3:Y:S01]  /*80b20*/  LDL.LU R11, [R1+0x3d78] ;  /* 0x003d7800010b7983 */ /* 0x000ee20000300800 */
        /* <DEDUP_REMOVED lines=46> */
[----:B------:R-:W-:Y:S01]  /*80e10*/  STL.64 [R1+0x1228], R126 ;  /* 0x0012287e01007387 */ /* 0x000fe20000100a00 */
[C---:B--2---:R-:W-:Y:S08]  /*80e20*/  HMMA.1688.F32.TF32 R108, R240.reuse, R54, R108 ;  /* 0x00000036f06c723c */ /* 0x044ff0000008106c */
[C---:B---3--:R-:W-:Y:S08]  /*80e30*/  HMMA.1688.F32.TF32 R120, R240.reuse, R66, R120 ;  /* 0x00000042f078723c */ /* 0x048ff00000081078 */
[C---:B------:R-:W-:Y:S08]  /*80e40*/  HMMA.1688.F32.TF32 R116, R240.reuse, R62, R116 ;  /* 0x0000003ef074723c */ /* 0x040ff00000081074 */
[C---:B------:R-:W-:Y:S08]  /*80e50*/  HMMA.1688.F32.TF32 R112, R240.reuse, R58, R112 ;  /* 0x0000003af070723c */ /* 0x040ff00000081070 */
[C---:B------:R-:W-:Y:S08]  /*80e60*/  HMMA.1688.F32.TF32 R96, R240.reuse, R34, R96 ;  /* 0x00000022f060723c */ /* 0x040ff00000081060 */
[C---:B------:R-:W-:Y:S08]  /*80e70*/  HMMA.1688.F32.TF32 R92, R240.reuse, R30, R92 ;  /* 0x0000001ef05c723c */ /* 0x040ff0000008105c */
[C---:B------:R-:W-:Y:S01]  /*80e80*/  HMMA.1688.F32.TF32 R88, R240.reuse, R26, R88 ;  /* 0x0000001af058723c */ /* 0x040fe20000081058 */
[----:B------:R-:W-:Y:S01]  /*80e90*/  STL.64 [R1+0x1210], R120 ;  /* 0x0012107801007387 */ /* 0x000fe20000100a00 */
[----:B------:R-:W-:Y:S02]  /*80ea0*/  STL.64 [R1+0x1218], R122 ;  /* 0x0012187a01007387 */ /* 0x000fe40000100a00 */
[----:B------:R-:W-:Y:S02]  /*80eb0*/  STL.64 [R1+0x1200], R116 ;  /* 0x0012007401007387 */ /* 0x000fe40000100a00 */
[----:B------:R-:W-:Y:S01]  /*80ec0*/  STL.64 [R1+0x1208], R118 ;  /* 0x0012087601007387 */ /* 0x000fe20000100a00 */
[----:B------:R-:W-:Y:S01]  /*80ed0*/  STL.64 [R1+0x11f0], R112 ;  /* 0x0011f07001007387 */ /* 0x000fe20000100a00 */
[----:B------:R2:W-:Y:S02]  /*80ee0*/  STL.64 [R1+0x11f8], R114 ;  /* 0x0011f87201007387 */ /* 0x0005e40000100a00 */
[----:B------:R-:W-:Y:S02]  /*80ef0*/  STL.64 [R1+0x11e0], R108 ;  /* 0x0011e06c01007387 */ /* 0x000fe40000100a00 */
[----:B------:R3:W-:Y:S01]  /*80f00*/  STL.64 [R1+0x11e8], R110 ;  /* 0x0011e86e01007387 */ /* 0x0007e20000100a00 */
[C---:B--2---:R-:W-:Y:S08]  /*80f10*/  HMMA.1688.F32.TF32 R112, R240.reuse, R50, R104 ;  /* 0x00000032f070723c */ /* 0x044ff00000081068 */
[C---:B---3--:R-:W-:Y:S08]  /*80f20*/  HMMA.1688.F32.TF32 R108, R240.reuse, R46, R100 ;  /* 0x0000002ef06c723c */ /* 0x048ff00000081064 */
        /* <DEDUP_REMOVED lines=8> */
[----:B------:R-:W-:Y:S07]  /*80fb0*/  STL.64 [R1+0x11b8], R106 ;  /* 0x0011b86a01007387 */ /* 0x000fee0000100a00 */
[----:B------:R-:W-:Y:S02]  /*80fc0*/  STL.64 [R1+0x11a0], R100 ;  /* 0x0011a06401007387 */ /* 0x000fe40000100a00 */
[----:B------:R-:W-:Y:S01]  /*80fd0*/  STL.64 [R1+0x11a8], R102 ;  /* 0x0011a86601007387 */ /* 0x000fe20000100a00 */
[----:B------:R-:W-:Y:S01]  /*80fe0*/  STL.64 [R1+0x1570], R96 ;  /* 0x0015706001007387 */ /* 0x000fe20000100a00 */
[----:B------:R-:W-:Y:S02]  /*80ff0*/  STL.64 [R1+0x1578], R98 ;  /* 0x0015786201007387 */ /* 0x000fe40000100a00 */
[----:B------:R-:W-:Y:S02]  /*81000*/  STL.64 [R1+0x1560], R92 ;  /* 0x0015605c01007387 */ /* 0x000fe40000100a00 */
[----:B------:R-:W-:Y:S01]  /*81010*/  STL.64 [R1+0x1568], R94 ;  /* 0x0015685e01007387 */ /* 0x000fe20000100a00 */
[----:B------:R-:W-:Y:S01]  /*81020*/  STL.64 [R1+0x1550], R88 ;  /* 0x0015505801007387 */ /* 0x000fe20000100a00 */
[----:B------:R5:W-:Y:S02]  /*81030*/  STL.64 [R1+0x1558], R90 ;  /* 0x0015585a01007387 */ /* 0x000be40000100a00 */
[----:B------:R-:W-:-:S02]  /*81040*/  IMAD.MOV.U32 R5, RZ, RZ, R86 ;  /* 0x000000ffff057224 */ /* 0x000fc400078e0056 */
[----:B------:R4:W-:Y:S02]  /*81050*/  STL.64 [R1+0x1540], R84 ;  /* 0x0015405401007387 */ /* 0x0009e40000100a00 */
[----:B------:R-:W-:Y:S01]  /*81060*/  IMAD.MOV.U32 R4, RZ, RZ, R87 ;  /* 0x000000ffff047224 */ /* 0x000fe200078e0057 */
[C---:B-----5:R-:W-:Y:S08]  /*81070*/  HMMA.1688.F32.TF32 R88, R240.reuse, R18, R80 ;  /* 0x00000012f058723c */ /* 0x060ff00000081050 */
[C---:B----4-:R-:W-:Y:S08]  /*81080*/  HMMA.1688.F32.TF32 R84, R240.reuse, R14, R76 ;  /* 0x0000000ef054723c */ /* 0x050ff0000008104c */
[C---:B------:R-:W-:Y:S08]  /*81090*/  HMMA.1688.F32.TF32 R80, R240.reuse, R10, R248 ;  /* 0x0000000af050723c */ /* 0x040ff000000810f8 */
[----:B------:R-:W-:Y:S01]  /*810a0*/  HMMA.1688.F32.TF32 R76, R240, R6, R244 ;  /* 0x00000006f04c723c */ /* 0x000fe200000810f4 */
[----:B------:R-:W-:Y:S04]  /*810b0*/  LDS R240, [R161+0x24180] ;  /* 0x02418000a1f07984 */ /* 0x000fe80000000800 */
[----:B------:R-:W-:Y:S04]  /*810c0*/  LDS R242, [R161+0x26180] ;  /* 0x02618000a1f27984 */ /* 0x000fe80000000800 */
[----:B------:R-:W-:Y:S04]  /*810d0*/  LDS R241, [R189+0x24180] ;  /* 0x02418000bdf17984 */ /* 0x000fe80000000800 */
[----:B------:R-:W2:Y:S04]  /*810e0*/  LDS R243, [R189+0x26180] ;  /* 0x02618000bdf37984 */ /* 0x000ea80000000800 */
[----:B------:R-:W-:Y:S01]  /*810f0*/  STL.64 [R1+0x1530], R88 ;  /* 0x0015305801007387 */ /* 0x000fe20000100a00 */
[----:B------:R-:W-:Y:S02]  /*81100*/  STL.64 [R1+0x1538], R90 ;  /* 0x0015385a01007387 */ /* 0x000fe40000100a00 */
[----:B------:R-:W-:Y:S02]  /*81110*/  STL.64 [R1+0x1520], R84 ;  /* 0x0015205401007387 */ /* 0x000fe40000100a00 */
[----:B------:R-:W-:Y:S01]  /*81120*/  STL.64 [R1+0x1528], R86 ;  /* 0x0015285601007387 */ /* 0x000fe20000100a00 */
[----:B------:R-:W3:Y:S01]  /*81130*/  LDL.LU R244, [R1+0x860] ;  /* 0x0008600001f47983 */ /* 0x000ee20000300800 */
[----:B------:R4:W-:Y:S02]  /*81140*/  STL.64 [R1+0x1510], R80 ;  /* 0x0015105001007387 */ /* 0x0009e40000100a00 */
[----:B------:R5:W-:Y:S02]  /*81150*/  STL.64 [R1+0x1518], R82 ;  /* 0x0015185201007387 */ /* 0x000be40000100a00 */
[----:B------:R1:W-:Y:S01]  /*81160*/  STL.64 [R1+0x1190], R76 ;  /* 0x0011904c01007387 */ /* 0x0003e20000100a00 */
[----:B------:R1:W-:Y:S01]  /*81170*/  STL.64 [R1+0x1198], R78 ;  /* 0x0011984e01007387 */ /* 0x0003e20000100a00 */
[----:B------:R-:W3:Y:S02]  /*81180*/  LDL.LU R245, [R1+0x864] ;  /* 0x0008640001f57983 */ /* 0x000ee40000300800 */
[----:B------:R-:W3:Y:S02]  /*81190*/  LDL.LU R246, [R1+0x868] ;  /* 0x0008680001f67983 */ /* 0x000ee40000300800 */
[----:B------:R-:W3:Y:S01]  /*811a0*/  LDL.LU R247, [R1+0x86c] ;  /* 0x00086c0001f77983 */ /* 0x000ee20000300800 */
[----:B------:R-:W2:Y:S01]  /*811b0*/  LDL.LU R248, [R1+0x870] ;  /* 0x0008700001f87983 */ /* 0x000ea20000300800 */
[----:B------:R-:W2:Y:S02]  /*811c0*/  LDL.LU R249, [R1+0x874] ;  /* 0x0008740001f97983 */ /* 0x000ea40000300800 */
[----:B------:R-:W2:Y:S02]  /*811d0*/  LDL.LU R250, [R1+0x878] ;  /* 0x0008780001fa7983 */ /* 0x000ea40000300800 */
[----:B------:R-:W2:Y:S01]  /*811e0*/  LDL.LU R251, [R1+0x87c] ;  /* 0x00087c0001fb7983 */ /* 0x000ea20000300800 */
[----:B----4-:R-:W4:Y:S01]  /*811f0*/  LDL.LU R80, [R1+0x890] ;  /* 0x0008900001507983 */ /* 0x010f220000300800 */
[----:B------:R-:W4:Y:S02]  /*81200*/  LDL.LU R81, [R1+0x894] ;  /* 0x0008940001517983 */ /* 0x000f240000300800 */
[----:B-----5:R-:W4:Y:S02]  /*81210*/  LDL.LU R82, [R1+0x898] ;  /* 0x0008980001527983 */ /* 0x020f240000300800 */
[----:B------:R-:W4:Y:S01]  /*81220*/  LDL.LU R83, [R1+0x89c] ;  /* 0x00089c0001537983 */ /* 0x000f220000300800 */
        /* <DEDUP_REMOVED lines=92> */
[----:B-1----:R-:W5:Y:S01]  /*817f0*/  LDL.LU R76, [R1+0x880] ;  /* 0x00088000014c7983 */ /* 0x002f620000300800 */
[----:B------:R-:W5:Y:S02]  /*81800*/  LDL.LU R77, [R1+0x884] ;  /* 0x00088400014d7983 */ /* 0x000f640000300800 */
[----:B------:R-:W5:Y:S02]  /*81810*/  LDL.LU R78, [R1+0x888] ;  /* 0x00088800014e7983 */ /* 0x000f640000300800 */
[----:B------:R-:W5:Y:S01]  /*81820*/  LDL.LU R79, [R1+0x88c] ;  /* 0x00088c00014f7983 */ /* 0x000f620000300800 */
[C---:B--2---:R-:W-:Y:S08]  /*81830*/  HMMA.1688.F32.TF32 R128, R236.reuse, R30, R128 ;  /* 0x0000001eec80723c */ /* 0x044ff00000081080 */
[C---:B---3--:R-:W-:Y:S08]  /*81840*/  HMMA.1688.F32.TF32 R132, R236.reuse, R34, R132 ;  /* 0x00000022ec84723c */ /* 0x048ff00000081084 */
[C---:B------:R-:W-:Y:S08]  /*81850*/  HMMA.1688.F32.TF32 R136, R236.reuse, R38, R136 ;  /* 0x00000026ec88723c */ /* 0x040ff00000081088 */
[C---:B----4-:R-:W-:Y:S08]  /*81860*/  HMMA.1688.F32.TF32 R144, R236.reuse, R46, R144 ;  /* 0x0000002eec90723c */ /* 0x050ff00000081090 */
[C---:B-----5:R-:W-:Y:S08]  /*81870*/  HMMA.1688.F32.TF32 R148, R236.reuse, R50, R148 ;  /* 0x00000032ec94723c */ /* 0x060ff00000081094 */
[C---:B------:R-:W-:Y:S08]  /*81880*/  HMMA.1688.F32.TF32 R152, R236.reuse, R54, R152 ;  /* 0x00000036ec98723c */ /* 0x040ff00000081098 */
[C---:B------:R-:W-:Y:S08]  /*81890*/  HMMA.1688.F32.TF32 R164, R236.reuse, R62, R164 ;  /* 0x0000003eeca4723c */ /* 0x040ff000000810a4 */
[C---:B------:R-:W-:Y:S08]  /*818a0*/  HMMA.1688.F32.TF32 R168, R236.reuse, R66, R168 ;  /* 0x00000042eca8723c */ /* 0x040ff000000810a8 */
[C---:B------:R-:W-:Y:S08]  /*818b0*/  HMMA.1688.F32.TF32 R156, R236.reuse, R58, R156 ;  /* 0x0000003aec9c723c */ /* 0x040ff0000008109c */
[C---:B------:R-:W-:Y:S08]  /*818c0*/  HMMA.1688.F32.TF32 R140, R236.reuse, R42, R140 ;  /* 0x0000002aec8c723c */ /* 0x040ff0000008108c */
[----:B------:R-:W-:Y:S01]  /*818d0*/  HMMA.1688.F32.TF32 R124, R236, R26, R124 ;  /* 0x0000001aec7c723c */ /* 0x000fe2000008107c */
[----:B------:R-:W-:Y:S01]  /*818e0*/  STL.64 [R1+0x1180], R168 ;  /* 0x001180a801007387 */ /* 0x000fe20000100a00 */
[----:B------:R1:W-:Y:S03]  /*818f0*/  STL.64 [R1+0x1188], R170 ;  /* 0x001188aa01007387 */ /* 0x0003e60000100a00 */
[----:B-1----:R-:W2:Y:S01]  /*81900*/  LDL.LU.64 R170, [R1+0x3d00] ;  /* 0x003d000001aa7983 */ /* 0x002ea20000300a00 */
[----:B------:R-:W2:Y:S02]  /*81910*/  LDL.LU.64 R168, [R1+0x3cf8] ;  /* 0x003cf80001a87983 */ /* 0x000ea40000300a00 */
[----:B------:R-:W-:Y:S02]  /*81920*/  STL.64 [R1+0x1170], R164 ;  /* 0x001170a401007387 */ /* 0x000fe40000100a00 */
[----:B------:R1:W-:Y:S02]  /*81930*/  STL.64 [R1+0x1178], R166 ;  /* 0x001178a601007387 */ /* 0x0003e40000100a00 */
[----:B-1----:R-:W3:Y:S01]  /*81940*/  LDL.LU.64 R166, [R1+0x3cf0] ;  /* 0x003cf00001a67983 */ /* 0x002ee20000300a00 */
[----:B------:R-:W3:Y:S02]  /*81950*/  LDL.LU.64 R164, [R1+0x3ce8] ;  /* 0x003ce80001a47983 */ /* 0x000ee40000300a00 */
        /* <DEDUP_REMOVED lines=16> */
[----:B------:R-:W-:Y:S01]  /*81a60*/  MOV R9, R126 ;  /* 0x0000007e00097202 */ /* 0x000fe20000000f00 */
[----:B------:R1:W-:Y:S02]  /*81a70*/  STL.64 [R1+0x14e0], R124 ;  /* 0x0014e07c01007387 */ /* 0x0003e40000100a00 */
[----:B------:R-:W-:-:S02]  /*81a80*/  IMAD.MOV.U32 R8, RZ, RZ, R127 ;  /* 0x000000ffff087224 */ /* 0x000fc400078e007f */
[C---:B-1----:R-:W-:Y:S08]  /*81a90*/  HMMA.1688.F32.TF32 R124, R236.reuse, R22, R120 ;  /* 0x00000016ec7c723c */ /* 0x042ff00000081078 */
[C---:B------:R-:W-:Y:S08]  /*81aa0*/  HMMA.1688.F32.TF32 R120, R236.reuse, R18, R116 ;  /* 0x00000012ec78723c */ /* 0x040ff00000081074 */
[C---:B------:R-:W-:Y:S08]  /*81ab0*/  HMMA.1688.F32.TF32 R116, R236.reuse, R14, R112 ;  /* 0x0000000eec74723c */ /* 0x040ff00000081070 */
[C---:B------:R-:W-:Y:S08]  /*81ac0*/  HMMA.1688.F32.TF32 R112, R236.reuse, R10, R108 ;  /* 0x0000000aec70723c */ /* 0x040ff0000008106c */
[----:B------:R-:W-:Y:S08]  /*81ad0*/  HMMA.1688.F32.TF32 R108, R236, R6, R104 ;  /* 0x00000006ec6c723c */ /* 0x000ff00000081068 */
[C---:B------:R-:W-:Y:S08]  /*81ae0*/  HMMA.1688.F32.TF32 R104, R232.reuse, R66, R100 ;  /* 0x00000042e868723c */ /* 0x040ff00000081064 */
[C---:B------:R-:W-:Y:S01]  /*81af0*/  HMMA.1688.F32.TF32 R100, R232.reuse, R62, R228 ;  /* 0x0000003ee864723c */ /* 0x040fe200000810e4 */
        /* <DEDUP_REMOVED lines=16> */
[----:B------:R-:W-:Y:S01]  /*81c00*/  STL.64 [R1+0x10e0], R100 ;  /* 0x0010e06401007387 */ /* 0x000fe20000100a00 */
[----:B------:R5:W-:Y:S01]  /*81c10*/  STL.64 [R1+0x10e8], R102 ;  /* 0x0010e86601007387 */ /* 0x000be20000100a00 */
        /* <DEDUP_REMOVED lines=23> */
[----:B------:R-:W4:Y:S02]  /*81d90*/  LDL.LU R248, [R1+0x720] ;  /* 0x0007200001f87983 */ /* 0x000f240000300800 */
[----:B------:R5:W-:Y:S01]  /*81da0*/  STL.64 [R1+0x1480], R80 ;  /* 0x0014805001007387 */ /* 0x000be20000100a00 */
[----:B------:R1:W-:Y:S01]  /*81db0*/  STL.64 [R1+0x1488], R82 ;  /* 0x0014885201007387 */ /* 0x0003e20000100a00 */
[----:B------:R1:W-:Y:S02]  /*81dc0*/  STL.64 [R1+0x1470], R76 ;  /* 0x0014704c01007387 */ /* 0x0003e40000100a00 */
[----:B------:R1:W-:Y:S02]  /*81dd0*/  STL.64 [R1+0x1478], R78 ;  /* 0x0014784e01007387 */ /* 0x0003e40000100a00 */
[----:B------:R-:W4:Y:S01]  /*81de0*/  LDL.LU R249, [R1+0x724] ;  /* 0x0007240001f97983 */ /* 0x000f220000300800 */
[----:B------:R-:W4:Y:S01]  /*81df0*/  LDL.LU R250, [R1+0x728] ;  /* 0x0007280001fa7983 */ /* 0x000f220000300800 */
[----:B------:R-:W4:Y:S03]  /*81e00*/  LDL.LU R251, [R1+0x72c] ;  /* 0x00072c0001fb7983 */ /* 0x000f260000300800 */
[----:B-----5:R-:W5:Y:S01]  /*81e10*/  LDL.LU R80, [R1+0x740] ;  /* 0x0007400001507983 */ /* 0x020f620000300800 */
[----:B------:R-:W5:Y:S02]  /*81e20*/  LDL.LU R81, [R1+0x744] ;  /* 0x0007440001517983 */ /* 0x000f640000300800 */
[----:B-1----:R-:W5:Y:S02]  /*81e30*/  LDL.LU R82, [R1+0x748] ;  /* 0x0007480001527983 */ /* 0x002f640000300800 */
        /* <DEDUP_REMOVED lines=77> */
[C---:B--2---:R-:W-:Y:S08]  /*82310*/  HMMA.1688.F32.TF32 R112, R240.reuse, R58, R112 ;  /* 0x0000003af070723c */ /* 0x044ff00000081070 */
[----:B---3--:R-:W-:Y:S08]  /*82320*/  HMMA.1688.F32.TF32 R120, R240, R66, R120 ;  /* 0x00000042f078723c */ /* 0x008ff00000081078 */
[C---:B------:R-:W-:Y:S08]  /*82330*/  HMMA.1688.F32.TF32 R124, R232.reuse, R6, R124 ;  /* 0x00000006e87c723c */ /* 0x040ff0000008107c */
[C---:B----4-:R-:W-:Y:S08]  /*82340*/  HMMA.1688.F32.TF32 R128, R232.reuse, R10, R128 ;  /* 0x0000000ae880723c */ /* 0x050ff00000081080 */
[C---:B-----5:R-:W-:Y:S08]  /*82350*/  HMMA.1688.F32.TF32 R136, R232.reuse, R18, R136 ;  /* 0x00000012e888723c */ /* 0x060ff00000081088 */
[C---:B------:R-:W-:Y:S08]  /*82360*/  HMMA.1688.F32.TF32 R140, R232.reuse, R22, R140 ;  /* 0x00000016e88c723c */ /* 0x040ff0000008108c */
[----:B------:R-:W-:Y:S08]  /*82370*/  HMMA.1688.F32.TF32 R132, R232, R14, R132 ;  /* 0x0000000ee884723c */ /* 0x000ff00000081084 */
[C---:B------:R-:W-:Y:S08]  /*82380*/  HMMA.1688.F32.TF32 R116, R240.reuse, R62, R116 ;  /* 0x0000003ef074723c */ /* 0x040ff00000081074 */
        /* <DEDUP_REMOVED lines=21> */
[----:B------:R2:W-:Y:S01]  /*824e0*/  STL.64 [R1+0x1048], R114 ;  /* 0x0010487201007387 */ /* 0x0005e20000100a00 */
[----:B------:R-:W-:Y:S01]  /*824f0*/  STL.64 [R1+0x1030], R108 ;  /* 0x0010306c01007387 */ /* 0x000fe20000100a00 */
[----:B------:R3:W-:Y:S01]  /*82500*/  STL.64 [R1+0x1038], R110 ;  /* 0x0010386e01007387 */ /* 0x0007e20000100a00 */
[C---:B--2---:R-:W-:Y:S08]  /*82510*/  HMMA.1688.F32.TF32 R112, R240.reuse, R50, R104 ;  /* 0x00000032f070723c */ /* 0x044ff00000081068 */
[C---:B---3--:R-:W-:Y:S08]  /*82520*/  HMMA.1688.F32.TF32 R108, R240.reuse, R46, R100 ;  /* 0x0000002ef06c723c */ /* 0x048ff00000081064 */
[C---:B------:R-:W-:Y:S08]  /*82530*/  HMMA.1688.F32.TF32 R104, R240.reuse, R42, R228 ;  /* 0x0000002af068723c */ /* 0x040ff000000810e4 */
[C---:B------:R-:W-:Y:S01]  /*82540*/  HMMA.1688.F32.TF32 R100, R240.reuse, R38, R224 ;  /* 0x00000026f064723c */ /* 0x040fe200000810e0 */
[----:B------:R-:W-:Y:S01]  /*82550*/  STL.64 [R1+0x1020], R112 ;  /* 0x0010207001007387 */ /* 0x000fe20000100a00 */
[----:B------:R-:W-:Y:S05]  /*82560*/  STL.64 [R1+0x1028], R114 ;  /* 0x0010287201007387 */ /* 0x000fea0000100a00 */
[----:B------:R-:W-:Y:S02]  /*82570*/  STL.64 [R1+0x1010], R108 ;  /* 0x0010106c01007387 */ /* 0x000fe40000100a00 */
[----:B------:R-:W-:Y:S06]  /*82580*/  STL.64 [R1+0x1018], R110 ;  /* 0x0010186e01007387 */ /* 0x000fec0000100a00 */
[----:B------:R-:W-:Y:S01]  /*82590*/  STL.64 [R1+0x1000], R104 ;  /* 0x0010006801007387 */ /* 0x000fe20000100a00 */
[----:B------:R-:W-:Y:S07]  /*825a0*/  STL.64 [R1+0x1008], R106 ;  /* 0x0010086a01007387 */ /* 0x000fee0000100a00 */
[----:B------:R-:W-:Y:S02]  /*825b0*/  STL.64 [R1+0xff0], R100 ;  /* 0x000ff06401007387 */ /* 0x000fe40000100a00 */
[----:B------:R-:W-:Y:S01]  /*825c0*/  STL.64 [R1+0xff8], R102 ;  /* 0x000ff86601007387 */ /* 0x000fe20000100a00 */
[----:B------:R-:W-:Y:S01]  /*825d0*/  STL.64 [R1+0x1420], R96 ;  /* 0x0014206001007387 */ /* 0x000fe20000100a00 */
[----:B------:R2:W-:Y:S02]  /*825e0*/  STL.64 [R1+0x1428], R98 ;  /* 0x0014286201007387 */ /* 0x0005e40000100a00 */
[C---:B--2---:R-:W-:Y:S08]  /*825f0*/  HMMA.1688.F32.TF32 R96, R240.reuse, R30, R92 ;  /* 0x0000001ef060723c */ /* 0x044ff0000008105c */
        /* <DEDUP_REMOVED lines=10> */
[----:B------:R-:W-:Y:S02]  /*826a0*/  STL.64 [R1+0x13f8], R90 ;  /* 0x0013f85a01007387 */ /* 0x000fe40000100a00 */
[----:B------:R-:W-:Y:S02]  /*826b0*/  STL.64 [R1+0x13e0], R84 ;  /* 0x0013e05401007387 */ /* 0x000fe40000100a00 */
[----:B------:R-:W-:Y:S03]  /*826c0*/  STL.64 [R1+0x13e8], R86 ;  /* 0x0013e85601007387 */ /* 0x000fe60000100a00 */
[----:B------:R-:W-:Y:S01]  /*826d0*/  STL.64 [R1+0x13d0], R80 ;  /* 0x0013d05001007387 */ /* 0x000fe20000100a00 */
[----:B------:R2:W-:Y:S02]  /*826e0*/  STL.64 [R1+0x13d8], R82 ;  /* 0x0013d85201007387 */ /* 0x0005e40000100a00 */
[----:B--2---:R-:W-:Y:S05]  /*826f0*/  HMMA.1688.F32.TF32 R80, R240, R6, R244 ;  /* 0x00000006f050723c */ /* 0x004fea00000810f4 */
[----:B------:R2:W-:Y:S01]  /*82700*/  STL.64 [R1+0x13c0], R76 ;  /* 0x0013c04c01007387 */ /* 0x0005e20000100a00 */
[----:B------:R-:W-:Y:S01]  /*82710*/  IMAD.MOV.U32 R25, RZ, RZ, R78 ;  /* 0x000000ffff197224 */ /* 0x000fe200078e004e */
[----:B------:R-:W-:-:S02]  /*82720*/  MOV R24, R79 ;  /* 0x0000004f00187202 */ /* 0x000fc40000000f00 */
[----:B------:R-:W-:Y:S04]  /*82730*/  LDS R240, [R161+0x24300] ;  /* 0x02430000a1f07984 */ /* 0x000fe80000000800 */
[----:B------:R-:W-:Y:S04]  /*82740*/  LDS R242, [R161+0x26300] ;  /* 0x02630000a1f27984 */ /* 0x000fe80000000800 */
[----:B------:R-:W-:Y:S04]  /*82750*/  LDS R241, [R189+0x24300] ;  /* 0x02430000bdf17984 */ /* 0x000fe80000000800 */
[----:B------:R-:W3:Y:S04]  /*82760*/  LDS R243, [R189+0x26300] ;  /* 0x02630000bdf37984 */ /* 0x000ee80000000800 */
[----:B--2---:R-:W2:Y:S04]  /*82770*/  LDL.LU R76, [R1+0x90] ;  /* 0x00009000014c7983 */ /* 0x004ea80000300800 */
[----:B------:R4:W-:Y:S01]  /*82780*/  STL.64 [R1+0xfe0], R80 ;  /* 0x000fe05001007387 */ /* 0x0009e20000100a00 */
[----:B------:R5:W-:Y:S02]  /*82790*/  STL.64 [R1+0xfe8], R82 ;  /* 0x000fe85201007387 */ /* 0x000be40000100a00 */
[----:B------:R-:W2:Y:S02]  /*827a0*/  LDL.LU R77, [R1+0x94] ;  /* 0x00009400014d7983 */ /* 0x000ea40000300800 */
[----:B------:R-:W2:Y:S01]  /*827b0*/  LDL.LU R78, [R1+0x98] ;  /* 0x00009800014e7983 */ /* 0x000ea20000300800 */
[----:B------:R-:W2:Y:S04]  /*827c0*/  LDL.LU R79, [R1+0x9c] ;  /* 0x00009c00014f7983 */ /* 0x000ea80000300800 */
        /* <DEDUP_REMOVED lines=16> */
[----:B------:R-:W1:Y:S01]  /*828d0*/  LDL.LU R100, [R1+0x110] ;  /* 0x0001100001647983 */ /* 0x000e620000300800 */
[----:B------:R-:W1:Y:S02]  /*828e0*/  LDL.LU R101, [R1+0x114] ;  /* 0x0001140001657983 */ /* 0x000e640000300800 */
[----:B------:R-:W1:Y:S02]  /*828f0*/  LDL.LU R102, [R1+0x118] ;  /* 0x0001180001667983 */ /* 0x000e640000300800 */
[----:B------:R-:W1:Y:S01]  /*82900*/  LDL.LU R103, [R1+0x11c] ;  /* 0x00011c0001677983 */ /* 0x000e620000300800 */
        /* <DEDUP_REMOVED lines=76> */
[C---:B--2---:R-:W-:Y:S08]  /*82dd0*/  HMMA.1688.F32.TF32 R244, R236.reuse, R62, R244 ;  /* 0x0000003eecf4723c */ /* 0x044ff000000810f4 */
[C---:B---3--:R-:W-:Y:S11]  /*82de0*/  HMMA.1688.F32.TF32 R248, R236.reuse, R66, R248 ;  /* 0x00000042ecf8723c */ /* 0x048ff600000810f8 */
[----:B------:R-:W-:Y:S11]  /*82df0*/  @!UPT UIADD3 URZ, URZ, URZ, URZ ;  /* 0x0000003f3f3ff290 */ /* 0x000ff6000fffe03f */
[----:B------:R-:W-:Y:S01]  /*82e00*/  @!UPT UIADD3 URZ, URZ, URZ, URZ ;  /* 0x0000003f3f3ff290 */ /* 0x000fe2000fffe03f */
[----:B------:R-:W-:Y:S01]  /*82e10*/  STL.64 [R1+0xfd0], R248 ;  /* 0x000fd0f801007387 */ /* 0x000fe20000100a00 */
[----:B------:R2:W-:Y:S03]  /*82e20*/  STL.64 [R1+0xfd8], R250 ;  /* 0x000fd8fa01007387 */ /* 0x0005e60000100a00 */
[----:B--2---:R-:W2:Y:S01]  /*82e30*/  LDL.LU.64 R250, [R1+0x3ce0] ;  /* 0x003ce00001fa7983 */ /* 0x004ea20000300a00 */
[----:B------:R-:W3:Y:S02]  /*82e40*/  LDL.LU.64 R248, [R1+0x3cd8] ;  /* 0x003cd80001f87983 */ /* 0x000ee40000300a00 */
[----:B------:R-:W-:Y:S02]  /*82e50*/  STL.64 [R1+0xfc0], R244 ;  /* 0x000fc0f401007387 */ /* 0x000fe40000100a00 */
[----:B------:R1:W-:Y:S02]  /*82e60*/  STL.64 [R1+0xfc8], R246 ;  /* 0x000fc8f601007387 */ /* 0x0003e40000100a00 */
[----:B-1----:R-:W2:Y:S01]  /*82e70*/  LDL.LU.64 R246, [R1+0x3cd0] ;  /* 0x003cd00001f67983 */ /* 0x002ea20000300a00 */
[----:B------:R-:W2:Y:S01]  /*82e80*/  LDL.LU.64 R244, [R1+0x3cc8] ;  /* 0x003cc80001f47983 */ /* 0x000ea20000300a00 */
[C---:B----4-:R-:W-:Y:S08]  /*82e90*/  HMMA.1688.F32.TF32 R156, R236.reuse, R58, R156 ;  /* 0x0000003aec9c723c */ /* 0x050ff0000008109c */
        /* <DEDUP_REMOVED lines=16> */
[C---:B-----5:R-:W-:Y:S08]  /*82fa0*/  HMMA.1688.F32.TF32 R88, R232.reuse, R46, R88 ;  /* 0x0000002ee858723c */ /* 0x060ff00000081058 */
[C---:B------:R-:W-:Y:S08]  /*82fb0*/  HMMA.1688.F32.TF32 R84, R232.reuse, R42, R84 ;  /* 0x0000002ae854723c */ /* 0x040ff00000081054 */
[C---:B------:R-:W-:Y:S08]  /*82fc0*/  HMMA.1688.F32.TF32 R80, R232.reuse, R38, R80 ;  /* 0x00000026e850723c */ /* 0x040ff00000081050 */
[----:B------:R-:W-:Y:S01]  /*82fd0*/  HMMA.1688.F32.TF32 R76, R232, R34, R76 ;  /* 0x00000022e84c723c */ /* 0x000fe2000008104c */
        /* <DEDUP_REMOVED lines=28> */
[----:B------:R1:W-:Y:S02]  /*831a0*/  STL.64 [R1+0xf58], R106 ;  /* 0x000f586a01007387 */ /* 0x0003e40000100a00 */
[----:B------:R-:W-:-:S02]  /*831b0*/  IMAD.MOV.U32 R21, RZ, RZ, R100 ;  /* 0x000000ffff157224 */ /* 0x000fc400078e0064 */
[----:B------:R-:W-:Y:S01]  /*831c0*/  IMAD.MOV.U32 R20, RZ, RZ, R101 ;  /* 0x000000ffff147224 */ /* 0x000fe200078e0065 */
[----:B------:R-:W-:Y:S01]  /*831d0*/  MOV R13, R102 ;  /* 0x00000066000d7202 */ /* 0x000fe20000000f00 */
[----:B------:R-:W-:Y:S01]  /*831e0*/  IMAD.MOV.U32 R12, RZ, RZ, R103 ;  /* 0x000000ffff0c7224 */ /* 0x000fe200078e0067 */
[----:B------:R-:W-:Y:S01]  /*831f0*/  LDS R238, [R161+0x26400] ;  /* 0x02640000a1ee7984 */ /* 0x000fe20000000800 */
[C---:B------:R-:W-:Y:S08]  /*83200*/  HMMA.1688.F32.TF32 R100, R232.reuse, R58, R224 ;  /* 0x0000003ae864723c */ /* 0x040ff000000810e0 */
[----:B-1----:R-:W-:Y:S01]  /*83210*/  HMMA.1688.F32.TF32 R104, R232, R62, R228 ;  /* 0x0000003ee868723c */ /* 0x002fe200000810e4 */
[----:B------:R-:W-:Y:S04]  /*83220*/  LDS R237, [R189+0x24400] ;  /* 0x02440000bded7984 */ /* 0x000fe80000000800 */
[----:B------:R-:W-:Y:S11]  /*83230*/  LDS R239, [R189+0x26400] ;  /* 0x02640000bdef7984 */ /* 0x000ff60000000800 */
[----:B------:R-:W-:Y:S07]  /*83240*/  @!UPT UIADD3 URZ, URZ, URZ, URZ ;  /* 0x0000003f3f3ff290 */ /* 0x000fee000fffe03f */
[----:B------:R-:W-:Y:S01]  /*83250*/  STL.64 [R1+0xf30], R104 ;  /* 0x000f306801007387 */ /* 0x000fe20000100a00 */
[----:B------:R-:W-:Y:S02]  /*83260*/  STL.64 [R1+0xf38], R106 ;  /* 0x000f386a01007387 */ /* 0x000fe40000100a00 */
[----:B------:R-:W-:Y:S02]  /*83270*/  STL.64 [R1+0xf20], R100 ;  /* 0x000f206401007387 */ /* 0x000fe40000100a00 */
[----:B------:R-:W-:Y:S01]  /*83280*/  STL.64 [R1+0xf28], R102 ;  /* 0x000f286601007387 */ /* 0x000fe20000100a00 */
[----:B------:R-:W-:Y:S01]  /*83290*/  STL.64 [R1+0xe0], R96 ;  /* 0x0000e06001007387 */ /* 0x000fe20000100a00 */
[----:B------:R-:W-:Y:S02]  /*832a0*/  STL.64 [R1+0xe8], R98 ;  /* 0x0000e86201007387 */ /* 0x000fe40000100a00 */
[----:B------:R1:W-:Y:S02]  /*832b0*/  STL.64 [R1+0xd0], R92 ;  /* 0x0000d05c01007387 */ /* 0x0003e40000100a00 */
[----:B------:R4:W-:Y:S01]  /*832c0*/  STL.64 [R1+0xd8], R94 ;  /* 0x0000d85e01007387 */ /* 0x0009e20000100a00 */
[----:B------:R5:W-:Y:S01]  /*832d0*/  STL.64 [R1+0xc0], R88 ;  /* 0x0000c05801007387 */ /* 0x000be20000100a00 */
[----:B------:R4:W-:Y:S02]  /*832e0*/  STL.64 [R1+0xc8], R90 ;  /* 0x0000c85a01007387 */ /* 0x0009e40000100a00 */
[----:B------:R-:W-:Y:S02]  /*832f0*/  STL.64 [R1+0xb0], R84 ;  /* 0x0000b05401007387 */ /* 0x000fe40000100a00 */
[----:B------:R-:W-:Y:S01]  /*83300*/  STL.64 [R1+0xb8], R86 ;  /* 0x0000b85601007387 */ /* 0x000fe20000100a00 */
[----:B-1----:R-:W2:Y:S01]  /*83310*/  LDL.LU R92, [R1+0x1c0] ;  /* 0x0001c000015c7983 */ /* 0x002ea20000300800 */
[----:B------:R-:W-:Y:S02]  /*83320*/  STL.64 [R1+0xa0], R80 ;  /* 0x0000a05001007387 */ /* 0x000fe40000100a00 */
[----:B------:R-:W-:Y:S02]  /*83330*/  STL.64 [R1+0xa8], R82 ;  /* 0x0000a85201007387 */ /* 0x000fe40000100a00 */
[----:B------:R3:W-:Y:S01]  /*83340*/  STL.64 [R1+0x1340], R76 ;  /* 0x0013404c01007387 */ /* 0x0007e20000100a00 */
[----:B------:R2:W-:Y:S01]  /*83350*/  STL.64 [R1+0x1348], R78 ;  /* 0x0013484e01007387 */ /* 0x0005e20000100a00 */
[----:B------:R-:W2:Y:S02]  /*83360*/  LDL.LU R93, [R1+0x1c4] ;  /* 0x0001c400015d7983 */ /* 0x000ea40000300800 */
[----:B----4-:R-:W4:Y:S02]  /*83370*/  LDL.LU R94, [R1+0x1c8] ;  /* 0x0001c800015e7983 */ /* 0x010f240000300800 */
[----:B------:R-:W4:Y:S01]  /*83380*/  LDL.LU R95, [R1+0x1cc] ;  /* 0x0001cc00015f7983 */ /* 0x000f220000300800 */
[----:B------:R-:W4:Y:S01]  /*83390*/  LDL.LU R96, [R1+0x1d0] ;  /* 0x0001d00001607983 */ /* 0x000f220000300800 */
[----:B------:R-:W4:Y:S02]  /*833a0*/  LDL.LU R97, [R1+0x1d4] ;  /* 0x0001d40001617983 */ /* 0x000f240000300800 */
[----:B------:R-:W4:Y:S02]  /*833b0*/  LDL.LU R98, [R1+0x1d8] ;  /* 0x0001d80001627983 */ /* 0x000f240000300800 */
[----:B------:R-:W4:Y:S01]  /*833c0*/  LDL.LU R99, [R1+0x1dc] ;  /* 0x0001dc0001637983 */ /* 0x000f220000300800 */
[----:B------:R-:W4:Y:S01]  /*833d0*/  LDL.LU R100, [R1] ;  /* 0x0000000001647983 */ /* 0x000f220000300800 */
        /* <DEDUP_REMOVED lines=43> */
[----:B-----5:R-:W5:Y:S01]  /*83690*/  LDL.LU R88, [R1+0x1b0] ;  /* 0x0001b00001587983 */ /* 0x020f620000300800 */
[----:B------:R-:W5:Y:S02]  /*836a0*/  LDL.LU R89, [R1+0x1b4] ;  /* 0x0001b40001597983 */ /* 0x000f640000300800 */
[----:B------:R-:W5:Y:S02]  /*836b0*/  LDL.LU R90, [R1+0x1b8] ;  /* 0x0001b800015a7983 */ /* 0x000f640000300800 */
[----:B------:R-:W5:Y:S01]  /*836c0*/  LDL.LU R91, [R1+0x1bc] ;  /* 0x0001bc00015b7983 */ /* 0x000f620000300800 */
[----:B---3--:R-:W-:Y:S01]  /*836d0*/  MOV R76, R248 ;  /* 0x000000f8004c7202 */ /* 0x008fe20000000f00 */
[----:B------:R-:W-:-:S02]  /*836e0*/  IMAD.MOV.U32 R77, RZ, RZ, R249 ;  /* 0x000000ffff4d7224 */ /* 0x000fc400078e00f9 */
[----:B--2---:R-:W-:Y:S01]  /*836f0*/  IMAD.MOV.U32 R78, RZ, RZ, R250 ;  /* 0x000000ffff4e7224 */ /* 0x004fe200078e00fa */
[----:B------:R-:W-:Y:S01]  /*83700*/  MOV R79, R251 ;  /* 0x000000fb004f7202 */ /* 0x000fe20000000f00 */
[----:B------:R-:W-:Y:S01]  /*83710*/  IMAD.MOV.U32 R80, RZ, RZ, R244 ;  /* 0x000000ffff507224 */ /* 0x000fe200078e00f4 */
[----:B------:R-:W-:Y:S01]  /*83720*/  MOV R81, R245 ;  /* 0x000000f500517202 */ /* 0x000fe20000000f00 */
[----:B------:R-:W2:Y:S01]  /*83730*/  LDL.LU R244, [R1+0x3cc4] ;  /* 0x003cc40001f47983 */ /* 0x000ea20000300800 */
[----:B------:R-:W2:Y:S02]  /*83740*/  LDL.LU R245, [R1+0x3cc0] ;  /* 0x003cc00001f57983 */ /* 0x000ea40000300800 */
[----:B------:R-:W-:Y:S02]  /*83750*/  IMAD.MOV.U32 R82, RZ, RZ, R246 ;  /* 0x000000ffff527224 */ /* 0x000fe400078e00f6 */
[----:B------:R-:W-:Y:S01]  /*83760*/  IMAD.MOV.U32 R83, RZ, RZ, R247 ;  /* 0x000000ffff537224 */ /* 0x000fe200078e00f7 */
[----:B------:R-:W2:Y:S01]  /*83770*/  LDL.LU R246, [R1+0x3cbc] ;  /* 0x003cbc0001f67983 */ /* 0x000ea20000300800 */
        /* <DEDUP_REMOVED lines=8> */
[----:B------:R-:W2:Y:S01]  /*83800*/  LDL.LU R251, [R1+0x3ca8] ;  /* 0x003ca80001fb7983 */ /* 0x000ea20000300800 */
[----:B------:R-:W-:Y:S08]  /*83810*/  HMMA.1688.F32.TF32 R76, R240, R22, R76 ;  /* 0x00000016f04c723c */ /* 0x000ff0000008104c */
[C---:B----4-:R-:W-:Y:S08]  /*83820*/  HMMA.1688.F32.TF32 R136, R232.reuse, R30, R132 ;  /* 0x0000001ee888723c */ /* 0x050ff00000081084 */
        /* <DEDUP_REMOVED lines=32> */
[C---:B----4-:R-:W-:Y:S08]  /*83a30*/  HMMA.1688.F32.TF32 R104, R240.reuse, R54, R228 ;  /* 0x00000036f068723c */ /* 0x050ff000000810e4 */
[C---:B--2---:R-:W-:Y:S08]  /*83a40*/  HMMA.1688.F32.TF32 R100, R240.reuse, R58, R248 ;  /* 0x0000003af064723c */ /* 0x044ff000000810f8 */
[C---:B-----5:R-:W-:Y:S08]  /*83a50*/  HMMA.1688.F32.TF32 R248, R240.reuse, R38, R88 ;  /* 0x00000026f0f8723c */ /* 0x060ff00000081058 */
[C---:B------:R-:W-:Y:S07]  /*83a60*/  HMMA.1688.F32.TF32 R88, R240.reuse, R34, R244 ;  /* 0x00000022f058723c */ /* 0x040fee00000810f4 */
[----:B------:R-:W-:Y:S01]  /*83a70*/  STL.64 [R1+0x40], R100 ;  /* 0x0000406401007387 */ /* 0x000fe20000100a00 */
[----:B------:R2:W-:Y:S02]  /*83a80*/  STL.64 [R1+0x48], R102 ;  /* 0x0000486601007387 */ /* 0x0005e40000100a00 */
[C---:B--2---:R-:W-:Y:S01]  /*83a90*/  HMMA.1688.F32.TF32 R100, R240.reuse, R50, R224 ;  /* 0x00000032f064723c */ /* 0x044fe200000810e0 */
[----:B------:R-:W-:Y:S01]  /*83aa0*/  STL.64 [R1+0x30], R104 ;  /* 0x0000306801007387 */ /* 0x000fe20000100a00 */
[----:B------:R-:W-:Y:S11]  /*83ab0*/  STL.64 [R1+0x38], R106 ;  /* 0x0000386a01007387 */ /* 0x000ff60000100a00 */
[----:B------:R-:W-:Y:S10]  /*83ac0*/  @!UPT UIADD3 URZ, URZ, URZ, URZ ;  /* 0x0000003f3f3ff290 */ /* 0x000ff4000fffe03f */
[----:B------:R-:W-:Y:S01]  /*83ad0*/  STL.64 [R1+0x20], R100 ;  /* 0x0000206401007387 */ /* 0x000fe20000100a00 */
[----:B------:R-:W-:Y:S02]  /*83ae0*/  STL.64 [R1+0x28], R102 ;  /* 0x0000286601007387 */ /* 0x000fe40000100a00 */
[----:B------:R-:W-:Y:S02]  /*83af0*/  STL.64 [R1+0x10], R96 ;  /* 0x0000106001007387 */ /* 0x000fe40000100a00 */
[----:B------:R-:W-:Y:S01]  /*83b00*/  STL.64 [R1+0x18], R98 ;  /* 0x0000186201007387 */ /* 0x000fe20000100a00 */
[----:B------:R-:W-:Y:S01]  /*83b10*/  STL [R1+0x3abc], R248 ;  /* 0x003abcf801007387 */ /* 0x000fe20000100800 */
[----:B------:R-:W-:Y:S02]  /*83b20*/  STL.64 [R1], R92 ;  /* 0x0000005c01007387 */ /* 0x000fe40000100a00 */
[----:B------:R-:W-:Y:S02]  /*83b30*/  STL.64 [R1+0x8], R94 ;  /* 0x0000085e01007387 */ /* 0x000fe40000100a00 */
[----:B------:R-:W-:Y:S01]  /*83b40*/  STL [R1+0x3ab8], R249 ;  /* 0x003ab8f901007387 */ /* 0x000fe20000100800 */
[----:B------:R-:W-:Y:S01]  /*83b50*/  STL [R1+0x3ab4], R250 ;  /* 0x003ab4fa01007387 */ /* 0x000fe20000100800 */
[----:B------:R-:W-:Y:S02]  /*83b60*/  STL [R1+0x3ab0], R251 ;  /* 0x003ab0fb01007387 */ /* 0x000fe40000100800 */
[----:B------:R-:W-:Y:S02]  /*83b70*/  STL.64 [R1+0x12f0], R88 ;  /* 0x0012f05801007387 */ /* 0x000fe40000100a00 */
[----:B------:R3:W-:Y:S02]  /*83b80*/  STL.64 [R1+0x12f8], R90 ;  /* 0x0012f85a01007387 */ /* 0x0007e40000100a00 */
[C---:B---3--:R-:W-:Y:S08]  /*83b90*/  HMMA.1688.F32.TF32 R88, R240.reuse, R30, R84 ;  /* 0x0000001ef058723c */ /* 0x048ff00000081054 */
[C---:B------:R-:W-:Y:S11]  /*83ba0*/  HMMA.1688.F32.TF32 R84, R240.reuse, R26, R80 ;  /* 0x0000001af054723c */ /* 0x040ff60000081050 */
[----:B------:R-:W-:Y:S04]  /*83bb0*/  @!UPT UIADD3 URZ, URZ, URZ, URZ ;  /* 0x0000003f3f3ff290 */ /* 0x000fe8000fffe03f */
[----:B------:R-:W-:Y:S01]  /*83bc0*/  STL.64 [R1+0x12e0], R88 ;  /* 0x0012e05801007387 */ /* 0x000fe20000100a00 */
[----:B------:R-:W-:Y:S02]  /*83bd0*/  STL.64 [R1+0x12e8], R90 ;  /* 0x0012e85a01007387 */ /* 0x000fe40000100a00 */
[----:B------:R-:W2:Y:S05]  /*83be0*/  LDL.LU R80, [R1+0x640] ;  /* 0x0006400001507983 */ /* 0x000eaa0000300800 */
[----:B------:R3:W-:Y:S01]  /*83bf0*/  STL.64 [R1+0x12d0], R84 ;  /* 0x0012d05401007387 */ /* 0x0007e20000100a00 */
[----:B------:R4:W-:Y:S01]  /*83c00*/  STL.64 [R1+0x12d8], R86 ;  /* 0x0012d85601007387 */ /* 0x0009e20000100a00 */
[----:B------:R5:W-:Y:S02]  /*83c10*/  STL.64 [R1+0x12c0], R76 ;  /* 0x0012c04c01007387 */ /* 0x000be40000100a00 */
[----:B------:R1:W-:Y:S02]  /*83c20*/  STL.64 [R1+0x12c8], R78 ;  /* 0x0012c84e01007387 */ /* 0x0003e40000100a00 */
        /* <DEDUP_REMOVED lines=19> */
[----:B---3--:R-:W3:Y:S02]  /*83d60*/  LDL.LU R84, [R1+0x650] ;  /* 0x0006500001547983 */ /* 0x008ee40000300800 */
[----:B------:R-:W3:Y:S01]  /*83d70*/  LDL.LU R85, [R1+0x654] ;  /* 0x0006540001557983 */ /* 0x000ee20000300800 */
[----:B----4-:R-:W3:Y:S01]  /*83d80*/  LDL.LU R86, [R1+0x658] ;  /* 0x0006580001567983 */ /* 0x010ee20000300800 */
[----:B------:R-:W3:Y:S02]  /*83d90*/  LDL.LU R87, [R1+0x65c] ;  /* 0x00065c0001577983 */ /* 0x000ee40000300800 */
[----:B------:R-:W4:Y:S02]  /*83da0*/  LDL.LU R88, [R1+0x660] ;  /* 0x0006600001587983 */ /* 0x000f240000300800 */
[----:B------:R-:W4:Y:S01]  /*83db0*/  LDL.LU R89, [R1+0x664] ;  /* 0x0006640001597983 */ /* 0x000f220000300800 */
[----:B------:R-:W4:Y:S01]  /*83dc0*/  LDL.LU R90, [R1+0x668] ;  /* 0x00066800015a7983 */ /* 0x000f220000300800 */
[----:B------:R-:W4:Y:S02]  /*83dd0*/  LDL.LU R91, [R1+0x66c] ;  /* 0x00066c00015b7983 */ /* 0x000f240000300800 */
        /* <DEDUP_REMOVED lines=12> */
[----:B-----5:R-:W5:Y:S02]  /*83ea0*/  LDL.LU R76, [R1+0x630] ;  /* 0x00063000014c7983 */ /* 0x020f640000300800 */
[----:B------:R-:W5:Y:S01]  /*83eb0*/  LDL.LU R77, [R1+0x634] ;  /* 0x00063400014d7983 */ /* 0x000f620000300800 */
[----:B-1----:R-:W5:Y:S01]  /*83ec0*/  LDL.LU R78, [R1+0x638] ;  /* 0x00063800014e7983 */ /* 0x002f620000300800 */
[----:B------:R-:W5:Y:S01]  /*83ed0*/  LDL.LU R79, [R1+0x63c] ;  /* 0x00063c00014f7983 */ /* 0x000f620000300800 */
[C---:B--2---:R-:W-:Y:S08]  /*83ee0*/  HMMA.1688.F32.TF32 R244, R240.reuse, R18, R108 ;  /* 0x00000012f0f4723c */ /* 0x044ff0000008106c */
[C---:B------:R-:W-:Y:S08]  /*83ef0*/  HMMA.1688.F32.TF32 R104, R240.reuse, R14, R104 ;  /* 0x0000000ef068723c */ /* 0x040ff00000081068 */
[----:B------:R-:W-:Y:S07]  /*83f00*/  HMMA.1688.F32.TF32 R100, R240, R10, R100 ;  /* 0x0000000af064723c */ /* 0x000fee0000081064 */
[----:B------:R-:W-:Y:S01]  /*83f10*/  STL [R1+0x3aac], R244 ;  /* 0x003aacf401007387 */ /* 0x000fe20000100800 */
[----:B------:R-:W-:Y:S02]  /*83f20*/  STL [R1+0x3aa8], R245 ;  /* 0x003aa8f501007387 */ /* 0x000fe40000100800 */
[----:B------:R-:W-:Y:S02]  /*83f30*/  STL [R1+0x3aa4], R246 ;  /* 0x003aa4f601007387 */ /* 0x000fe40000100800 */
[----:B------:R-:W-:Y:S03]  /*83f40*/  STL [R1+0x3aa0], R247 ;  /* 0x003aa0f701007387 */ /* 0x000fe60000100800 */
[----:B------:R-:W-:Y:S01]  /*83f50*/  STL.64 [R1+0x12b0], R104 ;  /* 0x0012b06801007387 */ /* 0x000fe20000100a00 */
[----:B------:R-:W-:Y:S08]  /*83f60*/  STL.64 [R1+0x12b8], R106 ;  /* 0x0012b86a01007387 */ /* 0x000ff00000100a00 */
[----:B------:R-:W-:-:S02]  /*83f70*/  IMAD.MOV.U32 R248, RZ, RZ, R102 ;  /* 0x000000fffff87224 */ /* 0x000fc400078e0066 */
[----:B------:R1:W-:Y:S02]  /*83f80*/  STL.64 [R1+0x12a0], R100 ;  /* 0x0012a06401007387 */ /* 0x0003e40000100a00 */
[----:B------:R-:W-:Y:S02]  /*83f90*/  IMAD.MOV.U32 R249, RZ, RZ, R103 ;  /* 0x000000fffff97224 */ /* 0x000fe400078e0067 */
[----:B-1----:R-:W-:Y:S08]  /*83fa0*/  HMMA.1688.F32.TF32 R100, R240, R6, R228 ;  /* 0x00000006f064723c */ /* 0x002ff000000810e4 */
[----:B-----5:R-:W-:Y:S01]  /*83fb0*/  HMMA.1688.F32.TF32 R76, R232, R42, R76 ;  /* 0x0000002ae84c723c */ /* 0x020fe2000008104c */
[----:B------:R-:W-:Y:S04]  /*83fc0*/  LDS R240, [R161+0x24480] ;  /* 0x02448000a1f07984 */ /* 0x000fe80000000800 */
[----:B------:R-:W-:Y:S04]  /*83fd0*/  LDS R242, [R161+0x26480] ;  /* 0x02648000a1f27984 */ /* 0x000fe80000000800 */
[----:B------:R-:W-:Y:S04]  /*83fe0*/  LDS R241, [R189+0x24480] ;  /* 0x02448000bdf17984 */ /* 0x000fe80000000800 */
[----:B------:R-:W1:Y:S03]  /*83ff0*/  LDS R243, [R189+0x26480] ;  /* 0x02648000bdf37984 */ /* 0x000e660000000800 */
[----:B------:R-:W-:Y:S01]  /*84000*/  MOV R250, R100 ;  /* 0x0000006400fa7202 */ /* 0x000fe20000000f00 */
[----:B------:R-:W-:-:S02]  /*84010*/  IMAD.MOV.U32 R251, RZ, RZ, R101 ;  /* 0x000000fffffb7224 */ /* 0x000fc400078e0065 */
[----:B------:R-:W-:Y:S01]  /*84020*/  IMAD.MOV.U32 R244, RZ, RZ, R102 ;  /* 0x000000fffff47224 */ /* 0x000fe200078e0066 */
[----:B------:R-:W-:Y:S02]  /*84030*/  MOV R245, R103 ;  /* 0x0000006700f57202 */ /* 0x000fe40000000f00 */
[C---:B---3--:R-:W-:Y:S01]  /*84040*/  HMMA.1688.F32.TF32 R100, R232.reuse, R66, R224 ;  /* 0x00000042e864723c */ /* 0x048fe200000810e0 */
[----:B------:R-:W-:Y:S11]  /*84050*/  STL.64 [R1+0x3ac8], R250 ;  /* 0x003ac8fa01007387 */ /* 0x000ff60000100a00 */
[----:B------:R-:W-:Y:S11]  /*84060*/  @!UPT UIADD3 URZ, URZ, URZ, URZ ;  /* 0x0000003f3f3ff290 */ /* 0x000ff6000fffe03f */
[----:B------:R-:W-:Y:S01]  /*84070*/  @!UPT UIADD3 URZ, URZ, URZ, URZ ;  /* 0x0000003f3f3ff290 */ /* 0x000fe2000fffe03f */
[----:B------:R-:W-:Y:S02]  /*84080*/  IMAD.MOV.U32 R246, RZ, RZ, R100 ;  /* 0x000000fffff67224 */ /* 0x000fe400078e0064 */
[----:B------:R-:W-:Y:S01]  /*84090*/  IMAD.MOV.U32 R247, RZ, RZ, R101 ;  /* 0x000000fffff77224 */ /* 0x000fe200078e0065 */
[----:B------:R-:W-:Y:S01]  /*840a0*/  MOV R17, R102 ;  /* 0x0000006600117202 */ /* 0x000fe20000000f00 */
[----:B------:R-:W-:Y:S02]  /*840b0*/  IMAD.MOV.U32 R16, RZ, RZ, R103 ;  /* 0x000000ffff107224 */ /* 0x000fe400078e0067 */
[C---:B------:R-:W-:Y:S08]  /*840c0*/  HMMA.1688.F32.TF32 R100, R232.reuse, R62, R96 ;  /* 0x0000003ee864723c */ /* 0x040ff00000081060 */
[C---:B------:R-:W-:Y:S08]  /*840d0*/  HMMA.1688.F32.TF32 R96, R232.reuse, R58, R92 ;  /* 0x0000003ae860723c */ /* 0x040ff0000008105c */
[C---:B----4-:R-:W-:Y:S08]  /*840e0*/  HMMA.1688.F32.TF32 R92, R232.reuse, R54, R88 ;  /* 0x00000036e85c723c */ /* 0x050ff00000081058 */
[C---:B------:R-:W-:Y:S08]  /*840f0*/  HMMA.1688.F32.TF32 R88, R232.reuse, R50, R84 ;  /* 0x00000032e858723c */ /* 0x040ff00000081054 */
[----:B------:R-:W-:Y:S01]  /*84100*/  HMMA.1688.F32.TF32 R84, R232, R46, R80 ;  /* 0x0000002ee854723c */ /* 0x000fe20000081050 */
[----:B------:R-:W-:Y:S04]  /*84110*/  STL.64 [R1+0x3ac0], R248 ;  /* 0x003ac0f801007387 */ /* 0x000fe80000100a00 */
[----:B------:R-:W-:Y:S01]  /*84120*/  STL.64 [R1+0x830], R100 ;  /* 0x0008306401007387 */ /* 0x000fe20000100a00 */
[----:B------:R-:W-:Y:S02]  /*84130*/  STL.64 [R1+0x838], R102 ;  /* 0x0008386601007387 */ /* 0x000fe40000100a00 */
[----:B------:R-:W-:Y:S02]  /*84140*/  STL.64 [R1+0x8a0], R96 ;  /* 0x0008a06001007387 */ /* 0x000fe40000100a00 */
[----:B------:R-:W-:Y:S01]  /*84150*/  STL.64 [R1+0x8a8], R98 ;  /* 0x0008a86201007387 */ /* 0x000fe20000100a00 */
[----:B------:R-:W-:Y:S01]  /*84160*/  STL.64 [R1+0xa30], R92 ;  /* 0x000a305c01007387 */ /* 0x000fe20000100a00 */
[----:B------:R-:W-:Y:S03]  /*84170*/  STL.64 [R1+0xa38], R94 ;  /* 0x000a385e01007387 */ /* 0x000fe60000100a00 */
[----:B------:R-:W-:Y:S02]  /*84180*/  STL.64 [R1+0xef0], R88 ;  /* 0x000ef05801007387 */ /* 0x000fe40000100a00 */
[----:B------:R-:W-:Y:S01]  /*84190*/  STL.64 [R1+0xef8], R90 ;  /* 0x000ef85a01007387 */ /* 0x000fe20000100a00 */
[----:B------:R-:W2:Y:S05]  /*841a0*/  LDL.LU R80, [R1+0x420] ;  /* 0x0004200001507983 */ /* 0x000eaa0000300800 */
[----:B------:R3:W-:Y:S02]  /*841b0*/  STL.64 [R1+0xee0], R84 ;  /* 0x000ee05401007387 */ /* 0x0007e40000100a00 */
[----:B------:R4:W-:Y:S02]  /*841c0*/  STL.64 [R1+0xee8], R86 ;  /* 0x000ee85601007387 */ /* 0x0009e40000100a00 */
[----:B------:R5:W-:Y:S01]  /*841d0*/  STL.64 [R1+0xb70], R76 ;  /* 0x000b704c01007387 */ /* 0x000be20000100a00 */
        /* <DEDUP_REMOVED lines=11> */
[----:B------:R-:W2:Y:S02]  /*84290*/  LDL.LU R111, [R1+0x62c] ;  /* 0x00062c00016f7983 */ /* 0x000ea40000300800 */
[----:B---3--:R-:W-:Y:S01]  /*842a0*/  IMAD.MOV.U32 R84, RZ, RZ, R163 ;  /* 0x000000ffff547224 */ /* 0x008fe200078e00a3 */
[----:B------:R-:W-:Y:S01]  /*842b0*/  MOV R85, R190 ;  /* 0x000000be00557202 */ /* 0x000fe20000000f00 */
[----:B------:R-:W3:Y:S01]  /*842c0*/  LDL.LU R163, [R1+0x3ca4] ;  /* 0x003ca40001a37983 */ /* 0x000ee20000300800 */
[----:B------:R-:W3:Y:S02]  /*842d0*/  LDL.LU R190, [R1+0x3ca0] ;  /* 0x003ca00001be7983 */ /* 0x000ee40000300800 */
[----:B----4-:R-:W-:-:S02]  /*842e0*/  IMAD.MOV.U32 R86, RZ, RZ, R191 ;  /* 0x000000ffff567224 */ /* 0x010fc400078e00bf */
        /* <DEDUP_REMOVED lines=23> */
[----:B-----5:R-:W-:-:S02]  /*84460*/  IMAD.MOV.U32 R76, RZ, RZ, R162 ;  /* 0x000000ffff4c7224 */ /* 0x020fc400078e00a2 */
[----:B------:R-:W-:Y:S01]  /*84470*/  IMAD.MOV.U32 R77, RZ, RZ, R160 ;  /* 0x000000ffff4d7224 */ /* 0x000fe200078e00a0 */
[----:B-1----:R-:W-:Y:S01]  /*84480*/  MOV R78, R2 ;  /* 0x00000002004e7202 */ /* 0x002fe20000000f00 */
[----:B------:R-:W-:Y:S01]  /*84490*/  IMAD.MOV.U32 R79, RZ, RZ, R0 ;  /* 0x000000ffff4f7224 */ /* 0x000fe200078e0000 */
[----:B------:R-:W-:Y:S08]  /*844a0*/  HMMA.1688.F32.TF32 R84, R232, R6, R84 ;  /* 0x00000006e854723c */ /* 0x000ff00000081054 */
[----:B------:R-:W-:Y:S08]  /*844b0*/  HMMA.1688.F32.TF32 R76, R236, R62, R76 ;  /* 0x0000003eec4c723c */ /* 0x000ff0000008104c */
[C---:B--2---:R-:W-:Y:S08]  /*844c0*/  HMMA.1688.F32.TF32 R104, R232.reuse, R34, R104 ;  /* 0x00000022e868723c */ /* 0x044ff00000081068 */
[----:B------:R-:W-:Y:S01]  /*844d0*/  HMMA.1688.F32.TF32 R108, R232, R38, R108 ;  /* 0x00000026e86c723c */ /* 0x000fe2000008106c */
[----:B---3--:R-:W-:Y:S01]  /*844e0*/  MOV R95, R163 ;  /* 0x000000a3005f7202 */ /* 0x008fe20000000f00 */
[----:B------:R-:W-:-:S02]  /*844f0*/  IMAD.MOV.U32 R94, RZ, RZ, R190 ;  /* 0x000000ffff5e7224 */ /* 0x000fc400078e00be */
[----:B----4-:R-:W-:Y:S01]  /*84500*/  IMAD.MOV.U32 R93, RZ, RZ, R191 ;  /* 0x000000ffff5d7224 */ /* 0x010fe200078e00bf */
[----:B------:R-:W-:-:S11]  /*84510*/  MOV R92, R252 ;  /* 0x000000fc005c7202 */ /* 0x000fd60000000f00 */
[----:B------:R-:W-:Y:S01]  /*84520*/  IMAD.MOV.U32 R252, RZ, RZ, R104 ;  /* 0x000000fffffc7224 */ /* 0x000fe200078e0068 */
[----:B------:R-:W-:Y:S01]  /*84530*/  MOV R191, R105 ;  /* 0x0000006900bf7202 */ /* 0x000fe20000000f00 */
[----:B------:R-:W-:Y:S02]  /*84540*/  IMAD.MOV.U32 R190, RZ, RZ, R106 ;  /* 0x000000ffffbe7224 */ /* 0x000fe400078e006a */
[----:B------:R-:W-:Y:S02]  /*84550*/  IMAD.MOV.U32 R163, RZ, RZ, R107 ;  /* 0x000000ffffa37224 */ /* 0x000fe400078e006b */
[C---:B------:R-:W-:Y:S08]  /*84560*/  HMMA.1688.F32.TF32 R104, R232.reuse, R30, R100 ;  /* 0x0000001ee868723c */ /* 0x040ff00000081064 */
[C---:B------:R-:W-:Y:S08]  /*84570*/  HMMA.1688.F32.TF32 R100, R232.reuse, R26, R228 ;  /* 0x0000001ae864723c */ /* 0x040ff000000810e4 */
[C---:B------:R-:W-:Y:S08]  /*84580*/  HMMA.1688.F32.TF32 R96, R232.reuse, R18, R96 ;  /* 0x00000012e860723c */ /* 0x040ff00000081060 */
[C---:B------:R-:W-:Y:S08]  /*84590*/  HMMA.1688.F32.TF32 R92, R232.reuse, R14, R92 ;  /* 0x0000000ee85c723c */ /* 0x040ff0000008105c */
[----:B------:R-:W-:Y:S08]  /*845a0*/  HMMA.1688.F32.TF32 R88, R232, R10, R88 ;  /* 0x0000000ae858723c */ /* 0x000ff00000081058 */
[----:B------:R-:W-:Y:S01]  /*845b0*/  HMMA.1688.F32.TF32 R80, R236, R66, R80 ;  /* 0x00000042ec50723c */ /* 0x000fe20000081050 */
[----:B------:R-:W-:Y:S01]  /*845c0*/  STL.64 [R1+0xb60], R108 ;  /* 0x000b606c01007387 */ /* 0x000fe20000100a00 */
[----:B------:R-:W-:Y:S02]  /*845d0*/  STL.64 [R1+0xb68], R110 ;  /* 0x000b686e01007387 */ /* 0x000fe40000100a00 */
[----:B------:R-:W-:Y:S02]  /*845e0*/  STL [R1+0x3a94], R163 ;  /* 0x003a94a301007387 */ /* 0x000fe40000100800 */
[----:B------:R-:W-:Y:S01]  /*845f0*/  STL [R1+0x3a90], R190 ;  /* 0x003a90be01007387 */ /* 0x000fe20000100800 */
[----:B------:R1:W-:Y:S01]  /*84600*/  STL [R1+0x3a8c], R191 ;  /* 0x003a8cbf01007387 */ /* 0x0003e20000100800 */
[----:B------:R2:W-:Y:S02]  /*84610*/  STL [R1+0x3a88], R252 ;  /* 0x003a88fc01007387 */ /* 0x0005e40000100800 */
[----:B-1----:R-:W-:Y:S01]  /*84620*/  IMAD.MOV.U32 R191, RZ, RZ, R102 ;  /* 0x000000ffffbf7224 */ /* 0x002fe200078e0066 */
[----:B--2---:R-:W-:Y:S01]  /*84630*/  MOV R252, R103 ;  /* 0x0000006700fc7202 */ /* 0x004fe20000000f00 */
[----:B------:R-:W-:Y:S01]  /*84640*/  STL.64 [R1+0x1280], R104 ;  /* 0x0012806801007387 */ /* 0x000fe20000100a00 */
[----:B------:R-:W-:Y:S02]  /*84650*/  STL.64 [R1+0x1288], R106 ;  /* 0x0012886a01007387 */ /* 0x000fe40000100a00 */
[----:B------:R-:W-:Y:S01]  /*84660*/  STL [R1+0x3a9c], R191 ;  /* 0x003a9cbf01007387 */ /* 0x000fe20000100800 */
[----:B------:R-:W-:Y:S01]  /*84670*/  STL [R1+0x3a98], R252 ;  /* 0x003a98fc01007387 */ /* 0x000fe20000100800 */
[----:B------:R-:W-:Y:S01]  /*84680*/  STL.64 [R1+0x1258], R98 ;  /* 0x0012586201007387 */ /* 0x000fe20000100a00 */
[----:B------:R-:W-:Y:S01]  /*84690*/  MOV R163, R100 ;  /* 0x0000006400a37202 */ /* 0x000fe20000000f00 */
[----:B------:R-:W-:Y:S01]  /*846a0*/  IMAD.MOV.U32 R190, RZ, RZ, R101 ;  /* 0x000000ffffbe7224 */ /* 0x000fe200078e0065 */
[----:B------:R-:W-:Y:S01]  /*846b0*/  STL.64 [R1+0x1240], R92 ;  /* 0x0012405c01007387 */ /* 0x000fe20000100a00 */
[----:B------:R-:W-:Y:S01]  /*846c0*/  HMMA.1688.F32.TF32 R100, R232, R22, R224 ;  /* 0x00000016e864723c */ /* 0x000fe200000810e0 */
[----:B------:R-:W-:Y:S02]  /*846d0*/  STL.64 [R1+0x1248], R94 ;  /* 0x0012485e01007387 */ /* 0x000fe40000100a00 */
[----:B------:R-:W-:Y:S01]  /*846e0*/  STL.64 [R1+0x1230], R88 ;  /* 0x0012305801007387 */ /* 0x000fe20000100a00 */
[----:B------:R-:W-:Y:S01]  /*846f0*/  STL.64 [R1+0x1238], R90 ;  /* 0x0012385a01007387 */ /* 0x000fe20000100a00 */
[----:B------:R1:W-:Y:S02]  /*84700*/  STL.64 [R1+0xb50], R84 ;  /* 0x000b505401007387 */ /* 0x0003e40000100a00 */
[----:B------:R2:W-:Y:S01]  /*84710*/  STL.64 [R1+0xb58], R86 ;  /* 0x000b585601007387 */ /* 0x0005e20000100a00 */
[----:B-1----:R-:W3:Y:S01]  /*84720*/  LDL.LU R84, [R1+0x2f0] ;  /* 0x0002f00001547983 */ /* 0x002ee20000300800 */
[----:B------:R-:W-:Y:S02]  /*84730*/  STL.64 [R1+0xed0], R80 ;  /* 0x000ed05001007387 */ /* 0x000fe40000100a00 */
[----:B------:R-:W-:Y:S02]  /*84740*/  STL.64 [R1+0xed8], R82 ;  /* 0x000ed85201007387 */ /* 0x000fe40000100a00 */
[----:B------:R1:W-:Y:S01]  /*84750*/  STL.64 [R1+0xec0], R76 ;  /* 0x000ec04c01007387 */ /* 0x0003e20000100a00 */
[----:B------:R4:W-:Y:S01]  /*84760*/  STL.64 [R1+0xec8], R78 ;  /* 0x000ec84e01007387 */ /* 0x0009e20000100a00 */
[----:B------:R-:W3:Y:S02]  /*84770*/  LDL.LU R85, [R1+0x2f4] ;  /* 0x0002f40001557983 */ /* 0x000ee40000300800 */
[----:B--2---:R-:W3:Y:S02]  /*84780*/  LDL.LU R86, [R1+0x2f8] ;  /* 0x0002f80001567983 */ /* 0x004ee40000300800 */
[----:B------:R-:W3:Y:S01]  /*84790*/  LDL.LU R87, [R1+0x2fc] ;  /* 0x0002fc0001577983 */ /* 0x000ee20000300800 */
        /* <DEDUP_REMOVED lines=11> */
[----:B------:R-:W-:Y:S01]  /*84850*/  IMAD.MOV.U32 R162, RZ, RZ, R100 ;  /* 0x000000ffffa27224 */ /* 0x000fe200078e0064 */
[----:B------:R-:W2:Y:S01]  /*84860*/  LDL.LU R231, [R1+0x25c] ;  /* 0x00025c0001e77983 */ /* 0x000ea20000300800 */
[----:B------:R-:W-:-:S02]  /*84870*/  IMAD.MOV.U32 R160, RZ, RZ, R101 ;  /* 0x000000ffffa07224 */ /* 0x000fc400078e0065 */
[----:B------:R-:W2:Y:S01]  /*84880*/  LDL.LU R100, [R1+0x260] ;  /* 0x0002600001647983 */ /* 0x000ea20000300800 */
[----:B------:R-:W-:Y:S01]  /*84890*/  MOV R2, R102 ;  /* 0x0000006600027202 */ /* 0x000fe20000000f00 */
[----:B------:R-:W2:Y:S01]  /*848a0*/  LDL.LU R101, [R1+0x264] ;  /* 0x0002640001657983 */ /* 0x000ea20000300800 */
[----:B------:R-:W-:Y:S02]  /*848b0*/  IMAD.MOV.U32 R0, RZ, RZ, R103 ;  /* 0x000000ffff007224 */ /* 0x000fe400078e0067 */
        /* <DEDUP_REMOVED lines=30> */
[----:B-1----:R-:W2:Y:S01]  /*84aa0*/  LDL.LU R76, [R1+0x3d0] ;  /* 0x0003d000014c7983 */ /* 0x002ea20000300800 */
[----:B------:R-:W2:Y:S02]  /*84ab0*/  LDL.LU R77, [R1+0x3d4] ;  /* 0x0003d400014d7983 */ /* 0x000ea40000300800 */
[----:B----4-:R-:W2:Y:S02]  /*84ac0*/  LDL.LU R78, [R1+0x3d8] ;  /* 0x0003d800014e7983 */ /* 0x010ea40000300800 */
[----:B------:R-:W2:Y:S01]  /*84ad0*/  LDL.LU R79, [R1+0x3dc] ;  /* 0x0003dc00014f7983 */ /* 0x000ea20000300800 */
[----:B------:R-:W4:Y:S01]  /*84ae0*/  LDL.LU R152, [R1+0x3f0] ;  /* 0x0003f00001987983 */ /* 0x000f220000300800 */
[----:B------:R-:W4:Y:S02]  /*84af0*/  LDL.LU R153, [R1+0x3f4] ;  /* 0x0003f40001997983 */ /* 0x000f240000300800 */
[----:B------:R-:W4:Y:S02]  /*84b00*/  LDL.LU R154, [R1+0x3f8] ;  /* 0x0003f800019a7983 */ /* 0x000f240000300800 */
[----:B------:R-:W4:Y:S01]  /*84b10*/  LDL.LU R155, [R1+0x3fc] ;  /* 0x0003fc00019b7983 */ /* 0x000f220000300800 */
        /* <DEDUP_REMOVED lines=27> */
[----:B------:R-:W-:Y:S01]  /*84cd0*/  IMAD.MOV.U32 R191, RZ, RZ, R96 ;  /* 0x000000ffffbf7224 */ /* 0x000fe200078e0060 */
[----:B------:R-:W5:Y:S01]  /*84ce0*/  LDL.LU R227, [R1+0x33c] ;  /* 0x00033c0001e37983 */ /* 0x000f620000300800 */
[----:B------:R-:W-:Y:S01]  /*84cf0*/  MOV R252, R97 ;  /* 0x0000006100fc7202 */ /* 0x000fe20000000f00 */
        /* <DEDUP_REMOVED lines=8> */
[C---:B--2---:R-:W-:Y:S08]  /*84d80*/  HMMA.1688.F32.TF32 R232, R236.reuse, R58, R156 ;  /* 0x0000003aece8723c */ /* 0x044ff0000008109c */
[C---:B----4-:R-:W-:Y:S08]  /*84d90*/  HMMA.1688.F32.TF32 R156, R236.reuse, R54, R152 ;  /* 0x00000036ec9c723c */ /* 0x050ff00000081098 */
[C---:B---3--:R-:W-:Y:S08]  /*84da0*/  HMMA.1688.F32.TF32 R152, R236.reuse, R50, R148 ;  /* 0x00000032ec98723c */ /* 0x048ff00000081094 */
[----:B------:R-:W-:Y:S01]  /*84db0*/  HMMA.1688.F32.TF32 R148, R236, R46, R76 ;  /* 0x0000002eec94723c */ /* 0x000fe2000008104c */
[----:B------:R-:W-:Y:S01]  /*84dc0*/  STL.64 [R1+0xeb0], R232 ;  /* 0x000eb0e801007387 */ /* 0x000fe20000100a00 */
[----:B------:R-:W-:Y:S05]  /*84dd0*/  STL.64 [R1+0xeb8], R234 ;  /* 0x000eb8ea01007387 */ /* 0x000fea0000100a00 */
[----:B------:R-:W-:Y:S02]  /*84de0*/  STL.64 [R1+0xea0], R156 ;  /* 0x000ea09c01007387 */ /* 0x000fe40000100a00 */
[----:B------:R-:W-:Y:S01]  /*84df0*/  STL.64 [R1+0xea8], R158 ;  /* 0x000ea89e01007387 */ /* 0x000fe20000100a00 */
[----:B------:R-:W2:Y:S05]  /*84e00*/  LDL.LU R76, [R1+0x5a0] ;  /* 0x0005a000014c7983 */ /* 0x000eaa0000300800 */
[----:B------:R-:W-:Y:S02]  /*84e10*/  STL.64 [R1+0xe90], R152 ;  /* 0x000e909801007387 */ /* 0x000fe40000100a00 */
[----:B------:R-:W-:Y:S06]  /*84e20*/  STL.64 [R1+0xe98], R154 ;  /* 0x000e989a01007387 */ /* 0x000fec0000100a00 */
[----:B------:R-:W-:Y:S01]  /*84e30*/  STL.64 [R1+0xe80], R148 ;  /* 0x000e809401007387 */ /* 0x000fe20000100a00 */
[----:B------:R1:W-:Y:S01]  /*84e40*/  STL.64 [R1+0xe88], R150 ;  /* 0x000e889601007387 */ /* 0x0003e20000100a00 */
[----:B------:R-:W2:Y:S02]  /*84e50*/  LDL.LU R77, [R1+0x5a4] ;  /* 0x0005a400014d7983 */ /* 0x000ea40000300800 */
[----:B------:R-:W2:Y:S02]  /*84e60*/  LDL.LU R78, [R1+0x5a8] ;  /* 0x0005a800014e7983 */ /* 0x000ea40000300800 */
[----:B------:R-:W2:Y:S01]  /*84e70*/  LDL.LU R79, [R1+0x5ac] ;  /* 0x0005ac00014f7983 */ /* 0x000ea20000300800 */
[C---:B-----5:R-:W-:Y:S08]  /*84e80*/  HMMA.1688.F32.TF32 R96, R240.reuse, R50, R96 ;  /* 0x00000032f060723c */ /* 0x060ff00000081060 */
[----:B------:R-:W-:Y:S08]  /*84e90*/  HMMA.1688.F32.TF32 R92, R240, R46, R92 ;  /* 0x0000002ef05c723c */ /* 0x000ff0000008105c */
[C---:B-1----:R-:W-:Y:S08]  /*84ea0*/  HMMA.1688.F32.TF32 R148, R236.reuse, R42, R144 ;  /* 0x0000002aec94723c */ /* 0x042ff00000081090 */
        /* <DEDUP_REMOVED lines=45> */
[----:B------:R3:W-:Y:S03]  /*85180*/  STL.64 [R1+0xd58], R102 ;  /* 0x000d586601007387 */ /* 0x0007e60000100a00 */
[----:B------:R-:W-:Y:S04]  /*85190*/  LDS R234, [R161+0x26580] ;  /* 0x02658000a1ea7984 */ /* 0x000fe80000000800 */
[----:B------:R-:W-:Y:S04]  /*851a0*/  LDS R233, [R189+0x24580] ;  /* 0x02458000bde97984 */ /* 0x000fe80000000800 */
[----:B------:R-:W4:Y:S01]  /*851b0*/  LDS R235, [R189+0x26580] ;  /* 0x02658000bdeb7984 */ /* 0x000f220000000800 */
[C---:B---3--:R-:W-:Y:S11]  /*851c0*/  HMMA.1688.F32.TF32 R100, R240.reuse, R54, R224 ;  /* 0x00000036f064723c */ /* 0x048ff600000810e0 */
[----:B------:R-:W-:Y:S11]  /*851d0*/  @!UPT UIADD3 URZ, URZ, URZ, URZ ;  /* 0x0000003f3f3ff290 */ /* 0x000ff6000fffe03f */
[----:B------:R-:W-:Y:S01]  /*851e0*/  @!UPT UIADD3 URZ, URZ, URZ, URZ ;  /* 0x0000003f3f3ff290 */ /* 0x000fe2000fffe03f */
        /* <DEDUP_REMOVED lines=16> */
[----:B-----5:R-:W5:Y:S01]  /*852f0*/  LDL.LU R84, [R1+0x460] ;  /* 0x0004600001547983 */ /* 0x020f620000300800 */
[C---:B--2---:R-:W-:Y:S11]  /*85300*/  HMMA.1688.F32.TF32 R76, R240.reuse, R30, R76 ;  /* 0x0000001ef04c723c */ /* 0x044ff6000008104c */
[----:B------:R-:W-:Y:S11]  /*85310*/  @!UPT UIADD3 URZ, URZ, URZ, URZ ;  /* 0x0000003f3f3ff290 */ /* 0x000ff6000fffe03f */
[----:B------:R-:W-:Y:S01]  /*85320*/  @!UPT UIADD3 URZ, URZ, URZ, URZ ;  /* 0x0000003f3f3ff290 */ /* 0x000fe2000fffe03f */
[----:B------:R2:W-:Y:S01]  /*85330*/  STL.64 [R1+0xb10], R76 ;  /* 0x000b104c01007387 */ /* 0x0005e20000100a00 */
[----:B------:R2:W-:Y:S02]  /*85340*/  STL.64 [R1+0xb18], R78 ;  /* 0x000b184e01007387 */ /* 0x0005e40000100a00 */
[----:B------:R-:W5:Y:S02]  /*85350*/  LDL.LU R85, [R1+0x464] ;  /* 0x0004640001557983 */ /* 0x000f640000300800 */
[----:B-1----:R-:W5:Y:S01]  /*85360*/  LDL.LU R86, [R1+0x468] ;  /* 0x0004680001567983 */ /* 0x002f620000300800 */
[----:B------:R-:W5:Y:S01]  /*85370*/  LDL.LU R87, [R1+0x46c] ;  /* 0x00046c0001577983 */ /* 0x000f620000300800 */
        /* <DEDUP_REMOVED lines=84> */
[----:B--2---:R-:W2:Y:S02]  /*858c0*/  LDL.LU R76, [R1+0x2b0] ;  /* 0x0002b000014c7983 */ /* 0x004ea40000300800 */
[----:B------:R-:W2:Y:S02]  /*858d0*/  LDL.LU R77, [R1+0x2b4] ;  /* 0x0002b400014d7983 */ /* 0x000ea40000300800 */
[----:B------:R-:W2:Y:S01]  /*858e0*/  LDL.LU R78, [R1+0x2b8] ;  /* 0x0002b800014e7983 */ /* 0x000ea20000300800 */
[----:B------:R-:W2:Y:S01]  /*858f0*/  LDL.LU R79, [R1+0x2bc] ;  /* 0x0002bc00014f7983 */ /* 0x000ea20000300800 */
[C---:B---3--:R-:W-:Y:S08]  /*85900*/  HMMA.1688.F32.TF32 R156, R240.reuse, R26, R156 ;  /* 0x0000001af09c723c */ /* 0x048ff0000008109c */
[C---:B----4-:R-:W-:Y:S08]  /*85910*/  HMMA.1688.F32.TF32 R152, R240.reuse, R22, R152 ;  /* 0x00000016f098723c */ /* 0x050ff00000081098 */
[C---:B------:R-:W-:Y:S08]  /*85920*/  HMMA.1688.F32.TF32 R148, R240.reuse, R18, R148 ;  /* 0x00000012f094723c */ /* 0x040ff00000081094 */
[C---:B------:R-:W-:Y:S08]  /*85930*/  HMMA.1688.F32.TF32 R144, R240.reuse, R14, R144 ;  /* 0x0000000ef090723c */ /* 0x040ff00000081090 */
[C---:B------:R-:W-:Y:S08]  /*85940*/  HMMA.1688.F32.TF32 R140, R240.reuse, R10, R140 ;  /* 0x0000000af08c723c */ /* 0x040ff0000008108c */
[----:B-----5:R-:W-:Y:S08]  /*85950*/  HMMA.1688.F32.TF32 R240, R240, R6, R136 ;  /* 0x00000006f0f0723c */ /* 0x020ff00000081088 */
[C---:B------:R-:W-:Y:S08]  /*85960*/  HMMA.1688.F32.TF32 R132, R236.reuse, R66, R132 ;  /* 0x00000042ec84723c */ /* 0x040ff00000081084 */
[C---:B------:R-:W-:Y:S08]  /*85970*/  HMMA.1688.F32.TF32 R128, R236.reuse, R62, R128 ;  /* 0x0000003eec80723c */ /* 0x040ff00000081080 */
[C---:B------:R-:W-:Y:S01]  /*85980*/  HMMA.1688.F32.TF32 R124, R236.reuse, R58, R124 ;  /* 0x0000003aec7c723c */ /* 0x040fe2000008107c */
[----:B------:R-:W-:Y:S01]  /*85990*/  STL.64 [R1+0xb00], R156 ;  /* 0x000b009c01007387 */ /* 0x000fe20000100a00 */
[----:B------:R1:W-:Y:S06]  /*859a0*/  STL.64 [R1+0xb08], R158 ;  /* 0x000b089e01007387 */ /* 0x0003ec0000100a00 */
[C---:B------:R-:W-:Y:S01]  /*859b0*/  HMMA.1688.F32.TF32 R120, R236.reuse, R54, R120 ;  /* 0x00000036ec78723c */ /* 0x040fe20000081078 */
[----:B-1----:R-:W3:Y:S01]  /*859c0*/  LDL.LU.64 R158, [R1+0x3c90] ;  /* 0x003c9000019e7983 */ /* 0x002ee20000300a00 */
[----:B------:R-:W3:Y:S02]  /*859d0*/  LDL.LU.64 R156, [R1+0x3c88] ;  /* 0x003c8800019c7983 */ /* 0x000ee40000300a00 */
[----:B------:R-:W-:Y:S02]  /*859e0*/  STL.64 [R1+0xaf0], R152 ;  /* 0x000af09801007387 */ /* 0x000fe40000100a00 */
[----:B------:R1:W-:Y:S02]  /*859f0*/  STL.64 [R1+0xaf8], R154 ;  /* 0x000af89a01007387 */ /* 0x0003e40000100a00 */
[C---:B------:R-:W-:Y:S01]  /*85a00*/  HMMA.1688.F32.TF32 R116, R236.reuse, R50, R116 ;  /* 0x00000032ec74723c */ /* 0x040fe20000081074 */
[----:B-1----:R-:W4:Y:S01]  /*85a10*/  LDL.LU.64 R154, [R1+0x3c80] ;  /* 0x003c8000019a7983 */ /* 0x002f220000300a00 */
[----:B------:R-:W4:Y:S02]  /*85a20*/  LDL.LU.64 R152, [R1+0x3c78] ;  /* 0x003c780001987983 */ /* 0x000f240000300a00 */
[----:B------:R-:W-:Y:S02]  /*85a30*/  STL.64 [R1+0xae0], R148 ;  /* 0x000ae09401007387 */ /* 0x000fe40000100a00 */
[----:B------:R1:W-:Y:S02]  /*85a40*/  STL.64 [R1+0xae8], R150 ;  /* 0x000ae89601007387 */ /* 0x0003e40000100a00 */
[C---:B------:R-:W-:Y:S01]  /*85a50*/  HMMA.1688.F32.TF32 R112, R236.reuse, R46, R112 ;  /* 0x0000002eec70723c */ /* 0x040fe20000081070 */
[----:B-1----:R-:W5:Y:S01]  /*85a60*/  LDL.LU.64 R150, [R1+0x3c70] ;  /* 0x003c700001967983 */ /* 0x002f620000300a00 */
[----:B------:R-:W5:Y:S02]  /*85a70*/  LDL.LU.64 R148, [R1+0x3c68] ;  /* 0x003c680001947983 */ /* 0x000f640000300a00 */
[----:B------:R-:W-:Y:S02]  /*85a80*/  STL.64 [R1+0xad0], R144 ;  /* 0x000ad09001007387 */ /* 0x000fe40000100a00 */
[----:B------:R1:W-:Y:S02]  /*85a90*/  STL.64 [R1+0xad8], R146 ;  /* 0x000ad89201007387 */ /* 0x0003e40000100a00 */
[C---:B------:R-:W-:Y:S01]  /*85aa0*/  HMMA.1688.F32.TF32 R108, R236.reuse, R42, R108 ;  /* 0x0000002aec6c723c */ /* 0x040fe2000008106c */
[----:B-1----:R-:W3:Y:S01]  /*85ab0*/  LDL.LU.64 R146, [R1+0x3c60] ;  /* 0x003c600001927983 */ /* 0x002ee20000300a00 */
[----:B------:R-:W3:Y:S02]  /*85ac0*/  LDL.LU.64 R144, [R1+0x3c58] ;  /* 0x003c580001907983 */ /* 0x000ee40000300a00 */
[----:B------:R-:W-:Y:S02]  /*85ad0*/  STL.64 [R1+0xac0], R140 ;  /* 0x000ac08c01007387 */ /* 0x000fe40000100a00 */
[----:B------:R1:W-:Y:S02]  /*85ae0*/  STL.64 [R1+0xac8], R142 ;  /* 0x000ac88e01007387 */ /* 0x0003e40000100a00 */
[C---:B------:R-:W-:Y:S01]  /*85af0*/  HMMA.1688.F32.TF32 R104, R236.reuse, R38, R104 ;  /* 0x00000026ec68723c */ /* 0x040fe20000081068 */
[----:B-1----:R-:W3:Y:S01]  /*85b00*/  LDL.LU.64 R142, [R1+0x3c50] ;  /* 0x003c5000018e7983 */ /* 0x002ee20000300a00 */
[----:B------:R-:W3:Y:S02]  /*85b10*/  LDL.LU.64 R140, [R1+0x3c48] ;  /* 0x003c4800018c7983 */ /* 0x000ee40000300a00 */
[----:B------:R-:W3:Y:S02]  /*85b20*/  LDL.LU.64 R138, [R1+0x3c40] ;  /* 0x003c4000018a7983 */ /* 0x000ee40000300a00 */
[----:B------:R-:W3:Y:S01]  /*85b30*/  LDL.LU.64 R136, [R1+0x3c38] ;  /* 0x003c380001887983 */ /* 0x000ee20000300a00 */
[----:B------:R-:W-:Y:S01]  /*85b40*/  STL.64 [R1+0xab0], R240 ;  /* 0x000ab0f001007387 */ /* 0x000fe20000100a00 */
[----:B------:R-:W-:Y:S02]  /*85b50*/  STL.64 [R1+0xab8], R242 ;  /* 0x000ab8f201007387 */ /* 0x000fe40000100a00 */
[----:B------:R-:W-:Y:S02]  /*85b60*/  STL.64 [R1+0xaa0], R132 ;  /* 0x000aa08401007387 */ /* 0x000fe40000100a00 */
[----:B------:R1:W-:Y:S01]  /*85b70*/  STL.64 [R1+0xaa8], R134 ;  /* 0x000aa88601007387 */ /* 0x0003e20000100a00 */
[C---:B------:R-:W-:Y:S08]  /*85b80*/  HMMA.1688.F32.TF32 R100, R236.reuse, R34, R100 ;  /* 0x00000022ec64723c */ /* 0x040ff00000081064 */
[C---:B------:R-:W-:Y:S08]  /*85b90*/  HMMA.1688.F32.TF32 R228, R236.reuse, R30, R228 ;  /* 0x0000001eece4723c */ /* 0x040ff000000810e4 */
[C---:B------:R-:W-:Y:S08]  /*85ba0*/  HMMA.1688.F32.TF32 R224, R236.reuse, R26, R224 ;  /* 0x0000001aece0723c */ /* 0x040ff000000810e0 */
[C---:B------:R-:W-:Y:S08]  /*85bb0*/  HMMA.1688.F32.TF32 R96, R236.reuse, R22, R96 ;  /* 0x00000016ec60723c */ /* 0x040ff00000081060 */
[C---:B------:R-:W-:Y:S08]  /*85bc0*/  HMMA.1688.F32.TF32 R92, R236.reuse, R18, R92 ;  /* 0x00000012ec5c723c */ /* 0x040ff0000008105c */
[C---:B------:R-:W-:Y:S08]  /*85bd0*/  HMMA.1688.F32.TF32 R88, R236.reuse, R14, R88 ;  /* 0x0000000eec58723c */ /* 0x040ff00000081058 */
[----:B------:R-:W-:Y:S08]  /*85be0*/  HMMA.1688.F32.TF32 R84, R236, R10, R84 ;  /* 0x0000000aec54723c */ /* 0x000ff00000081054 */
[----:B--2---:R-:W-:Y:S01]  /*85bf0*/  HMMA.1688.F32.TF32 R76, R232, R66, R76 ;  /* 0x00000042e84c723c */ /* 0x004fe2000008104c */
[----:B------:R-:W-:Y:S04]  /*85c00*/  LDS R240, [R161+0x24600] ;  /* 0x02460000a1f07984 */ /* 0x000fe80000000800 */
[----:B-1----:R-:W2:Y:S01]  /*85c10*/  LDL.LU.64 R134, [R1+0x3c30] ;  /* 0x003c300001867983 */ /* 0x002ea20000300a00 */
[----:B------:R-:W2:Y:S02]  /*85c20*/  LDL.LU.64 R132, [R1+0x3c28] ;  /* 0x003c280001847983 */ /* 0x000ea40000300a00 */
[----:B------:R-:W-:Y:S02]  /*85c30*/  STL.64 [R1+0xa90], R128 ;  /* 0x000a908001007387 */ /* 0x000fe40000100a00 */
[----:B------:R1:W-:Y:S01]  /*85c40*/  STL.64 [R1+0xa98], R130 ;  /* 0x000a988201007387 */ /* 0x0003e20000100a00 */
[----:B------:R-:W-:Y:S04]  /*85c50*/  LDS R242, [R161+0x26600] ;  /* 0x02660000a1f27984 */ /* 0x000fe80000000800 */
[----:B------:R-:W-:Y:S04]  /*85c60*/  LDS R241, [R189+0x24600] ;  /* 0x02460000bdf17984 */ /* 0x000fe80000000800 */
[----:B------:R-:W3:Y:S04]  /*85c70*/  LDS R243, [R189+0x26600] ;  /* 0x02660000bdf37984 */ /* 0x000ee80000000800 */
[----:B-1----:R-:W2:Y:S01]  /*85c80*/  LDL.LU.64 R130, [R1+0x3c20] ;  /* 0x003c200001827983 */ /* 0x002ea20000300a00 */
[----:B------:R-:W2:Y:S02]  /*85c90*/  LDL.LU.64 R128, [R1+0x3c18] ;  /* 0x003c180001807983 */ /* 0x000ea40000300a00 */
[----:B------:R-:W-:Y:S02]  /*85ca0*/  STL.64 [R1+0xa80], R124 ;  /* 0x000a807c01007387 */ /* 0x000fe40000100a00 */
[----:B------:R1:W-:Y:S02]  /*85cb0*/  STL.64 [R1+0xa88], R126 ;  /* 0x000a887e01007387 */ /* 0x0003e40000100a00 */
        /* <DEDUP_REMOVED lines=19> */
[----:B------:R1:W-:Y:S01]  /*85df0*/  STL.64 [R1+0xa28], R106 ;  /* 0x000a286a01007387 */ /* 0x0003e20000100a00 */
[----:B------:R-:W-:Y:S01]  /*85e00*/  HMMA.1688.F32.TF32 R236, R236, R6, R80 ;  /* 0x00000006ecec723c */ /* 0x000fe20000081050 */
        /* <DEDUP_REMOVED lines=30> */
[----:B------:R-:W2:Y:S02]  /*85ff0*/  LDL.LU.64 R82, [R1+0x3b40] ;  /* 0x003b400001527983 */ /* 0x000ea40000300a00 */
[----:B------:R-:W2:Y:S01]  /*86000*/  LDL.LU.64 R80, [R1+0x3b38] ;  /* 0x003b380001507983 */ /* 0x000ea20000300a00 */
[----:B------:R1:W-:Y:S01]  /*86010*/  STL.64 [R1+0x9a0], R236 ;  /* 0x0009a0ec01007387 */ /* 0x0003e20000100a00 */
[----:B------:R1:W-:Y:S03]  /*86020*/  STL.64 [R1+0x9a8], R238 ;  /* 0x0009a8ee01007387 */ /* 0x0003e60000100a00 */
[----:B-1----:R-:W2:Y:S01]  /*86030*/  LDL.LU R236, [R1+0x2a0] ;  /* 0x0002a00001ec7983 */ /* 0x002ea20000300800 */
[----:B------:R-:W2:Y:S02]  /*86040*/  LDL.LU R237, [R1+0x2a4] ;  /* 0x0002a40001ed7983 */ /* 0x000ea40000300800 */
[----:B------:R-:W2:Y:S02]  /*86050*/  LDL.LU R238, [R1+0x2a8] ;  /* 0x0002a80001ee7983 */ /* 0x000ea40000300800 */
[----:B------:R-:W-:Y:S01]  /*86060*/  STL.64 [R1+0x990], R76 ;  /* 0x0009904c01007387 */ /* 0x000fe20000100a00 */
[----:B------:R1:W-:Y:S04]  /*86070*/  STL.64 [R1+0x998], R78 ;  /* 0x0009984e01007387 */ /* 0x0003e80000100a00 */
[----:B-1----:R-:W3:Y:S01]  /*86080*/  LDL.LU.64 R78, [R1+0x3b30] ;  /* 0x003b3000014e7983 */ /* 0x002ee20000300a00 */
[----:B------:R-:W3:Y:S02]  /*86090*/  LDL.LU.64 R76, [R1+0x3b28] ;  /* 0x003b2800014c7983 */ /* 0x000ee40000300a00 */
[----:B------:R-:W-:-:S07]  /*860a0*/  IMAD.MOV.U32 R239, RZ, RZ, R188 ;  /* 0x000000ffffef7224 */ /* 0x000fce00078e00bc */
[C---:B--2---:R-:W-:Y:S08]  /*860b0*/  HMMA.1688.F32.TF32 R236, R232.reuse, R62, R236 ;  /* 0x0000003ee8ec723c */ /* 0x044ff000000810ec */
[C---:B---3--:R-:W-:Y:S11]  /*860c0*/  HMMA.1688.F32.TF32 R76, R232.reuse, R54, R76 ;  /* 0x00000036e84c723c */ /* 0x048ff6000008104c */
[----:B------:R-:W-:Y:S04]  /*860d0*/  @!UPT UIADD3 URZ, URZ, URZ, URZ ;  /* 0x0000003f3f3ff290 */ /* 0x000fe8000fffe03f */
[----:B------:R-:W-:Y:S01]  /*860e0*/  STL.64 [R1+0x980], R236 ;  /* 0x000980ec01007387 */ /* 0x000fe20000100a00 */
[----:B------:R1:W-:Y:S02]  /*860f0*/  STL.64 [R1+0x988], R238 ;  /* 0x000988ee01007387 */ /* 0x0003e40000100a00 */
[C---:B-1----:R-:W-:Y:S08]  /*86100*/  HMMA.1688.F32.TF32 R236, R232.reuse, R58, R248 ;  /* 0x0000003ae8ec723c */ /* 0x042ff000000810f8 */
[C---:B------:R-:W-:Y:S08]  /*86110*/  HMMA.1688.F32.TF32 R80, R232.reuse, R50, R80 ;  /* 0x00000032e850723c */ /* 0x040ff00000081050 */
[C---:B------:R-:W-:Y:S07]  /*86120*/  HMMA.1688.F32.TF32 R84, R232.reuse, R46, R84 ;  /* 0x0000002ee854723c */ /* 0x040fee0000081054 */
[----:B------:R-:W-:Y:S01]  /*86130*/  STL.64 [R1+0x970], R236 ;  /* 0x000970ec01007387 */ /* 0x000fe20000100a00 */
[----:B------:R-:W-:Y:S02]  /*86140*/  STL.64 [R1+0x978], R238 ;  /* 0x000978ee01007387 */ /* 0x000fe40000100a00 */
[----:B------:R-:W-:Y:S02]  /*86150*/  STL.64 [R1+0x960], R76 ;  /* 0x0009604c01007387 */ /* 0x000fe40000100a00 */
[----:B------:R1:W-:Y:S02]  /*86160*/  STL.64 [R1+0x968], R78 ;  /* 0x0009684e01007387 */ /* 0x0003e40000100a00 */
[C---:B-1----:R-:W-:Y:S01]  /*86170*/  HMMA.1688.F32.TF32 R76, R232.reuse, R42, R88 ;  /* 0x0000002ae84c723c */ /* 0x042fe20000081058 */
[----:B------:R-:W-:Y:S01]  /*86180*/  STL.64 [R1+0x950], R80 ;  /* 0x0009505001007387 */ /* 0x000fe20000100a00 */
[----:B------:R1:W-:Y:S07]  /*86190*/  STL.64 [R1+0x958], R82 ;  /* 0x0009585201007387 */ /* 0x0003ee0000100a00 */
[----:B------:R-:W-:Y:S02]  /*861a0*/  STL.64 [R1+0x940], R84 ;  /* 0x0009405401007387 */ /* 0x000fe40000100a00 */
[----:B------:R2:W-:Y:S01]  /*861b0*/  STL.64 [R1+0x948], R86 ;  /* 0x0009485601007387 */ /* 0x0005e20000100a00 */
[C---:B-1----:R-:W-:Y:S08]  /*861c0*/  HMMA.1688.F32.TF32 R80, R232.reuse, R38, R92 ;  /* 0x00000026e850723c */ /* 0x042ff0000008105c */
[C---:B--2---:R-:W-:Y:S03]  /*861d0*/  HMMA.1688.F32.TF32 R84, R232.reuse, R34, R96 ;  /* 0x00000022e854723c */ /* 0x044fe60000081060 */
[----:B------:R-:W-:Y:S01]  /*861e0*/  STL.64 [R1+0x930], R76 ;  /* 0x0009304c01007387 */ /* 0x000fe20000100a00 */
[----:B------:R1:W-:Y:S04]  /*861f0*/  STL.64 [R1+0x938], R78 ;  /* 0x0009384e01007387 */ /* 0x0003e80000100a00 */
        /* <DEDUP_REMOVED lines=8> */
[----:B------:R1:W-:Y:S06]  /*86280*/  STL.64 [R1+0x908], R78 ;  /* 0x0009084e01007387 */ /* 0x0003ec0000100a00 */
[C---:B-1----:R-:W-:Y:S07]  /*86290*/  HMMA.1688.F32.TF32 R76, R232.reuse, R18, R104 ;  /* 0x00000012e84c723c */ /* 0x042fee0000081068 */
[----:B------:R-:W-:Y:S01]  /*862a0*/  STL.64 [R1+0x8f0], R80 ;  /* 0x0008f05001007387 */ /* 0x000fe20000100a00 */
[----:B------:R1:W-:Y:S07]  /*862b0*/  STL.64 [R1+0x8f8], R82 ;  /* 0x0008f85201007387 */ /* 0x0003ee0000100a00 */
[----:B------:R-:W-:Y:S02]  /*862c0*/  STL.64 [R1+0x8e0], R84 ;  /* 0x0008e05401007387 */ /* 0x000fe40000100a00 */
[----:B------:R2:W-:Y:S01]  /*862d0*/  STL.64 [R1+0x8e8], R86 ;  /* 0x0008e85601007387 */ /* 0x0005e20000100a00 */
[C---:B-1----:R-:W-:Y:S08]  /*862e0*/  HMMA.1688.F32.TF32 R80, R232.reuse, R14, R108 ;  /* 0x0000000ee850723c */ /* 0x042ff0000008106c */
[----:B--2---:R-:W-:Y:S08]  /*862f0*/  HMMA.1688.F32.TF32 R84, R232, R10, R112 ;  /* 0x0000000ae854723c */ /* 0x004ff00000081070 */
[----:B------:R-:W-:Y:S01]  /*86300*/  HMMA.1688.F32.TF32 R88, R240, R42, R144 ;  /* 0x0000002af058723c */ /* 0x000fe20000081090 */
[----:B------:R-:W-:Y:S01]  /*86310*/  MOV R92, R218 ;  /* 0x000000da005c7202 */ /* 0x000fe20000000f00 */
[----:B------:R-:W-:-:S02]  /*86320*/  IMAD.MOV.U32 R93, RZ, RZ, R219 ;  /* 0x000000ffff5d7224 */ /* 0x000fc400078e00db */
[----:B------:R-:W-:Y:S01]  /*86330*/  IMAD.MOV.U32 R100, RZ, RZ, R216 ;  /* 0x000000ffff647224 */ /* 0x000fe200078e00d8 */
[----:B------:R-:W-:Y:S02]  /*86340*/  MOV R101, R217 ;  /* 0x000000d900657202 */ /* 0x000fe40000000f00 */
[----:B------:R-:W-:Y:S01]  /*86350*/  MOV R227, R220 ;  /* 0x000000dc00e37202 */ /* 0x000fe20000000f00 */
[----:B------:R-:W-:Y:S01]  /*86360*/  IMAD.MOV.U32 R96, RZ, RZ, R221 ;  /* 0x000000ffff607224 */ /* 0x000fe200078e00dd */
[----:B------:R-:W-:Y:S01]  /*86370*/  STL.64 [R1+0x8d0], R76 ;  /* 0x0008d04c01007387 */ /* 0x000fe20000100a00 */
[----:B------:R1:W-:Y:S02]  /*86380*/  STL.64 [R1+0x8d8], R78 ;  /* 0x0008d84e01007387 */ /* 0x0003e40000100a00 */
[----:B------:R-:W-:Y:S01]  /*86390*/  IMAD.MOV.U32 R97, RZ, RZ, R222 ;  /* 0x000000ffff617224 */ /* 0x000fe200078e00de */
[----:B------:R-:W-:Y:S01]  /*863a0*/  MOV R98, R223 ;  /* 0x000000df00627202 */ /* 0x000fe20000000f00 */
[----:B------:R-:W-:Y:S04]  /*863b0*/  LDS R112, [R161+0x24700] ;  /* 0x02470000a1707984 */ /* 0x000fe80000000800 */
[----:B------:R-:W-:Y:S04]  /*863c0*/  LDS R114, [R161+0x26700] ;  /* 0x02670000a1727984 */ /* 0x000fe80000000800 */
[----:B------:R-:W-:Y:S04]  /*863d0*/  LDS R113, [R189+0x24700] ;  /* 0x02470000bd717984 */ /* 0x000fe80000000800 */
[----:B------:R-:W-:Y:S01]  /*863e0*/  LDS R115, [R189+0x26700] ;  /* 0x02670000bd737984 */ /* 0x000fe20000000800 */
[----:B-1----:R-:W-:Y:S03]  /*863f0*/  HMMA.1688.F32.TF32 R76, R232, R6, R116 ;  /* 0x00000006e84c723c */ /* 0x002fe60000081074 */
[----:B------:R-:W-:Y:S01]  /*86400*/  STL.64 [R1+0x8c0], R80 ;  /* 0x0008c05001007387 */ /* 0x000fe20000100a00 */
[----:B------:R1:W-:Y:S02]  /*86410*/  STL.64 [R1+0x8c8], R82 ;  /* 0x0008c85201007387 */ /* 0x0003e40000100a00 */
[----:B------:R-:W-:Y:S02]  /*86420*/  STL.64 [R1+0x8b0], R84 ;  /* 0x0008b05401007387 */ /* 0x000fe40000100a00 */
[----:B------:R2:W-:Y:S01]  /*86430*/  STL.64 [R1+0x8b8], R86 ;  /* 0x0008b85601007387 */ /* 0x0005e20000100a00 */
[C---:B-1----:R-:W-:Y:S08]  /*86440*/  HMMA.1688.F32.TF32 R80, R240.reuse, R66, R120 ;  /* 0x00000042f050723c */ /* 0x042ff00000081078 */
[C---:B--2---:R-:W-:Y:S06]  /*86450*/  HMMA.1688.F32.TF32 R84, R240.reuse, R62, R124 ;  /* 0x0000003ef054723c */ /* 0x044fec000008107c */
[----:B------:R-:W-:Y:S01]  /*86460*/  STL.64 [R1+0x890], R76 ;  /* 0x0008904c01007387 */ /* 0x000fe20000100a00 */
[----:B------:R1:W-:Y:S02]  /*86470*/  STL.64 [R1+0x898], R78 ;  /* 0x0008984e01007387 */ /* 0x0003e40000100a00 */
[C---:B-1----:R-:W-:Y:S06]  /*86480*/  HMMA.1688.F32.TF32 R76, R240.reuse, R58, R128 ;  /* 0x0000003af04c723c */ /* 0x042fec0000081080 */
[----:B------:R-:W-:Y:S01]  /*86490*/  STL.64 [R1+0x880], R80 ;  /* 0x0008805001007387 */ /* 0x000fe20000100a00 */
[----:B------:R-:W-:Y:S07]  /*864a0*/  STL.64 [R1+0x888], R82 ;  /* 0x0008885201007387 */ /* 0x000fee0000100a00 */
[----:B------:R-:W-:Y:S02]  /*864b0*/  STL.64 [R1+0x870], R84 ;  /* 0x0008705401007387 */ /* 0x000fe40000100a00 */
[----:B------:R1:W-:Y:S01]  /*864c0*/  STL.64 [R1+0x878], R86 ;  /* 0x0008785601007387 */ /* 0x0003e20000100a00 */
[----:B------:R-:W-:Y:S04]  /*864d0*/  LDS R80, [R161+0x24680] ;  /* 0x02468000a1507984 */ /* 0x000fe80000000800 */
[----:B------:R-:W-:Y:S04]  /*864e0*/  LDS R82, [R161+0x26680] ;  /* 0x02668000a1527984 */ /* 0x000fe80000000800 */
[----:B------:R-:W-:Y:S04]  /*864f0*/  LDS R81, [R189+0x24680] ;  /* 0x02468000bd517984 */ /* 0x000fe80000000800 */
[----:B------:R-:W2:Y:S01]  /*86500*/  LDS R83, [R189+0x26680] ;  /* 0x02668000bd537984 */ /* 0x000ea20000000800 */
[C---:B-1----:R-:W-:Y:S03]  /*86510*/  HMMA.1688.F32.TF32 R84, R240.reuse, R50, R136 ;  /* 0x00000032f054723c */ /* 0x042fe60000081088 */
[----:B------:R-:W-:Y:S01]  /*86520*/  STL.64 [R1+0x860], R76 ;  /* 0x0008604c01007387 */ /* 0x000fe20000100a00 */
[----:B------:R1:W-:Y:S04]  /*86530*/  STL.64 [R1+0x868], R78 ;  /* 0x0008684e01007387 */ /* 0x0003e80000100a00 */
[C---:B-1----:R-:W-:Y:S11]  /*86540*/  HMMA.1688.F32.TF32 R76, R240.reuse, R54, R132 ;  /* 0x00000036f04c723c */ /* 0x042ff60000081084 */
[----:B------:R-:W-:Y:S11]  /*86550*/  @!UPT UIADD3 URZ, URZ, URZ, URZ ;  /* 0x0000003f3f3ff290 */ /* 0x000ff6000fffe03f */
[----:B------:R-:W-:Y:S01]  /*86560*/  @!UPT UIADD3 URZ, URZ, URZ, URZ ;  /* 0x0000003f3f3ff290 */ /* 0x000fe2000fffe03f */
[----:B------:R-:W-:Y:S01]  /*86570*/  STL.64 [R1+0x850], R76 ;  /* 0x0008504c01007387 */ /* 0x000fe20000100a00 */
[----:B------:R1:W-:Y:S02]  /*86580*/  STL.64 [R1+0x858], R78 ;  /* 0x0008584e01007387 */ /* 0x0003e40000100a00 */
[----:B------:R-:W-:Y:S02]  /*86590*/  STL.64 [R1+0x840], R84 ;  /* 0x0008405401007387 */ /* 0x000fe40000100a00 */
[----:B------:R5:W-:Y:S01]  /*865a0*/  STL.64 [R1+0x848], R86 ;  /* 0x0008485601007387 */ /* 0x000be20000100a00 */
[C---:B-1----:R-:W-:Y:S08]  /*865b0*/  HMMA.1688.F32.TF32 R76, R240.reuse, R46, R140 ;  /* 0x0000002ef04c723c */ /* 0x042ff0000008108c */
[C---:B-----5:R-:W-:Y:S11]  /*865c0*/  HMMA.1688.F32.TF32 R84, R240.reuse, R38, R148 ;  /* 0x00000026f054723c */ /* 0x060ff60000081094 */
[----:B------:R-:W-:Y:S04]  /*865d0*/  @!UPT UIADD3 URZ, URZ, URZ, URZ ;  /* 0x0000003f3f3ff290 */ /* 0x000fe8000fffe03f */
[----:B------:R-:W-:Y:S01]  /*865e0*/  STL.64 [R1+0x820], R76 ;  /* 0x0008204c01007387 */ /* 0x000fe20000100a00 */
[----:B------:R4:W-:Y:S02]  /*865f0*/  STL.64 [R1+0x828], R78 ;  /* 0x0008284e01007387 */ /* 0x0009e40000100a00 */
[----:B------:R-:W-:Y:S02]  /*86600*/  STL.64 [R1+0x810], R88 ;  /* 0x0008105801007387 */ /* 0x000fe40000100a00 */
[----:B------:R-:W-:Y:S03]  /*86610*/  STL.64 [R1+0x818], R90 ;  /* 0x0008185a01007387 */ /* 0x000fe60000100a00 */
[----:B------:R-:W-:Y:S01]  /*86620*/  STL.64 [R1+0x800], R84 ;  /* 0x0008005401007387 */ /* 0x000fe20000100a00 */
[----:B------:R1:W-:Y:S01]  /*86630*/  STL.64 [R1+0x808], R86 ;  /* 0x0008085601007387 */ /* 0x0003e20000100a00 */
[C---:B----4-:R-:W-:Y:S08]  /*86640*/  HMMA.1688.F32.TF32 R76, R240.reuse, R34, R152 ;  /* 0x00000022f04c723c */ /* 0x050ff00000081098 */
[C---:B-1----:R-:W-:Y:S08]  /*86650*/  HMMA.1688.F32.TF32 R84, R240.reuse, R30, R156 ;  /* 0x0000001ef054723c */ /* 0x042ff0000008109c */
[----:B------:R-:W-:Y:S08]  /*86660*/  HMMA.1688.F32.TF32 R88, R240, R22, R168 ;  /* 0x00000016f058723c */ /* 0x000ff000000810a8 */
[----:B--2---:R-:W-:Y:S01]  /*86670*/  HMMA.1688.F32.TF32 R72, R80, R66, R72 ;  /* 0x000000425048723c */ /* 0x004fe20000081048 */
[----:B------:R-:W-:Y:S04]  /*86680*/  LDS R168, [R161+0x28000] ;  /* 0x02800000a1a87984 */ /* 0x000fe80000000800 */
[----:B------:R-:W-:Y:S04]  /*86690*/  LDS R170, [R161+0x2a000] ;  /* 0x02a00000a1aa7984 */ /* 0x000fe80000000800 */
[----:B------:R-:W-:Y:S04]  /*866a0*/  LDS R169, [R189+0x28000] ;  /* 0x02800000bda97984 */ /* 0x000fe80000000800 */
[----:B------:R-:W-:Y:S04]  /*866b0*/  LDS R171, [R189+0x2a000] ;  /* 0x02a00000bdab7984 */ /* 0x000fe80000000800 */
[----:B------:R-:W-:Y:S01]  /*866c0*/  STL.64 [R1+0x7f0], R76 ;  /* 0x0007f04c01007387 */ /* 0x000fe20000100a00 */
[----:B------:R1:W-:Y:S02]  /*866d0*/  STL.64 [R1+0x7f8], R78 ;  /* 0x0007f84e01007387 */ /* 0x0003e40000100a00 */
[----:B------:R-:W-:Y:S02]  /*866e0*/  STL.64 [R1+0x7e0], R84 ;  /* 0x0007e05401007387 */ /* 0x000fe40000100a00 */
[----:B------:R2:W-:Y:S01]  /*866f0*/  STL.64 [R1+0x7e8], R86 ;  /* 0x0007e85601007387 */ /* 0x0005e20000100a00 */
[C---:B-1----:R-:W-:Y:S08]  /*86700*/  HMMA.1688.F32.TF32 R76, R240.reuse, R26, R164 ;  /* 0x0000001af04c723c */ /* 0x042ff000000810a4 */
[C---:B--2---:R-:W-:Y:S01]  /*86710*/  HMMA.1688.F32.TF32 R84, R240.reuse, R18, R172 ;  /* 0x00000012f054723c */ /* 0x044fe200000810ac */
        /* <DEDUP_REMOVED lines=8> */
[----:B------:R-:W-:Y:S01]  /*867a0*/  STL.64 [R1+0x7b0], R84 ;  /* 0x0007b05401007387 */ /* 0x000fe20000100a00 */
[----:B------:R3:W-:Y:S01]  /*867b0*/  STL.64 [R1+0x7b8], R86 ;  /* 0x0007b85601007387 */ /* 0x0007e20000100a00 */
[C---:B-1----:R-:W-:Y:S08]  /*867c0*/  HMMA.1688.F32.TF32 R76, R240.reuse, R14, R176 ;  /* 0x0000000ef04c723c */ /* 0x042ff000000810b0 */
[C---:B--2---:R-:W-:Y:S08]  /*867d0*/  HMMA.1688.F32.TF32 R88, R240.reuse, R10, R180 ;  /* 0x0000000af058723c */ /* 0x044ff000000810b4 */
[----:B---3--:R-:W-:Y:S07]  /*867e0*/  HMMA.1688.F32.TF32 R84, R240, R6, R184 ;  /* 0x00000006f054723c */ /* 0x008fee00000810b8 */
[----:B------:R-:W-:Y:S01]  /*867f0*/  STL.64 [R1+0x7a0], R76 ;  /* 0x0007a04c01007387 */ /* 0x000fe20000100a00 */
[----:B------:R-:W-:Y:S07]  /*86800*/  STL.64 [R1+0x7a8], R78 ;  /* 0x0007a84e01007387 */ /* 0x000fee0000100a00 */
[----:B------:R-:W-:Y:S02]  /*86810*/  STL.64 [R1+0x790], R88 ;  /* 0x0007905801007387 */ /* 0x000fe40000100a00 */
[----:B------:R1:W-:Y:S06]  /*86820*/  STL.64 [R1+0x798], R90 ;  /* 0x0007985a01007387 */ /* 0x0003ec0000100a00 */
[----:B------:R-:W-:Y:S01]  /*86830*/  STL.64 [R1+0x780], R84 ;  /* 0x0007805401007387 */ /* 0x000fe20000100a00 */
[----:B------:R2:W-:Y:S02]  /*86840*/  STL.64 [R1+0x788], R86 ;  /* 0x0007885601007387 */ /* 0x0005e40000100a00 */
[----:B------:R-:W-:Y:S02]  /*86850*/  STL.64 [R1+0x770], R72 ;  /* 0x0007704801007387 */ /* 0x000fe40000100a00 */
[----:B------:R3:W-:Y:S01]  /*86860*/  STL.64 [R1+0x778], R74 ;  /* 0x0007784a01007387 */ /* 0x0007e20000100a00 */
[----:B------:R-:W-:Y:S04]  /*86870*/  LDS R76, [R161+0x24780] ;  /* 0x02478000a14c7984 */ /* 0x000fe80000000800 */
[----:B------:R-:W-:Y:S04]  /*86880*/  LDS R78, [R161+0x26780] ;  /* 0x02678000a14e7984 */ /* 0x000fe80000000800 */
[----:B------:R-:W-:Y:S04]  /*86890*/  LDS R77, [R189+0x24780] ;  /* 0x02478000bd4d7984 */ /* 0x000fe80000000800 */
[----:B------:R-:W4:Y:S01]  /*868a0*/  LDS R79, [R189+0x26780] ;  /* 0x02678000bd4f7984 */ /* 0x000f220000000800 */
[C---:B-1----:R-:W-:Y:S08]  /*868b0*/  HMMA.1688.F32.TF32 R88, R80.reuse, R62, R192 ;  /* 0x0000003e5058723c */ /* 0x042ff000000810c0 */
[C---:B--2---:R-:W-:Y:S08]  /*868c0*/  HMMA.1688.F32.TF32 R84, R80.reuse, R58, R196 ;  /* 0x0000003a5054723c */ /* 0x044ff000000810c4 */
[C---:B---3--:R-:W-:Y:S07]  /*868d0*/  HMMA.1688.F32.TF32 R72, R80.reuse, R54, R200 ;  /* 0x000000365048723c */ /* 0x048fee00000810c8 */
[----:B------:R-:W-:Y:S01]  /*868e0*/  STL.64 [R1+0x760], R88 ;  /* 0x0007605801007387 */ /* 0x000fe20000100a00 */
[----:B------:R1:W-:Y:S07]  /*868f0*/  STL.64 [R1+0x768], R90 ;  /* 0x0007685a01007387 */ /* 0x0003ee0000100a00 */
[----:B------:R-:W-:Y:S02]  /*86900*/  STL.64 [R1+0x750], R84 ;  /* 0x0007505401007387 */ /* 0x000fe40000100a00 */
[----:B------:R-:W-:Y:S06]  /*86910*/  STL.64 [R1+0x758], R86 ;  /* 0x0007585601007387 */ /* 0x000fec0000100a00 */
[----:B------:R-:W-:Y:S01]  /*86920*/  STL.64 [R1+0x740], R72 ;  /* 0x0007404801007387 */ /* 0x000fe20000100a00 */
[----:B------:R2:W-:Y:S01]  /*86930*/  STL.64 [R1+0x748], R74 ;  /* 0x0007484a01007387 */ /* 0x0005e20000100a00 */
[C---:B-1----:R-:W-:Y:S08]  /*86940*/  HMMA.1688.F32.TF32 R88, R80.reuse, R50, R204 ;  /* 0x000000325058723c */ /* 0x042ff000000810cc */
[C---:B--2---:R-:W-:Y:S08]  /*86950*/  HMMA.1688.F32.TF32 R72, R80.reuse, R42, R212 ;  /* 0x0000002a5048723c */ /* 0x044ff000000810d4 */
[----:B------:R-:W-:Y:S07]  /*86960*/  HMMA.1688.F32.TF32 R84, R80, R46, R208 ;  /* 0x0000002e5054723c */ /* 0x000fee00000810d0 */
[----:B------:R1:W-:Y:S01]  /*86970*/  STL.64 [R1+0x730], R88 ;  /* 0x0007305801007387 */ /* 0x0003e20000100a00 */
[----:B------:R2:W-:Y:S07]  /*86980*/  STL.64 [R1+0x738], R90 ;  /* 0x0007385a01007387 */ /* 0x0005ee0000100a00 */
[----:B------:R-:W-:Y:S08]  /*86990*/  STL.64 [R1+0x710], R72 ;  /* 0x0007104801007387 */ /* 0x000ff00000100a00 */
[----:B------:R-:W-:Y:S01]  /*869a0*/  STL.64 [R1+0x720], R84 ;  /* 0x0007205401007387 */ /* 0x000fe20000100a00 */
[----:B------:R-:W-:Y:S01]  /*869b0*/  STL.64 [R1+0x728], R86 ;  /* 0x0007285601007387 */ /* 0x000fe20000100a00 */
[----:B------:R3:W-:Y:S02]  /*869c0*/  STL [R1+0x718], R74 ;  /* 0x0007184a01007387 */ /* 0x0007e40000100800 */
[----:B------:R-:W5:Y:S02]  /*869d0*/  LDL.LU R218, [R1+0x3b24] ;  /* 0x003b240001da7983 */ /* 0x000f640000300800 */
[----:B------:R-:W2:Y:S01]  /*869e0*/  LDL.LU R219, [R1+0x3b20] ;  /* 0x003b200001db7983 */ /* 0x000ea20000300800 */
[----:B------:R-:W3:Y:S01]  /*869f0*/  LDL.LU R94, [R1+0xc58] ;  /* 0x000c5800015e7983 */ /* 0x000ee20000300800 */
[----:B------:R-:W3:Y:S02]  /*86a00*/  LDL.LU R95, [R1+0xc5c] ;  /* 0x000c5c00015f7983 */ /* 0x000ee40000300800 */
[----:B------:R-:W3:Y:S02]  /*86a10*/  LDL.LU R216, [R1+0x3b1c] ;  /* 0x003b1c0001d87983 */ /* 0x000ee40000300800 */
[----:B------:R-:W3:Y:S02]  /*86a20*/  LDL.LU R217, [R1+0x3b18] ;  /* 0x003b180001d97983 */ /* 0x000ee40000300800 */
[----:B-----5:R-:W-:-:S02]  /*86a30*/  IMAD.MOV.U32 R102, RZ, RZ, R218 ;  /* 0x000000ffff667224 */ /* 0x020fc400078e00da */
[----:B--2---:R-:W-:Y:S01]  /*86a40*/  IMAD.MOV.U32 R103, RZ, RZ, R219 ;  /* 0x000000ffff677224 */ /* 0x004fe200078e00db */
[----:B------:R-:W3:Y:S01]  /*86a50*/  LDL.LU R218, [R1+0x3b14] ;  /* 0x003b140001da7983 */ /* 0x000ee20000300800 */
[----:B------:R-:W3:Y:S02]  /*86a60*/  LDL.LU R219, [R1+0x3b10] ;  /* 0x003b100001db7983 */ /* 0x000ee40000300800 */
[----:B------:R-:W-:Y:S02]  /*86a70*/  IMAD.MOV.U32 R188, RZ, RZ, R75 ;  /* 0x000000ffffbc7224 */ /* 0x000fe400078e004b */
[----:B------:R-:W2:Y:S01]  /*86a80*/  LDL.LU R104, [R1+0xb20] ;  /* 0x000b200001687983 */ /* 0x000ea20000300800 */
[----:B------:R-:W2:Y:S01]  /*86a90*/  LDL.LU R105, [R1+0xb24] ;  /* 0x000b240001697983 */ /* 0x000ea20000300800 */
[----:B------:R-:W2:Y:S02]  /*86aa0*/  LDL.LU R106, [R1+0xb28] ;  /* 0x000b2800016a7983 */ /* 0x000ea40000300800 */
[----:B------:R-:W2:Y:S02]  /*86ab0*/  LDL.LU R107, [R1+0xb2c] ;  /* 0x000b2c00016b7983 */ /* 0x000ea40000300800 */
[----:B------:R-:W5:Y:S01]  /*86ac0*/  LDL.LU R228, [R1+0xc40] ;  /* 0x000c400001e47983 */ /* 0x000f620000300800 */
[----:B------:R-:W5:Y:S01]  /*86ad0*/  LDL.LU R229, [R1+0xc44] ;  /* 0x000c440001e57983 */ /* 0x000f620000300800 */
[----:B------:R-:W5:Y:S02]  /*86ae0*/  LDL.LU R230, [R1+0xc48] ;  /* 0x000c480001e67983 */ /* 0x000f640000300800 */
[----:B------:R-:W5:Y:S02]  /*86af0*/  LDL.LU R231, [R1+0xc4c] ;  /* 0x000c4c0001e77983 */ /* 0x000f640000300800 */
[----:B------:R-:W-:Y:S01]  /*86b00*/  STL [R1+0x3a20], R188 ;  /* 0x003a20bc01007387 */ /* 0x000fe20000100800 */
[----:B------:R-:W2:Y:S01]  /*86b10*/  LDL.LU R248, [R1+0xc70] ;  /* 0x000c700001f87983 */ /* 0x000ea20000300800 */
[----:B-1----:R-:W-:-:S02]  /*86b20*/  IMAD.MOV.U32 R88, RZ, RZ, R68 ;  /* 0x000000ffff587224 */ /* 0x002fc400078e0044 */
[----:B------:R-:W-:Y:S01]  /*86b30*/  IMAD.MOV.U32 R89, RZ, RZ, R69 ;  /* 0x000000ffff597224 */ /* 0x000fe200078e0045 */
[----:B------:R-:W-:Y:S01]  /*86b40*/  MOV R90, R70 ;  /* 0x00000046005a7202 */ /* 0x000fe20000000f00 */
[----:B------:R-:W-:Y:S01]  /*86b50*/  IMAD.MOV.U32 R91, RZ, RZ, R71 ;  /* 0x000000ffff5b7224 */ /* 0x000fe200078e0047 */
[C---:B---3--:R-:W-:Y:S11]  /*86b60*/  HMMA.1688.F32.TF32 R72, R80.reuse, R38, R216 ;  /* 0x000000265048723c */ /* 0x048ff600000810d8 */
[----:B------:R-:W-:Y:S11]  /*86b70*/  @!UPT UIADD3 URZ, URZ, URZ, URZ ;  /* 0x0000003f3f3ff290 */ /* 0x000ff6000fffe03f */
[----:B------:R-:W-:Y:S01]  /*86b80*/  @!UPT UIADD3 URZ, URZ, URZ, URZ ;  /* 0x0000003f3f3ff290 */ /* 0x000fe2000fffe03f */
[----:B------:R-:W-:Y:S01]  /*86b90*/  STL.64 [R1+0x700], R72 ;  /* 0x0007004801007387 */ /* 0x000fe20000100a00 */
[----:B------:R1:W-:Y:S02]  /*86ba0*/  STL.64 [R1+0x708], R74 ;  /* 0x0007084a01007387 */ /* 0x0003e40000100a00 */
[----:B------:R-:W3:Y:S02]  /*86bb0*/  LDL.LU R249, [R1+0xc74] ;  /* 0x000c740001f97983 */ /* 0x000ee40000300800 */
[----:B------:R-:W3:Y:S01]  /*86bc0*/  LDL.LU R250, [R1+0xc78] ;  /* 0x000c780001fa7983 */ /* 0x000ee20000300800 */
[----:B------:R-:W3:Y:S01]  /*86bd0*/  LDL.LU R251, [R1+0xc7c] ;  /* 0x000c7c0001fb7983 */ /* 0x000ee20000300800 */
        /* <DEDUP_REMOVED lines=12> */
[----:B------:R-:W3:Y:S01]  /*86ca0*/  LDL.LU R84, [R1+0xca0] ;  /* 0x000ca00001547983 */ /* 0x000ee20000300800 */
[C---:B------:R-:W-:Y:S08]  /*86cb0*/  HMMA.1688.F32.TF32 R100, R80.reuse, R22, R100 ;  /* 0x000000165064723c */ /* 0x040ff00000081064 */
[C---:B-1----:R-:W-:Y:S08]  /*86cc0*/  HMMA.1688.F32.TF32 R72, R80.reuse, R34, R220 ;  /* 0x000000225048723c */ /* 0x042ff000000810dc */
[C---:B--2---:R-:W-:Y:S11]  /*86cd0*/  HMMA.1688.F32.TF32 R68, R80.reuse, R30, R68 ;  /* 0x0000001e5044723c */ /* 0x044ff60000081044 */
[----:B------:R-:W-:Y:S04]  /*86ce0*/  @!UPT UIADD3 URZ, URZ, URZ, URZ ;  /* 0x0000003f3f3ff290 */ /* 0x000fe8000fffe03f */
[----:B------:R-:W-:Y:S01]  /*86cf0*/  STL.64 [R1+0x6f0], R72 ;  /* 0x0006f04801007387 */ /* 0x000fe20000100a00 */
[----:B------:R-:W-:Y:S02]  /*86d00*/  STL.64 [R1+0x6f8], R74 ;  /* 0x0006f84a01007387 */ /* 0x000fe40000100a00 */
[----:B------:R-:W2:Y:S02]  /*86d10*/  LDL.LU R85, [R1+0xca4] ;  /* 0x000ca40001557983 */ /* 0x000ea40000300800 */
[----:B------:R-:W2:Y:S01]  /*86d20*/  LDL.LU R86, [R1+0xca8] ;  /* 0x000ca80001567983 */ /* 0x000ea20000300800 */
[----:B------:R-:W2:Y:S01]  /*86d30*/  LDL.LU R87, [R1+0xcac] ;  /* 0x000cac0001577983 */ /* 0x000ea20000300800 */
[----:B------:R-:W4:Y:S02]  /*86d40*/  LDL.LU R236, [R1+0xcb0] ;  /* 0x000cb00001ec7983 */ /* 0x000f240000300800 */
[----:B------:R-:W-:Y:S02]  /*86d50*/  STL.64 [R1+0x140], R68 ;  /* 0x0001404401007387 */ /* 0x000fe40000100a00 */
[----:B------:R1:W-:Y:S01]  /*86d60*/  STL.64 [R1+0x148], R70 ;  /* 0x0001484601007387 */ /* 0x0003e20000100a00 */
[----:B------:R-:W4:Y:S01]  /*86d70*/  LDL.LU R237, [R1+0xcb4] ;  /* 0x000cb40001ed7983 */ /* 0x000f220000300800 */
[----:B------:R-:W4:Y:S02]  /*86d80*/  LDL.LU R238, [R1+0xcb8] ;  /* 0x000cb80001ee7983 */ /* 0x000f240000300800 */
[----:B------:R-:W4:Y:S01]  /*86d90*/  LDL.LU R239, [R1+0xcbc] ;  /* 0x000cbc0001ef7983 */ /* 0x000f220000300800 */
[C---:B-1----:R-:W-:Y:S08]  /*86da0*/  HMMA.1688.F32.TF32 R68, R80.reuse, R26, R104 ;  /* 0x0000001a5044723c */ /* 0x042ff00000081068 */
[C---:B-----5:R-:W-:Y:S11]  /*86db0*/  HMMA.1688.F32.TF32 R72, R80.reuse, R18, R228 ;  /* 0x000000125048723c */ /* 0x060ff600000810e4 */
[----:B------:R-:W-:Y:S04]  /*86dc0*/  @!UPT UIADD3 URZ, URZ, URZ, URZ ;  /* 0x0000003f3f3ff290 */ /* 0x000fe8000fffe03f */
[----:B------:R-:W-:Y:S01]  /*86dd0*/  STL.64 [R1+0x130], R68 ;  /* 0x0001304401007387 */ /* 0x000fe20000100a00 */
[----:B------:R1:W-:Y:S02]  /*86de0*/  STL.64 [R1+0x138], R70 ;  /* 0x0001384601007387 */ /* 0x0003e40000100a00 */
[C---:B-1----:R-:W-:Y:S01]  /*86df0*/  HMMA.1688.F32.TF32 R68, R80.reuse, R14, R92 ;  /* 0x0000000e5044723c */ /* 0x042fe2000008105c */
[----:B------:R-:W-:Y:S01]  /*86e00*/  STL.64 [R1+0x120], R100 ;  /* 0x0001206401007387 */ /* 0x000fe20000100a00 */
[----:B------:R-:W-:Y:S02]  /*86e10*/  STL.64 [R1+0x128], R102 ;  /* 0x0001286601007387 */ /* 0x000fe40000100a00 */
[----:B------:R-:W5:Y:S02]  /*86e20*/  LDL.LU R92, [R1+0xcc0] ;  /* 0x000cc000015c7983 */ /* 0x000f640000300800 */
[----:B------:R-:W-:Y:S01]  /*86e30*/  STL.64 [R1+0x110], R72 ;  /* 0x0001104801007387 */ /* 0x000fe20000100a00 */
[----:B------:R-:W-:Y:S11]  /*86e40*/  STL.64 [R1+0x118], R74 ;  /* 0x0001184a01007387 */ /* 0x000ff60000100a00 */
[----:B------:R-:W-:Y:S05]  /*86e50*/  @!UPT UIADD3 URZ, URZ, URZ, URZ ;  /* 0x0000003f3f3ff290 */ /* 0x000fea000fffe03f */
[----:B------:R-:W-:Y:S01]  /*86e60*/  STL.64 [R1+0x100], R68 ;  /* 0x0001004401007387 */ /* 0x000fe20000100a00 */
[----:B------:R3:W-:Y:S02]  /*86e70*/  STL.64 [R1+0x108], R70 ;  /* 0x0001084601007387 */ /* 0x0007e40000100a00 */
[----:B------:R-:W5:Y:S02]  /*86e80*/  LDL.LU R93, [R1+0xcc4] ;  /* 0x000cc400015d7983 */ /* 0x000f640000300800 */
[----:B------:R-:W5:Y:S01]  /*86e90*/  LDL.LU R94, [R1+0xcc8] ;  /* 0x000cc800015e7983 */ /* 0x000f620000300800 */
[----:B------:R-:W5:Y:S01]  /*86ea0*/  LDL.LU R95, [R1+0xccc] ;  /* 0x000ccc00015f7983 */ /* 0x000f620000300800 */
[----:B---3--:R-:W-:Y:S11]  /*86eb0*/  HMMA.1688.F32.TF32 R68, R80, R10, R248 ;  /* 0x0000000a5044723c */ /* 0x008ff600000810f8 */
[----:B------:R-:W-:Y:S11]  /*86ec0*/  @!UPT UIADD3 URZ, URZ, URZ, URZ ;  /* 0x0000003f3f3ff290 */ /* 0x000ff6000fffe03f */
[----:B------:R-:W-:Y:S01]  /*86ed0*/  @!UPT UIADD3 URZ, URZ, URZ, URZ ;  /* 0x0000003f3f3ff290 */ /* 0x000fe2000fffe03f */
[----:B------:R-:W-:Y:S01]  /*86ee0*/  STL.64 [R1+0xf0], R68 ;  /* 0x0000f04401007387 */ /* 0x000fe20000100a00 */
[----:B------:R1:W-:Y:S02]  /*86ef0*/  STL [R1+0xf8], R70 ;  /* 0x0000f84601007387 */ /* 0x0003e40000100800 */
[----:B------:R-:W3:Y:S02]  /*86f00*/  LDL.LU R248, [R1+0xcd0] ;  /* 0x000cd00001f87983 */ /* 0x000ee40000300800 */
[----:B------:R-:W3:Y:S01]  /*86f10*/  LDL.LU R249, [R1+0xcd4] ;  /* 0x000cd40001f97983 */ /* 0x000ee20000300800 */
[----:B------:R-:W3:Y:S01]  /*86f20*/  LDL.LU R250, [R1+0xcd8] ;  /* 0x000cd80001fa7983 */ /* 0x000ee20000300800 */
[----:B------:R-:W3:Y:S02]  /*86f30*/  LDL.LU R251, [R1+0xcdc] ;  /* 0x000cdc0001fb7983 */ /* 0x000ee40000300800 */
[----:B------:R-:W-:Y:S01]  /*86f40*/  IMAD.MOV.U32 R188, RZ, RZ, R71 ;  /* 0x000000ffffbc7224 */ /* 0x000fe200078e0047 */
[----:B------:R-:W-:Y:S08]  /*86f50*/  HMMA.1688.F32.TF32 R72, R112, R66, R96 ;  /* 0x000000427048723c */ /* 0x000ff00000081060 */
[----:B-1----:R-:W-:Y:S08]  /*86f60*/  HMMA.1688.F32.TF32 R68, R80, R6, R224 ;  /* 0x000000065044723c */ /* 0x002ff000000810e0 */
[C---:B------:R-:W-:Y:S11]  /*86f70*/  HMMA.1688.F32.TF32 R80, R112.reuse, R62, R88 ;  /* 0x0000003e7050723c */ /* 0x040ff60000081058 */
[----:B------:R-:W-:Y:S04]  /*86f80*/  @!UPT UIADD3 URZ, URZ, URZ, URZ ;  /* 0x0000003f3f3ff290 */ /* 0x000fe8000fffe03f */
[----:B------:R-:W-:Y:S01]  /*86f90*/  STL.64 [R1+0x38e8], R70 ;  /* 0x0038e84601007387 */ /* 0x000fe20000100a00 */
[----:B------:R1:W-:Y:S02]  /*86fa0*/  STL.64 [R1+0x38e0], R68 ;  /* 0x0038e04401007387 */ /* 0x0003e40000100a00 */
[----:B------:R-:W-:Y:S02]  /*86fb0*/  STL.64 [R1+0x38f8], R74 ;  /* 0x0038f84a01007387 */ /* 0x000fe40000100a00 */
[----:B------:R-:W-:Y:S03]  /*86fc0*/  STL.64 [R1+0x38f0], R72 ;  /* 0x0038f04801007387 */ /* 0x000fe60000100a00 */
[----:B------:R-:W-:Y:S01]  /*86fd0*/  STL [R1+0x38b8], R80 ;  /* 0x0038b85001007387 */ /* 0x000fe20000100800 */
[----:B------:R-:W-:Y:S02]  /*86fe0*/  STL [R1+0x38b4], R81 ;  /* 0x0038b45101007387 */ /* 0x000fe40000100800 */
[----:B------:R-:W-:Y:S02]  /*86ff0*/  STL [R1+0x38b0], R82 ;  /* 0x0038b05201007387 */ /* 0x000fe40000100800 */
[----:B------:R-:W-:Y:S01]  /*87000*/  STL [R1+0x38ac], R83 ;  /* 0x0038ac5301007387 */ /* 0x000fe20000100800 */
[C---:B--2---:R-:W-:Y:S08]  /*87010*/  HMMA.1688.F32.TF32 R84, R112.reuse, R58, R84 ;  /* 0x0000003a7054723c */ /* 0x044ff00000081054 */
[C---:B----4-:R-:W-:Y:S11]  /*87020*/  HMMA.1688.F32.TF32 R88, R112.reuse, R54, R236 ;  /* 0x000000367058723c */ /* 0x050ff600000810ec */
[----:B------:R-:W-:Y:S04]  /*87030*/  @!UPT UIADD3 URZ, URZ, URZ, URZ ;  /* 0x0000003f3f3ff290 */ /* 0x000fe8000fffe03f */
[----:B------:R-:W-:Y:S01]  /*87040*/  STL [R1+0x38bc], R84 ;  /* 0x0038bc5401007387 */ /* 0x000fe20000100800 */
[----:B------:R-:W-:Y:S02]  /*87050*/  STL [R1+0x38a8], R85 ;  /* 0x0038a85501007387 */ /* 0x000fe40000100800 */
[----:B------:R-:W-:Y:S02]  /*87060*/  STL [R1+0x38a4], R86 ;  /* 0x0038a45601007387 */ /* 0x000fe40000100800 */
[----:B------:R-:W-:Y:S01]  /*87070*/  STL [R1+0x38a0], R87 ;  /* 0x0038a05701007387 */ /* 0x000fe20000100800 */
[----:B------:R-:W2:Y:S01]  /*87080*/  LDL.LU R236, [R1+0xce0] ;  /* 0x000ce00001ec7983 */ /* 0x000ea20000300800 */
[----:B------:R-:W2:Y:S02]  /*87090*/  LDL.LU R237, [R1+0xce4] ;  /* 0x000ce40001ed7983 */ /* 0x000ea40000300800 */
[----:B------:R-:W2:Y:S02]  /*870a0*/  LDL.LU R238, [R1+0xce8] ;  /* 0x000ce80001ee7983 */ /* 0x000ea40000300800 */
[----:B------:R-:W2:Y:S01]  /*870b0*/  LDL.LU R239, [R1+0xcec] ;  /* 0x000cec0001ef7983 */ /* 0x000ea20000300800 */
[----:B------:R-:W-:Y:S01]  /*870c0*/  STL [R1+0x38c0], R88 ;  /* 0x0038c05801007387 */ /* 0x000fe20000100800 */
[----:B------:R-:W-:Y:S02]  /*870d0*/  STL [R1+0x3888], R89 ;  /* 0x0038885901007387 */ /* 0x000fe40000100800 */
[----:B------:R-:W-:Y:S02]  /*870e0*/  STL [R1+0x3884], R90 ;  /* 0x0038845a01007387 */ /* 0x000fe40000100800 */
[----:B------:R-:W-:Y:S01]  /*870f0*/  STL [R1+0x3880], R91 ;  /* 0x0038805b01007387 */ /* 0x000fe20000100800 */
[C---:B-----5:R-:W-:Y:S11]  /*87100*/  HMMA.1688.F32.TF32 R92, R112.reuse, R50, R92 ;  /* 0x00000032705c723c */ /* 0x060ff6000008105c */
[----:B------:R-:W-:Y:S11]  /*87110*/  @!UPT UIADD3 URZ, URZ, URZ, URZ ;  /* 0x0000003f3f3ff290 */ /* 0x000ff6000fffe03f */
[----:B------:R-:W-:Y:S01]  /*87120*/  @!UPT UIADD3 URZ, URZ, URZ, URZ ;  /* 0x0000003f3f3ff290 */ /* 0x000fe2000fffe03f */
[----:B------:R-:W-:Y:S01]  /*87130*/  STL [R1+0x38c4], R92 ;  /* 0x0038c45c01007387 */ /* 0x000fe20000100800 */
[----:B------:R-:W-:Y:S02]  /*87140*/  STL [R1+0x387c], R93 ;  /* 0x00387c5d01007387 */ /* 0x000fe40000100800 */
[----:B------:R-:W-:Y:S02]  /*87150*/  STL [R1+0x3878], R94 ;  /* 0x0038785e01007387 */ /* 0x000fe40000100800 */
[----:B------:R-:W-:Y:S01]  /*87160*/  STL [R1+0x3874], R95 ;  /* 0x0038745f01007387 */ /* 0x000fe20000100800 */
[C---:B---3--:R-:W-:Y:S01]  /*87170*/  HMMA.1688.F32.TF32 R96, R112.reuse, R46, R248 ;  /* 0x0000002e7060723c */ /* 0x048fe200000810f8 */
[----:B------:R-:W3:Y:S01]  /*87180*/  LDL.LU R248, [R1+0xcf0] ;  /* 0x000cf00001f87983 */ /* 0x000ee20000300800 */
[----:B------:R-:W3:Y:S02]  /*87190*/  LDL.LU R249, [R1+0xcf4] ;  /* 0x000cf40001f97983 */ /* 0x000ee40000300800 */
[----:B------:R-:W3:Y:S02]  /*871a0*/  LDL.LU R250, [R1+0xcf8] ;  /* 0x000cf80001fa7983 */ /* 0x000ee40000300800 */
[----:B------:R-:W3:Y:S01]  /*871b0*/  LDL.LU R251, [R1+0xcfc] ;  /* 0x000cfc0001fb7983 */ /* 0x000ee20000300800 */
[----:B------:R-:W1:Y:S01]  /*871c0*/  LDL.LU R116, [R1+0xd20] ;  /* 0x000d200001747983 */ /* 0x000e620000300800 */
[----:B------:R-:W1:Y:S02]  /*871d0*/  LDL.LU R117, [R1+0xd24] ;  /* 0x000d240001757983 */ /* 0x000e640000300800 */
[----:B------:R-:W1:Y:S02]  /*871e0*/  LDL.LU R118, [R1+0xd28] ;  /* 0x000d280001767983 */ /* 0x000e640000300800 */
[----:B------:R-:W1:Y:S01]  /*871f0*/  LDL.LU R119, [R1+0xd2c] ;  /* 0x000d2c0001777983 */ /* 0x000e620000300800 */
        /* <DEDUP_REMOVED lines=8> */
[----:B------:R-:W-:Y:S01]  /*87280*/  STL [R1+0x38c8], R96 ;  /* 0x0038c86001007387 */ /* 0x000fe20000100800 */
[----:B------:R-:W-:Y:S02]  /*87290*/  STL [R1+0x3870], R97 ;  /* 0x0038706101007387 */ /* 0x000fe40000100800 */
[----:B------:R-:W-:Y:S02]  /*872a0*/  STL [R1+0x386c], R98 ;  /* 0x00386c6201007387 */ /* 0x000fe40000100800 */
[----:B------:R-:W-:Y:S01]  /*872b0*/  STL [R1+0x3868], R99 ;  /* 0x0038686301007387 */ /* 0x000fe20000100800 */
        /* <DEDUP_REMOVED lines=8> */
[C---:B--2---:R-:W-:Y:S01]  /*87340*/  HMMA.1688.F32.TF32 R100, R112.reuse, R42, R236 ;  /* 0x0000002a7064723c */ /* 0x044fe200000810ec */
[----:B------:R-:W2:Y:S01]  /*87350*/  LDL.LU R236, [R1+0xdb0] ;  /* 0x000db00001ec7983 */ /* 0x000ea20000300800 */
[----:B------:R-:W2:Y:S02]  /*87360*/  LDL.LU R237, [R1+0xdb4] ;  /* 0x000db40001ed7983 */ /* 0x000ea40000300800 */
[----:B------:R-:W2:Y:S02]  /*87370*/  LDL.LU R238, [R1+0xdb8] ;  /* 0x000db80001ee7983 */ /* 0x000ea40000300800 */
[----:B------:R-:W2:Y:S11]  /*87380*/  LDL.LU R239, [R1+0xdbc] ;  /* 0x000dbc0001ef7983 */ /* 0x000eb60000300800 */
[----:B------:R-:W-:Y:S06]  /*87390*/  @!UPT UIADD3 URZ, URZ, URZ, URZ ;  /* 0x0000003f3f3ff290 */ /* 0x000fec000fffe03f */
        /* <DEDUP_REMOVED lines=8> */
[----:B------:R-:W3:Y:S02]  /*87420*/  LDL.LU R251, [R1+0xddc] ;  /* 0x000ddc0001fb7983 */ /* 0x000ee40000300800 */
[----:B-1----:R-:W-:Y:S11]  /*87430*/  HMMA.1688.F32.TF32 R68, R112, R26, R116 ;  /* 0x0000001a7044723c */ /* 0x002ff60000081074 */
[----:B------:R-:W-:Y:S04]  /*87440*/  @!UPT UIADD3 URZ, URZ, URZ, URZ ;  /* 0x0000003f3f3ff290 */ /* 0x000fe8000fffe03f */
[----:B------:R1:W-:Y:S01]  /*87450*/  STL [R1+0x3858], R104 ;  /* 0x0038586801007387 */ /* 0x0003e20000100800 */
[----:B------:R4:W-:Y:S02]  /*87460*/  STL [R1+0x3854], R105 ;  /* 0x0038546901007387 */ /* 0x0009e40000100800 */
[----:B------:R5:W-:Y:S02]  /*87470*/  STL [R1+0x3850], R106 ;  /* 0x0038506a01007387 */ /* 0x000be40000100800 */
[----:B------:R5:W-:Y:S04]  /*87480*/  STL [R1+0x384c], R107 ;  /* 0x00384c6b01007387 */ /* 0x000be80000100800 */
[----:B-1----:R-:W-:Y:S01]  /*87490*/  MOV R104, R68 ;  /* 0x0000004400687202 */ /* 0x002fe20000000f00 */
[----:B----4-:R-:W-:-:S02]  /*874a0*/  IMAD.MOV.U32 R105, RZ, RZ, R69 ;  /* 0x000000ffff697224 */ /* 0x010fc400078e0045 */
[----:B-----5:R-:W-:Y:S01]  /*874b0*/  IMAD.MOV.U32 R106, RZ, RZ, R70 ;  /* 0x000000ffff6a7224 */ /* 0x020fe200078e0046 */
[----:B------:R-:W-:Y:S02]  /*874c0*/  MOV R107, R71 ;  /* 0x00000047006b7202 */ /* 0x000fe40000000f00 */
[C---:B------:R-:W-:Y:S11]  /*874d0*/  HMMA.1688.F32.TF32 R68, R112.reuse, R22, R228 ;  /* 0x000000167044723c */ /* 0x040ff600000810e4 */
[----:B------:R-:W-:Y:S11]  /*874e0*/  @!UPT UIADD3 URZ, URZ, URZ, URZ ;  /* 0x0000003f3f3ff290 */ /* 0x000ff6000fffe03f */
[----:B------:R-:W-:Y:S02]  /*874f0*/  @!UPT UIADD3 URZ, URZ, URZ, URZ ;  /* 0x0000003f3f3ff290 */ /* 0x000fe4000fffe03f */
[----:B------:R-:W-:Y:S02]  /*87500*/  IMAD.MOV.U32 R97, RZ, RZ, R68 ;  /* 0x000000ffff617224 */ /* 0x000fe400078e0044 */
[----:B------:R-:W-:Y:S01]  /*87510*/  IMAD.MOV.U32 R98, RZ, RZ, R69 ;  /* 0x000000ffff627224 */ /* 0x000fe200078e0045 */
[----:B------:R-:W-:Y:S01]  /*87520*/  MOV R99, R70 ;  /* 0x0000004600637202 */ /* 0x000fe20000000f00 */
[----:B------:R-:W-:Y:S02]  /*87530*/  IMAD.MOV.U32 R101, RZ, RZ, R71 ;  /* 0x000000ffff657224 */ /* 0x000fe400078e0047 */
[C---:B------:R-:W-:Y:S08]  /*87540*/  HMMA.1688.F32.TF32 R68, R112.reuse, R18, R224 ;  /* 0x000000127044723c */ /* 0x040ff000000810e0 */
[C---:B------:R-:W-:Y:S08]  /*87550*/  HMMA.1688.F32.TF32 R108, R112.reuse, R34, R108 ;  /* 0x00000022706c723c */ /* 0x040ff0000008106c */
[----:B------:R-:W-:Y:S08]  /*87560*/  HMMA.1688.F32.TF32 R72, R112, R30, R232 ;  /* 0x0000001e7048723c */ /* 0x000ff000000810e8 */
[----:B------:R-:W-:Y:S01]  /*87570*/  IMAD.MOV.U32 R89, RZ, RZ, R68 ;  /* 0x000000ffff597224 */ /* 0x000fe200078e0044 */
[----:B------:R-:W-:Y:S01]  /*87580*/  MOV R90, R69 ;  /* 0x00000045005a7202 */ /* 0x000fe20000000f00 */
[----:B------:R-:W-:-:S02]  /*87590*/  IMAD.MOV.U32 R91, RZ, RZ, R70 ;  /* 0x000000ffff5b7224 */ /* 0x000fc400078e0046 */
[----:B------:R-:W-:-:S03]  /*875a0*/  IMAD.MOV.U32 R93, RZ, RZ, R71 ;  /* 0x000000ffff5d7224 */ /* 0x000fc600078e0047 */
[----:B------:R-:W-:Y:S01]  /*875b0*/  STL.64 [R1+0x3898], R110 ;  /* 0x0038986e01007387 */ /* 0x000fe20000100a00 */
[----:B------:R-:W-:Y:S07]  /*875c0*/  STL.64 [R1+0x3890], R108 ;  /* 0x0038906c01007387 */ /* 0x000fee0000100a00 */
[----:B------:R-:W-:Y:S02]  /*875d0*/  STL.64 [R1+0x490], R72 ;  /* 0x0004904801007387 */ /* 0x000fe40000100a00 */
[----:B------:R-:W-:Y:S01]  /*875e0*/  STL.64 [R1+0x498], R74 ;  /* 0x0004984a01007387 */ /* 0x000fe20000100a00 */
[----:B------:R-:W-:Y:S01]  /*875f0*/  STL.64 [R1+0x38d8], R106 ;  /* 0x0038d86a01007387 */ /* 0x000fe20000100a00 */
[----:B------:R-:W-:Y:S02]  /*87600*/  STL.64 [R1+0x38d0], R104 ;  /* 0x0038d06801007387 */ /* 0x000fe40000100a00 */
[----:B------:R-:W-:-:S02]  /*87610*/  IMAD.MOV.U32 R117, RZ, RZ, R64 ;  /* 0x000000ffff757224 */ /* 0x000fc400078e0040 */
[----:B------:R-:W-:Y:S01]  /*87620*/  IMAD.MOV.U32 R118, RZ, RZ, R65 ;  /* 0x000000ffff767224 */ /* 0x000fe200078e0041 */
[----:B------:R-:W-:Y:S01]  /*87630*/  MOV R119, R3 ;  /* 0x0000000300777202 */ /* 0x000fe20000000f00 */
[C---:B--2---:R-:W-:Y:S07]  /*87640*/  HMMA.1688.F32.TF32 R68, R112.reuse, R14, R236 ;  /* 0x0000000e7044723c */ /* 0x044fee00000810ec */
[----:B------:R-:W-:Y:S01]  /*87650*/  MOV R236, R60 ;  /* 0x0000003c00ec7202 */ /* 0x000fe20000000f00 */
[----:B------:R-:W-:Y:S11]  /*87660*/  IMAD.MOV.U32 R237, RZ, RZ, R61 ;  /* 0x000000ffffed7224 */ /* 0x000ff600078e003d */
[----:B------:R-:W-:Y:S05]  /*87670*/  @!UPT UIADD3 URZ, URZ, URZ, URZ ;  /* 0x0000003f3f3ff290 */ /* 0x000fea000fffe03f */
[----:B------:R-:W-:Y:S01]  /*87680*/  MOV R84, R68 ;  /* 0x0000004400547202 */ /* 0x000fe20000000f00 */
[----:B------:R-:W-:Y:S02]  /*87690*/  IMAD.MOV.U32 R80, RZ, RZ, R69 ;  /* 0x000000ffff507224 */ /* 0x000fe400078e0045 */
[----:B------:R-:W-:Y:S01]  /*876a0*/  IMAD.MOV.U32 R81, RZ, RZ, R70 ;  /* 0x000000ffff517224 */ /* 0x000fe200078e0046 */
[----:B------:R-:W-:Y:S02]  /*876b0*/  MOV R82, R71 ;  /* 0x0000004700527202 */ /* 0x000fe40000000f00 */
[----:B---3--:R-:W-:Y:S07]  /*876c0*/  HMMA.1688.F32.TF32 R68, R112, R10, R248 ;  /* 0x0000000a7044723c */ /* 0x008fee00000810f8 */
[----:B------:R-:W-:Y:S01]  /*876d0*/  IMAD.MOV.U32 R248, RZ, RZ, R56 ;  /* 0x000000fffff87224 */ /* 0x000fe200078e0038 */
[----:B------:R-:W-:Y:S01]  /*876e0*/  MOV R249, R57 ;  /* 0x0000003900f97202 */ /* 0x000fe20000000f00 */
[----:B------:R-:W2:Y:S01]  /*876f0*/  LDL.LU R56, [R1+0x3aec] ;  /* 0x003aec0001387983 */ /* 0x000ea20000300800 */
[----:B------:R-:W3:Y:S02]  /*87700*/  LDL.LU R57, [R1+0x3ae8] ;  /* 0x003ae80001397983 */ /* 0x000ee40000300800 */
[----:B------:R-:W4:Y:S02]  /*87710*/  LDL.LU R60, [R1+0x3ae4] ;  /* 0x003ae400013c7983 */ /* 0x000f240000300800 */
        /* <DEDUP_REMOVED lines=30> */
[----:B------:R-:W-:Y:S01]  /*87900*/  IMAD.MOV.U32 R238, RZ, RZ, R37 ;  /* 0x000000ffffee7224 */ /* 0x000fe200078e0025 */
[----:B------:R-:W-:Y:S01]  /*87910*/  MOV R239, R36 ;  /* 0x0000002400ef7202 */ /* 0x000fe20000000f00 */
[C---:B------:R-:W-:Y:S08]  /*87920*/  HMMA.1688.F32.TF32 R44, R76.reuse, R46, R228 ;  /* 0x0000002e4c2c723c */ /* 0x040ff000000810e4 */
[C---:B------:R-:W-:Y:S08]  /*87930*/  HMMA.1688.F32.TF32 R40, R76.reuse, R42, R224 ;  /* 0x0000002a4c28723c */ /* 0x040ff000000810e0 */
[----:B------:R-:W-:Y:S01]  /*87940*/  HMMA.1688.F32.TF32 R36, R76, R38, R236 ;  /* 0x000000264c24723c */ /* 0x000fe200000810ec */
[----:B------:R-:W-:-:S02]  /*87950*/  IMAD.MOV.U32 R250, RZ, RZ, R33 ;  /* 0x000000fffffa7224 */ /* 0x000fc400078e0021 */
[----:B------:R-:W-:-:S07]  /*87960*/  IMAD.MOV.U32 R251, RZ, RZ, R32 ;  /* 0x000000fffffb7224 */ /* 0x000fce00078e0020 */
[----:B------:R-:W-:Y:S01]  /*87970*/  HMMA.1688.F32.TF32 R32, R76, R34, R248 ;  /* 0x000000224c20723c */ /* 0x000fe200000810f8 */
[----:B--2---:R-:W-:Y:S02]  /*87980*/  IMAD.MOV.U32 R121, RZ, RZ, R3 ;  /* 0x000000ffff797224 */ /* 0x004fe400078e0003 */
[----:B------:R-:W2:Y:S05]  /*87990*/  LDL.LU R3, [R1+0x3ad0] ;  /* 0x003ad00001037983 */ /* 0x000eaa0000300800 */
[----:B------:R-:W-:Y:S01]  /*879a0*/  HMMA.1688.F32.TF32 R68, R112, R6, R132 ;  /* 0x000000067044723c */ /* 0x000fe20000081084 */
[----:B------:R-:W-:Y:S01]  /*879b0*/  IMAD.MOV.U32 R122, RZ, RZ, R65 ;  /* 0x000000ffff7a7224 */ /* 0x000fe200078e0041 */
[----:B------:R-:W-:Y:S01]  /*879c0*/  MOV R123, R64 ;  /* 0x00000040007b7202 */ /* 0x000fe20000000f00 */
[----:B-----5:R-:W-:-:S02]  /*879d0*/  IMAD.MOV.U32 R232, RZ, RZ, R61 ;  /* 0x000000ffffe87224 */ /* 0x020fc400078e003d */
[----:B----4-:R-:W-:Y:S01]  /*879e0*/  IMAD.MOV.U32 R233, RZ, RZ, R60 ;  /* 0x000000ffffe97224 */ /* 0x010fe200078e003c */
[----:B---3--:R-:W-:Y:S01]  /*879f0*/  MOV R234, R57 ;  /* 0x0000003900ea7202 */ /* 0x008fe20000000f00 */
[----:B------:R-:W-:Y:S01]  /*87a00*/  IMAD.MOV.U32 R235, RZ, RZ, R56 ;  /* 0x000000ffffeb7224 */ /* 0x000fe200078e0038 */
        /* <DEDUP_REMOVED lines=9> */
[----:B------:R-:W-:Y:S01]  /*87aa0*/  MOV R86, R70 ;  /* 0x0000004600567202 */ /* 0x000fe20000000f00 */
[----:B------:R-:W-:-:S02]  /*87ab0*/  IMAD.MOV.U32 R87, RZ, RZ, R71 ;  /* 0x000000ffff577224 */ /* 0x000fc400078e0047 */
[----:B------:R-:W-:Y:S02]  /*87ac0*/  IMAD.MOV.U32 R85, RZ, RZ, R69 ;  /* 0x000000ffff557224 */ /* 0x000fe400078e0045 */
[----:B------:R-:W-:Y:S01]  /*87ad0*/  IMAD.MOV.U32 R83, RZ, RZ, R68 ;  /* 0x000000ffff537224 */ /* 0x000fe200078e0044 */
[----:B------:R-:W-:Y:S02]  /*87ae0*/  STL.64 [R1+0x3938], R86 ;  /* 0x0039385601007387 */ /* 0x000fe40000100a00 */
        /* <DEDUP_REMOVED lines=20> */
[----:B------:R-:W3:Y:S02]  /*87c30*/  LDL.LU R249, [R1+0xb84] ;  /* 0x000b840001f97983 */ /* 0x000ee40000300800 */
[----:B------:R-:W-:Y:S02]  /*87c40*/  STL [R1+0x3848], R35 ;  /* 0x0038482301007387 */ /* 0x000fe40000100800 */
[----:B------:R-:W-:Y:S01]  /*87c50*/  IMAD.MOV.U32 R250, RZ, RZ, R29 ;  /* 0x000000fffffa7224 */ /* 0x000fe200078e001d */
[----:B------:R-:W-:Y:S01]  /*87c60*/  MOV R251, R28 ;  /* 0x0000001c00fb7202 */ /* 0x000fe20000000f00 */
[----:B--2---:R-:W1:Y:S04]  /*87c70*/  LDSM.16.M88.4 R104, [R3+0x80100] ;  /* 0x080100000368783b */ /* 0x004e680000000200 */
[----:B------:R-:W2:Y:S04]  /*87c80*/  LDSM.16.M88.4 R108, [R3+0x82100] ;  /* 0x08210000036c783b */ /* 0x000ea80000000200 */
[----:B------:R-:W4:Y:S04]  /*87c90*/  LDSM.16.M88.4 R48, [R3+0x86100] ;  /* 0x086100000330783b */ /* 0x000f280000000200 */
[----:B------:R-:W5:Y:S04]  /*87ca0*/  LDSM.16.M88.4 R52, [R3+0x84100] ;  /* 0x084100000334783b */ /* 0x000f680000000200 */
[----:B------:R-:W-:Y:S04]  /*87cb0*/  LDSM.16.M88.4 R44, [R3+0x8a100] ;  /* 0x08a10000032c783b */ /* 0x000fe80000000200 */
        /* <DEDUP_REMOVED lines=9> */
[----:B------:R-:W-:Y:S01]  /*87d50*/  LDSM.16.M88.4 R132, [R3+0x9e100] ;  /* 0x09e100000384783b */ /* 0x000fe20000000200 */
[----:B-1----:R-:W-:-:S02]  /*87d60*/  IMAD.MOV.U32 R102, RZ, RZ, R106 ;  /* 0x000000ffff667224 */ /* 0x002fc400078e006a */
[----:B------:R-:W-:Y:S01]  /*87d70*/  IMAD.MOV.U32 R103, RZ, RZ, R107 ;  /* 0x000000ffff677224 */ /* 0x000fe200078e006b */
[----:B--2---:R-:W-:Y:S01]  /*87d80*/  MOV R94, R110 ;  /* 0x0000006e005e7202 */ /* 0x004fe20000000f00 */
[----:B------:R-:W-:Y:S02]  /*87d90*/  IMAD.MOV.U32 R95, RZ, RZ, R111 ;  /* 0x000000ffff5f7224 */ /* 0x000fe400078e006f */
[----:B----4-:R-:W-:Y:S01]  /*87da0*/  IMAD.MOV.U32 R35, RZ, RZ, R50 ;  /* 0x000000ffff237224 */ /* 0x010fe200078e0032 */
[----:B------:R-:W-:Y:S01]  /*87db0*/  STL.64 [R1+0x39c8], R102 ;  /* 0x0039c86601007387 */ /* 0x000fe20000100a00 */
[----:B------:R-:W-:Y:S02]  /*87dc0*/  STL.64 [R1+0x39c0], R100 ;  /* 0x0039c06401007387 */ /* 0x000fe40000100a00 */
[----:B------:R-:W-:Y:S02]  /*87dd0*/  STL.64 [R1+0x1d8], R106 ;  /* 0x0001d86a01007387 */ /* 0x000fe40000100a00 */
[----:B------:R-:W-:Y:S01]  /*87de0*/  STL.64 [R1+0x39d8], R94 ;  /* 0x0039d85e01007387 */ /* 0x000fe20000100a00 */
[----:B------:R-:W-:Y:S01]  /*87df0*/  STL.64 [R1+0x39d0], R92 ;  /* 0x0039d05c01007387 */ /* 0x000fe20000100a00 */
[----:B------:R-:W-:Y:S02]  /*87e00*/  STL.64 [R1+0x1c8], R110 ;  /* 0x0001c86e01007387 */ /* 0x000fe40000100a00 */
[----:B-----5:R-:W-:Y:S02]  /*87e10*/  STL.64 [R1+0x1b8], R54 ;  /* 0x0001b83601007387 */ /* 0x020fe40000100a00 */
[----:B------:R-:W-:Y:S01]  /*87e20*/  STL.64 [R1+0x39e8], R34 ;  /* 0x0039e82201007387 */ /* 0x000fe20000100a00 */
[----:B------:R-:W-:Y:S02]  /*87e30*/  STL.64 [R1+0x39e0], R32 ;  /* 0x0039e02001007387 */ /* 0x000fe40000100a00 */
[----:B------:R-:W1:Y:S04]  /*87e40*/  LDSM.16.M88.4 R32, [R3+0x88100] ;  /* 0x088100000320783b */ /* 0x000e680000000200 */
[----:B------:R-:W-:Y:S01]  /*87e50*/  STL.64 [R1+0x1a8], R50 ;  /* 0x0001a83201007387 */ /* 0x000fe20000100a00 */
[C---:B---3--:R-:W-:Y:S01]  /*87e60*/  HMMA.1688.F32.TF32 R28, R76.reuse, R30, R248 ;  /* 0x0000001e4c1c723c */ /* 0x048fe200000810f8 */
[----:B-1----:R-:W-:Y:S01]  /*87e70*/  STL.64 [R1+0x198], R34 ;  /* 0x0001982201007387 */ /* 0x002fe20000100a00 */
[----:B------:R-:W-:Y:S02]  /*87e80*/  STL.64 [R1+0x180], R44 ;  /* 0x0001802c01007387 */ /* 0x000fe40000100a00 */
[----:B------:R-:W-:Y:S02]  /*87e90*/  STL.64 [R1+0x188], R46 ;  /* 0x0001882e01007387 */ /* 0x000fe40000100a00 */
[----:B------:R-:W-:Y:S01]  /*87ea0*/  STL.64 [R1+0x170], R40 ;  /* 0x0001702801007387 */ /* 0x000fe20000100a00 */
[----:B------:R-:W-:Y:S01]  /*87eb0*/  STL.64 [R1+0x178], R42 ;  /* 0x0001782a01007387 */ /* 0x000fe20000100a00 */
[----:B------:R-:W-:Y:S02]  /*87ec0*/  STL.64 [R1+0x168], R86 ;  /* 0x0001685601007387 */ /* 0x000fe40000100a00 */
        /* <DEDUP_REMOVED lines=8> */
[----:B------:R-:W4:Y:S02]  /*87f50*/  LDL.LU R248, [R1+0x1580] ;  /* 0x0015800001f87983 */ /* 0x000f240000300800 */
[----:B------:R-:W4:Y:S01]  /*87f60*/  LDL.LU R249, [R1+0x1584] ;  /* 0x0015840001f97983 */ /* 0x000f220000300800 */
[----:B------:R-:W4:Y:S01]  /*87f70*/  LDL.LU R250, [R1+0x1588] ;  /* 0x0015880001fa7983 */ /* 0x000f220000300800 */
[----:B------:R-:W4:Y:S02]  /*87f80*/  LDL.LU R251, [R1+0x158c] ;  /* 0x00158c0001fb7983 */ /* 0x000f240000300800 */
        /* <DEDUP_REMOVED lines=16> */
[----:B------:R-:W-:Y:S02]  /*88090*/  STL.64 [R1+0x39f8], R30 ;  /* 0x0039f81e01007387 */ /* 0x000fe40000100a00 */
[----:B------:R1:W-:Y:S01]  /*880a0*/  STL.64 [R1+0x39f0], R28 ;  /* 0x0039f01c01007387 */ /* 0x0003e20000100a00 */
[----:B------:R-:W-:Y:S01]  /*880b0*/  STL.64 [R1+0x150], R36 ;  /* 0x0001502401007387 */ /* 0x000fe20000100a00 */
[----:B------:R-:W-:Y:S02]  /*880c0*/  STL.64 [R1+0x158], R38 ;  /* 0x0001582601007387 */ /* 0x000fe40000100a00 */
        /* <DEDUP_REMOVED lines=15> */
[C---:B--2---:R-:W-:Y:S08]  /*881c0*/  HMMA.1688.F32.TF32 R112, R76.reuse, R26, R116 ;  /* 0x0000001a4c70723c */ /* 0x044ff00000081074 */
[C---:B------:R-:W-:Y:S08]  /*881d0*/  HMMA.1688.F32.TF32 R116, R76.reuse, R22, R224 ;  /* 0x000000164c74723c */ /* 0x040ff000000810e0 */
[C---:B------:R-:W-:Y:S08]  /*881e0*/  HMMA.1688.F32.TF32 R120, R76.reuse, R18, R120 ;  /* 0x000000124c78723c */ /* 0x040ff00000081078 */
[C---:B-----5:R-:W-:Y:S08]  /*881f0*/  HMMA.1688.F32.TF32 R124, R76.reuse, R14, R236 ;  /* 0x0000000e4c7c723c */ /* 0x060ff000000810ec */
[----:B----4-:R-:W-:Y:S01]  /*88200*/  HMMA.1688.F32.TF32 R128, R76, R10, R248 ;  /* 0x0000000a4c80723c */ /* 0x010fe200000810f8 */
[----:B------:R-:W-:-:S02]  /*88210*/  IMAD.MOV.U32 R90, RZ, RZ, R9 ;  /* 0x000000ffff5a7224 */ /* 0x000fc400078e0009 */
[----:B------:R-:W-:Y:S01]  /*88220*/  IMAD.MOV.U32 R91, RZ, RZ, R8 ;  /* 0x000000ffff5b7224 */ /* 0x000fe200078e0008 */
[----:B------:R-:W-:Y:S04]  /*88230*/  LDS R26, [R161+0x2a200] ;  /* 0x02a20000a11a7984 */ /* 0x000fe80000000800 */
[----:B------:R-:W-:Y:S04]  /*88240*/  LDS R27, [R189+0x2a200] ;  /* 0x02a20000bd1b7984 */ /* 0x000fe80000000800 */
[----:B------:R-:W-:Y:S01]  /*88250*/  STL.64 [R1+0x3a08], R114 ;  /* 0x003a087201007387 */ /* 0x000fe20000100a00 */
[----:B------:R-:W-:Y:S02]  /*88260*/  STL.64 [R1+0x3a00], R112 ;  /* 0x003a007001007387 */ /* 0x000fe40000100a00 */
[----:B------:R-:W2:Y:S02]  /*88270*/  LDL.LU R224, [R1+0x1200] ;  /* 0x0012000001e07983 */ /* 0x000ea40000300800 */
[----:B------:R-:W2:Y:S01]  /*88280*/  LDL.LU R225, [R1+0x1204] ;  /* 0x0012040001e17983 */ /* 0x000ea20000300800 */
[----:B------:R-:W2:Y:S01]  /*88290*/  LDL.LU R226, [R1+0x1208] ;  /* 0x0012080001e27983 */ /* 0x000ea20000300800 */
[----:B------:R-:W2:Y:S02]  /*882a0*/  LDL.LU R227, [R1+0x120c] ;  /* 0x00120c0001e37983 */ /* 0x000ea40000300800 */
[----:B------:R-:W-:Y:S02]  /*882b0*/  STL.64 [R1+0x3a18], R118 ;  /* 0x003a187601007387 */ /* 0x000fe40000100a00 */
[----:B------:R-:W-:Y:S01]  /*882c0*/  STL.64 [R1+0x3a10], R116 ;  /* 0x003a107401007387 */ /* 0x000fe20000100a00 */
[----:B------:R-:W-:Y:S01]  /*882d0*/  STL.64 [R1+0x3a30], R122 ;  /* 0x003a307a01007387 */ /* 0x000fe20000100a00 */
[----:B------:R-:W-:Y:S02]  /*882e0*/  STL.64 [R1+0x3a28], R120 ;  /* 0x003a287801007387 */ /* 0x000fe40000100a00 */
[----:B------:R-:W4:Y:S02]  /*882f0*/  LDL.LU R236, [R1+0x11f0] ;  /* 0x0011f00001ec7983 */ /* 0x000f240000300800 */
[----:B------:R-:W4:Y:S01]  /*88300*/  LDL.LU R237, [R1+0x11f4] ;  /* 0x0011f40001ed7983 */ /* 0x000f220000300800 */
[----:B------:R-:W4:Y:S01]  /*88310*/  LDL.LU R238, [R1+0x11f8] ;  /* 0x0011f80001ee7983 */ /* 0x000f220000300800 */
[----:B------:R-:W4:Y:S02]  /*88320*/  LDL.LU R239, [R1+0x11fc] ;  /* 0x0011fc0001ef7983 */ /* 0x000f240000300800 */
[----:B------:R-:W-:Y:S02]  /*88330*/  STL.64 [R1+0x3a40], R126 ;  /* 0x003a407e01007387 */ /* 0x000fe40000100a00 */
[----:B------:R-:W-:Y:S01]  /*88340*/  STL.64 [R1+0x3a38], R124 ;  /* 0x003a387c01007387 */ /* 0x000fe20000100a00 */
[----:B------:R-:W5:Y:S01]  /*88350*/  LDL.LU R248, [R1+0x11e0] ;  /* 0x0011e00001f87983 */ /* 0x000f620000300800 */
[----:B------:R-:W5:Y:S02]  /*88360*/  LDL.LU R249, [R1+0x11e4] ;  /* 0x0011e40001f97983 */ /* 0x000f640000300800 */
[----:B------:R-:W5:Y:S02]  /*88370*/  LDL.LU R250, [R1+0x11e8] ;  /* 0x0011e80001fa7983 */ /* 0x000f640000300800 */
[----:B------:R-:W5:Y:S01]  /*88380*/  LDL.LU R251, [R1+0x11ec] ;  /* 0x0011ec0001fb7983 */ /* 0x000f620000300800 */
[----:B---3--:R-:W-:Y:S01]  /*88390*/  HMMA.1688.F32.TF32 R76, R76, R6, R232 ;  /* 0x000000064c4c723c */ /* 0x008fe200000810e8 */
[----:B------:R-:W-:Y:S01]  /*883a0*/  STL.64 [R1+0x3a50], R130 ;  /* 0x003a508201007387 */ /* 0x000fe20000100a00 */
[----:B------:R-:W-:Y:S06]  /*883b0*/  STL.64 [R1+0x3a48], R128 ;  /* 0x003a488001007387 */ /* 0x000fec0000100a00 */
[C---:B------:R-:W-:Y:S01]  /*883c0*/  HMMA.1688.F32.TF32 R232, R168.reuse, R104, R228 ;  /* 0x00000068a8e8723c */ /* 0x040fe200000810e4 */
[----:B------:R-:W-:Y:S04]  /*883d0*/  LDS R6, [R161+0x2a100] ;  /* 0x02a10000a1067984 */ /* 0x000fe80000000800 */
[----:B------:R-:W-:Y:S04]  /*883e0*/  LDS R7, [R189+0x2a100] ;  /* 0x02a10000bd077984 */ /* 0x000fe80000000800 */
[----:B------:R-:W-:Y:S04]  /*883f0*/  LDS R8, [R161+0x28180] ;  /* 0x02818000a1087984 */ /* 0x000fe80000000800 */
[----:B------:R-:W-:Y:S04]  /*88400*/  LDS R10, [R161+0x2a180] ;  /* 0x02a18000a10a7984 */ /* 0x000fe80000000800 */
[----:B------:R-:W-:Y:S04]  /*88410*/  LDS R9, [R189+0x28180] ;  /* 0x02818000bd097984 */ /* 0x000fe80000000800 */
[----:B------:R-:W-:Y:S04]  /*88420*/  LDS R11, [R189+0x2a180] ;  /* 0x02a18000bd0b7984 */ /* 0x000fe80000000800 */
[----:B------:R-:W-:Y:S01]  /*88430*/  STL.64 [R1+0x3a60], R78 ;  /* 0x003a604e01007387 */ /* 0x000fe20000100a00 */
[----:B------:R-:W-:Y:S02]  /*88440*/  STL.64 [R1+0x3a58], R76 ;  /* 0x003a584c01007387 */ /* 0x000fe40000100a00 */
[----:B------:R-:W3:Y:S02]  /*88450*/  LDL.LU R176, [R1+0x11d0] ;  /* 0x0011d00001b07983 */ /* 0x000ee40000300800 */
[----:B------:R-:W3:Y:S01]  /*88460*/  LDL.LU R177, [R1+0x11d4] ;  /* 0x0011d40001b17983 */ /* 0x000ee20000300800 */
[----:B------:R-:W3:Y:S01]  /*88470*/  LDL.LU R178, [R1+0x11d8] ;  /* 0x0011d80001b27983 */ /* 0x000ee20000300800 */
[----:B------:R-:W3:Y:S02]  /*88480*/  LDL.LU R179, [R1+0x11dc] ;  /* 0x0011dc0001b37983 */ /* 0x000ee40000300800 */
[----:B------:R-:W-:Y:S02]  /*88490*/  STL [R1+0x371c], R232 ;  /* 0x00371ce801007387 */ /* 0x000fe40000100800 */
[----:B------:R-:W-:Y:S01]  /*884a0*/  STL [R1+0x3718], R233 ;  /* 0x003718e901007387 */ /* 0x000fe20000100800 */
[----:B------:R-:W-:Y:S01]  /*884b0*/  STL [R1+0x3714], R234 ;  /* 0x003714ea01007387 */ /* 0x000fe20000100800 */
[----:B------:R-:W-:Y:S02]  /*884c0*/  STL [R1+0x3710], R235 ;  /* 0x003710eb01007387 */ /* 0x000fe40000100800 */
[----:B------:R-:W3:Y:S02]  /*884d0*/  LDL.LU R172, [R1+0x11c0] ;  /* 0x0011c00001ac7983 */ /* 0x000ee40000300800 */
[----:B------:R-:W3:Y:S01]  /*884e0*/  LDL.LU R173, [R1+0x11c4] ;  /* 0x0011c40001ad7983 */ /* 0x000ee20000300800 */
[----:B------:R-:W3:Y:S01]  /*884f0*/  LDL.LU R174, [R1+0x11c8] ;  /* 0x0011c80001ae7983 */ /* 0x000ee20000300800 */
[----:B------:R-:W3:Y:S01]  /*88500*/  LDL.LU R175, [R1+0x11cc] ;  /* 0x0011cc0001af7983 */ /* 0x000ee20000300800 */
        /* <DEDUP_REMOVED lines=15> */
[C---:B-----5:R-:W-:Y:S01]  /*88600*/  HMMA.1688.F32.TF32 R220, R168.reuse, R48, R248 ;  /* 0x00000030a8dc723c */ /* 0x060fe200000810f8 */
[----:B------:R-:W4:Y:S01]  /*88610*/  LDL.LU R248, [R1+0x11a0] ;  /* 0x0011a00001f87983 */ /* 0x000f220000300800 */
[----:B------:R-:W4:Y:S02]  /*88620*/  LDL.LU R249, [R1+0x11a4] ;  /* 0x0011a40001f97983 */ /* 0x000f240000300800 */
[----:B------:R-:W4:Y:S02]  /*88630*/  LDL.LU R250, [R1+0x11a8] ;  /* 0x0011a80001fa7983 */ /* 0x000f240000300800 */
[----:B------:R-:W4:Y:S02]  /*88640*/  LDL.LU R251, [R1+0x11ac] ;  /* 0x0011ac0001fb7983 */ /* 0x000f240000300800 */
[C---:B---3--:R-:W-:Y:S11]  /*88650*/  HMMA.1688.F32.TF32 R216, R168.reuse, R32, R176 ;  /* 0x00000020a8d8723c */ /* 0x048ff600000810b0 */
[----:B------:R-:W-:Y:S04]  /*88660*/  @!UPT UIADD3 URZ, URZ, URZ, URZ ;  /* 0x0000003f3f3ff290 */ /* 0x000fe8000fffe03f */
[----:B------:R-:W-:Y:S01]  /*88670*/  STL [R1+0x374c], R220 ;  /* 0x00374cdc01007387 */ /* 0x000fe20000100800 */
[----:B------:R-:W-:Y:S02]  /*88680*/  STL [R1+0x3748], R221 ;  /* 0x003748dd01007387 */ /* 0x000fe40000100800 */
[----:B------:R-:W-:Y:S02]  /*88690*/  STL [R1+0x3744], R222 ;  /* 0x003744de01007387 */ /* 0x000fe40000100800 */
[----:B------:R-:W-:Y:S01]  /*886a0*/  STL [R1+0x3740], R223 ;  /* 0x003740df01007387 */ /* 0x000fe20000100800 */
[----:B------:R-:W3:Y:S01]  /*886b0*/  LDL.LU R176, [R1+0x1570] ;  /* 0x0015700001b07983 */ /* 0x000ee20000300800 */
[----:B------:R-:W3:Y:S02]  /*886c0*/  LDL.LU R177, [R1+0x1574] ;  /* 0x0015740001b17983 */ /* 0x000ee40000300800 */
[----:B------:R-:W3:Y:S02]  /*886d0*/  LDL.LU R178, [R1+0x1578] ;  /* 0x0015780001b27983 */ /* 0x000ee40000300800 */
[----:B------:R-:W3:Y:S01]  /*886e0*/  LDL.LU R179, [R1+0x157c] ;  /* 0x00157c0001b37983 */ /* 0x000ee20000300800 */
[----:B------:R-:W-:Y:S01]  /*886f0*/  STL [R1+0x375c], R216 ;  /* 0x00375cd801007387 */ /* 0x000fe20000100800 */
[----:B------:R-:W-:Y:S02]  /*88700*/  STL [R1+0x3758], R217 ;  /* 0x003758d901007387 */ /* 0x000fe40000100800 */
[----:B------:R-:W-:Y:S02]  /*88710*/  STL [R1+0x3754], R218 ;  /* 0x003754da01007387 */ /* 0x000fe40000100800 */
[----:B------:R-:W-:Y:S01]  /*88720*/  STL [R1+0x3750], R219 ;  /* 0x003750db01007387 */ /* 0x000fe20000100800 */
[C---:B------:R-:W-:Y:S01]  /*88730*/  HMMA.1688.F32.TF32 R212, R168.reuse, R44, R172 ;  /* 0x0000002ca8d4723c */ /* 0x040fe200000810ac */
[----:B------:R-:W5:Y:S01]  /*88740*/  LDL.LU R172, [R1+0x1560] ;  /* 0x0015600001ac7983 */ /* 0x000f620000300800 */
[----:B------:R-:W5:Y:S02]  /*88750*/  LDL.LU R173, [R1+0x1564] ;  /* 0x0015640001ad7983 */ /* 0x000f640000300800 */
[----:B------:R-:W5:Y:S02]  /*88760*/  LDL.LU R174, [R1+0x1568] ;  /* 0x0015680001ae7983 */ /* 0x000f640000300800 */
[----:B------:R-:W5:Y:S11]  /*88770*/  LDL.LU R175, [R1+0x156c] ;  /* 0x00156c0001af7983 */ /* 0x000f760000300800 */
[----:B------:R-:W-:Y:S06]  /*88780*/  @!UPT UIADD3 URZ, URZ, URZ, URZ ;  /* 0x0000003f3f3ff290 */ /* 0x000fec000fffe03f */
[----:B------:R-:W-:Y:S01]  /*88790*/  STL [R1+0x376c], R212 ;  /* 0x00376cd401007387 */ /* 0x000fe20000100800 */
[----:B------:R-:W-:Y:S02]  /*887a0*/  STL [R1+0x3768], R213 ;  /* 0x003768d501007387 */ /* 0x000fe40000100800 */
[----:B------:R-:W-:Y:S02]  /*887b0*/  STL [R1+0x3764], R214 ;  /* 0x003764d601007387 */ /* 0x000fe40000100800 */
[----:B------:R-:W-:Y:S01]  /*887c0*/  STL [R1+0x3760], R215 ;  /* 0x003760d701007387 */ /* 0x000fe20000100800 */
[C---:B--2---:R-:W-:Y:S01]  /*887d0*/  HMMA.1688.F32.TF32 R208, R168.reuse, R40, R236 ;  /* 0x00000028a8d0723c */ /* 0x044fe200000810ec */
[----:B------:R-:W2:Y:S01]  /*887e0*/  LDL.LU R236, [R1+0x1550] ;  /* 0x0015500001ec7983 */ /* 0x000ea20000300800 */
[----:B------:R-:W2:Y:S02]  /*887f0*/  LDL.LU R237, [R1+0x1554] ;  /* 0x0015540001ed7983 */ /* 0x000ea40000300800 */
[----:B------:R-:W2:Y:S02]  /*88800*/  LDL.LU R238, [R1+0x1558] ;  /* 0x0015580001ee7983 */ /* 0x000ea40000300800 */
[----:B------:R-:W2:Y:S02]  /*88810*/  LDL.LU R239, [R1+0x155c] ;  /* 0x00155c0001ef7983 */ /* 0x000ea40000300800 */
[C---:B----4-:R-:W-:Y:S11]  /*88820*/  HMMA.1688.F32.TF32 R204, R168.reuse, R84, R248 ;  /* 0x00000054a8cc723c */ /* 0x050ff600000810f8 */
[----:B------:R-:W-:Y:S04]  /*88830*/  @!UPT UIADD3 URZ, URZ, URZ, URZ ;  /* 0x0000003f3f3ff290 */ /* 0x000fe8000fffe03f */
[----:B------:R-:W-:Y:S01]  /*88840*/  STL [R1+0x377c], R208 ;  /* 0x00377cd001007387 */ /* 0x000fe20000100800 */
[----:B------:R-:W-:Y:S02]  /*88850*/  STL [R1+0x3778], R209 ;  /* 0x003778d101007387 */ /* 0x000fe40000100800 */
[----:B------:R-:W-:Y:S02]  /*88860*/  STL [R1+0x3774], R210 ;  /* 0x003774d201007387 */ /* 0x000fe40000100800 */
[----:B------:R-:W-:Y:S01]  /*88870*/  STL [R1+0x3770], R211 ;  /* 0x003770d301007387 */ /* 0x000fe20000100800 */
[----:B------:R-:W4:Y:S01]  /*88880*/  LDL.LU R248, [R1+0x1540] ;  /* 0x0015400001f87983 */ /* 0x000f220000300800 */
[----:B------:R-:W4:Y:S01]  /*88890*/  LDL.LU R249, [R1+0x1544] ;  /* 0x0015440001f97983 */ /* 0x000f220000300800 */
[C---:B---3--:R-:W-:Y:S02]  /*888a0*/  HMMA.1688.F32.TF32 R200, R168.reuse, R36, R176 ;  /* 0x00000024a8c8723c */ /* 0x048fe400000810b0 */
[----:B------:R-:W-:Y:S01]  /*888b0*/  STL [R1+0x378c], R204 ;  /* 0x00378ccc01007387 */ /* 0x000fe20000100800 */
[----:B------:R-:W-:Y:S02]  /*888c0*/  STL [R1+0x3788], R205 ;  /* 0x003788cd01007387 */ /* 0x000fe40000100800 */
[----:B------:R-:W-:Y:S02]  /*888d0*/  STL [R1+0x3784], R206 ;  /* 0x003784ce01007387 */ /* 0x000fe40000100800 */
[----:B------:R-:W-:Y:S01]  /*888e0*/  STL [R1+0x3780], R207 ;  /* 0x003780cf01007387 */ /* 0x000fe20000100800 */
[----:B-----5:R-:W-:Y:S11]  /*888f0*/  HMMA.1688.F32.TF32 R196, R168, R156, R172 ;  /* 0x0000009ca8c4723c */ /* 0x020ff600000810ac */
        /* <DEDUP_REMOVED lines=12> */
[----:B------:R-:W-:Y:S02]  /*889c0*/  STL [R1+0x37a0], R199 ;  /* 0x0037a0c701007387 */ /* 0x000fe40000100800 */
[----:B------:R-:W-:-:S02]  /*889d0*/  IMAD.MOV.U32 R250, RZ, RZ, R5 ;  /* 0x000000fffffa7224 */ /* 0x000fc400078e0005 */
[----:B------:R-:W-:Y:S01]  /*889e0*/  IMAD.MOV.U32 R251, RZ, RZ, R4 ;  /* 0x000000fffffb7224 */ /* 0x000fe200078e0004 */
[----:B------:R-:W-:Y:S04]  /*889f0*/  LDS R5, [R189+0x28100] ;  /* 0x02810000bd057984 */ /* 0x000fe80000000800 */
[----:B------:R-:W5:Y:S01]  /*88a00*/  LDS R4, [R161+0x28100] ;  /* 0x02810000a1047984 */ /* 0x000f620000000800 */
[C---:B--2---:R-:W-:Y:S03]  /*88a10*/  HMMA.1688.F32.TF32 R192, R168.reuse, R152, R236 ;  /* 0x00000098a8c0723c */ /* 0x044fe600000810ec */
[----:B------:R-:W2:Y:S01]  /*88a20*/  LDL.LU R236, [R1+0x1520] ;  /* 0x0015200001ec7983 */ /* 0x000ea20000300800 */
[----:B------:R-:W2:Y:S02]  /*88a30*/  LDL.LU R237, [R1+0x1524] ;  /* 0x0015240001ed7983 */ /* 0x000ea40000300800 */
[----:B------:R-:W2:Y:S02]  /*88a40*/  LDL.LU R238, [R1+0x1528] ;  /* 0x0015280001ee7983 */ /* 0x000ea40000300800 */
[----:B------:R-:W2:Y:S11]  /*88a50*/  LDL.LU R239, [R1+0x152c] ;  /* 0x00152c0001ef7983 */ /* 0x000eb60000300800 */
[----:B------:R-:W-:Y:S04]  /*88a60*/  @!UPT UIADD3 URZ, URZ, URZ, URZ ;  /* 0x0000003f3f3ff290 */ /* 0x000fe8000fffe03f */
[----:B------:R-:W-:Y:S01]  /*88a70*/  STL [R1+0x37bc], R192 ;  /* 0x0037bcc001007387 */ /* 0x000fe20000100800 */
[----:B------:R-:W-:Y:S02]  /*88a80*/  STL [R1+0x37b8], R193 ;  /* 0x0037b8c101007387 */ /* 0x000fe40000100800 */
[----:B------:R-:W-:Y:S02]  /*88a90*/  STL [R1+0x37b4], R194 ;  /* 0x0037b4c201007387 */ /* 0x000fe40000100800 */
[----:B------:R-:W-:Y:S01]  /*88aa0*/  STL [R1+0x37b0], R195 ;  /* 0x0037b0c301007387 */ /* 0x000fe20000100800 */
        /* <DEDUP_REMOVED lines=8> */
[----:B------:R-:W1:Y:S01]  /*88b30*/  LDL.LU R240, [R1+0x1180] ;  /* 0x0011800001f07983 */ /* 0x000e620000300800 */
[----:B------:R-:W1:Y:S02]  /*88b40*/  LDL.LU R241, [R1+0x1184] ;  /* 0x0011840001f17983 */ /* 0x000e640000300800 */
[----:B------:R-:W1:Y:S02]  /*88b50*/  LDL.LU R242, [R1+0x1188] ;  /* 0x0011880001f27983 */ /* 0x000e640000300800 */
[----:B------:R-:W1:Y:S01]  /*88b60*/  LDL.LU R243, [R1+0x118c] ;  /* 0x00118c0001f37983 */ /* 0x000e620000300800 */
[C---:B----4-:R-:W-:Y:S01]  /*88b70*/  HMMA.1688.F32.TF32 R184, R168.reuse, R148, R248 ;  /* 0x00000094a8b8723c */ /* 0x050fe200000810f8 */
        /* <DEDUP_REMOVED lines=19> */
[C---:B-----5:R-:W-:Y:S08]  /*88cb0*/  HMMA.1688.F32.TF32 R172, R168.reuse, R136, R172 ;  /* 0x00000088a8ac723c */ /* 0x060ff000000810ac */
[----:B------:R-:W-:Y:S08]  /*88cc0*/  HMMA.1688.F32.TF32 R168, R168, R132, R68 ;  /* 0x00000084a8a8723c */ /* 0x000ff00000081044 */
[C---:B-1----:R-:W-:Y:S01]  /*88cd0*/  HMMA.1688.F32.TF32 R28, R164.reuse, R104, R240 ;  /* 0x00000068a41c723c */ /* 0x042fe200000810f0 */
[----:B------:R-:W-:Y:S01]  /*88ce0*/  STL [R1+0x37ec], R176 ;  /* 0x0037ecb001007387 */ /* 0x000fe20000100800 */
[----:B------:R-:W-:Y:S02]  /*88cf0*/  STL [R1+0x37e8], R177 ;  /* 0x0037e8b101007387 */ /* 0x000fe40000100800 */
[----:B------:R-:W-:Y:S02]  /*88d00*/  STL [R1+0x37e4], R178 ;  /* 0x0037e4b201007387 */ /* 0x000fe40000100800 */
[----:B------:R-:W-:Y:S01]  /*88d10*/  STL [R1+0x37e0], R179 ;  /* 0x0037e0b301007387 */ /* 0x000fe20000100800 */
        /* <DEDUP_REMOVED lines=8> */
[----:B------:R-:W3:Y:S02]  /*88da0*/  LDL.LU R72, [R1+0x1150] ;  /* 0x0011500001487983 */ /* 0x000ee40000300800 */
[----:B------:R-:W-:Y:S02]  /*88db0*/  STL.64 [R1+0x420], R28 ;  /* 0x0004201c01007387 */ /* 0x000fe40000100a00 */
[----:B------:R4:W-:Y:S02]  /*88dc0*/  STL.64 [R1+0x428], R30 ;  /* 0x0004281e01007387 */ /* 0x0009e40000100a00 */
[----:B------:R-:W3:Y:S01]  /*88dd0*/  LDL.LU R73, [R1+0x1154] ;  /* 0x0011540001497983 */ /* 0x000ee20000300800 */
[----:B------:R-:W3:Y:S01]  /*88de0*/  LDL.LU R74, [R1+0x1158] ;  /* 0x00115800014a7983 */ /* 0x000ee20000300800 */
[----:B------:R-:W3:Y:S01]  /*88df0*/  LDL.LU R75, [R1+0x115c] ;  /* 0x00115c00014b7983 */ /* 0x000ee20000300800 */
[C---:B----4-:R-:W-:Y:S02]  /*88e00*/  HMMA.1688.F32.TF32 R28, R164.reuse, R108, R248 ;  /* 0x0000006ca41c723c */ /* 0x050fe400000810f8 */
[----:B------:R-:W4:Y:S01]  /*88e10*/  LDL.LU R248, [R1+0x1140] ;  /* 0x0011400001f87983 */ /* 0x000f220000300800 */
[----:B------:R-:W4:Y:S02]  /*88e20*/  LDL.LU R249, [R1+0x1144] ;  /* 0x0011440001f97983 */ /* 0x000f240000300800 */
[----:B------:R-:W4:Y:S02]  /*88e30*/  LDL.LU R250, [R1+0x1148] ;  /* 0x0011480001fa7983 */ /* 0x000f240000300800 */
[----:B------:R-:W4:Y:S11]  /*88e40*/  LDL.LU R251, [R1+0x114c] ;  /* 0x00114c0001fb7983 */ /* 0x000f360000300800 */
[----:B------:R-:W-:Y:S06]  /*88e50*/  @!UPT UIADD3 URZ, URZ, URZ, URZ ;  /* 0x0000003f3f3ff290 */ /* 0x000fec000fffe03f */
[----:B------:R-:W-:Y:S01]  /*88e60*/  MOV R135, R31 ;  /* 0x0000001f00877202 */ /* 0x000fe20000000f00 */
[----:B------:R-:W-:Y:S02]  /*88e70*/  IMAD.MOV.U32 R134, RZ, RZ, R30 ;  /* 0x000000ffff867224 */ /* 0x000fe400078e001e */
[----:B------:R-:W-:Y:S01]  /*88e80*/  IMAD.MOV.U32 R235, RZ, RZ, R29 ;  /* 0x000000ffffeb7224 */ /* 0x000fe200078e001d */
[----:B------:R-:W-:Y:S01]  /*88e90*/  MOV R234, R28 ;  /* 0x0000001c00ea7202 */ /* 0x000fe20000000f00 */
[----:B------:R-:W-:Y:S01]  /*88ea0*/  STL [R1+0x381c], R135 ;  /* 0x00381c8701007387 */ /* 0x000fe20000100800 */
[----:B------:R-:W-:Y:S02]  /*88eb0*/  STL [R1+0x3818], R134 ;  /* 0x0038188601007387 */ /* 0x000fe40000100800 */
[----:B------:R1:W-:Y:S02]  /*88ec0*/  STL [R1+0x3814], R235 ;  /* 0x003814eb01007387 */ /* 0x0003e40000100800 */
[----:B------:R5:W-:Y:S01]  /*88ed0*/  STL [R1+0x3810], R234 ;  /* 0x003810ea01007387 */ /* 0x000be20000100800 */
[----:B------:R-:W5:Y:S01]  /*88ee0*/  LDL.LU R68, [R1+0x1130] ;  /* 0x0011300001447983 */ /* 0x000f620000300800 */
[----:B------:R-:W5:Y:S02]  /*88ef0*/  LDL.LU R69, [R1+0x1134] ;  /* 0x0011340001457983 */ /* 0x000f640000300800 */
[----:B------:R-:W5:Y:S02]  /*88f00*/  LDL.LU R70, [R1+0x1138] ;  /* 0x0011380001467983 */ /* 0x000f640000300800 */
[----:B------:R-:W5:Y:S01]  /*88f10*/  LDL.LU R71, [R1+0x113c] ;  /* 0x00113c0001477983 */ /* 0x000f620000300800 */
[----:B--2---:R-:W-:Y:S01]  /*88f20*/  HMMA.1688.F32.TF32 R28, R164, R52, R236 ;  /* 0x00000034a41c723c */ /* 0x004fe200000810ec */
[----:B------:R-:W2:Y:S01]  /*88f30*/  LDL.LU R236, [R1+0x1120] ;  /* 0x0011200001ec7983 */ /* 0x000ea20000300800 */
[----:B------:R-:W2:Y:S02]  /*88f40*/  LDL.LU R237, [R1+0x1124] ;  /* 0x0011240001ed7983 */ /* 0x000ea40000300800 */
[----:B------:R-:W2:Y:S02]  /*88f50*/  LDL.LU R238, [R1+0x1128] ;  /* 0x0011280001ee7983 */ /* 0x000ea40000300800 */
[----:B------:R-:W2:Y:S01]  /*88f60*/  LDL.LU R239, [R1+0x112c] ;  /* 0x00112c0001ef7983 */ /* 0x000ea20000300800 */
[----:B------:R-:W2:Y:S01]  /*88f70*/  LDL.LU R240, [R1+0x1110] ;  /* 0x0011100001f07983 */ /* 0x000ea20000300800 */
[----:B------:R-:W2:Y:S02]  /*88f80*/  LDL.LU R241, [R1+0x1114] ;  /* 0x0011140001f17983 */ /* 0x000ea40000300800 */
[----:B------:R-:W2:Y:S02]  /*88f90*/  LDL.LU R242, [R1+0x1118] ;  /* 0x0011180001f27983 */ /* 0x000ea40000300800 */
[----:B------:R-:W2:Y:S11]  /*88fa0*/  LDL.LU R243, [R1+0x111c] ;  /* 0x00111c0001f37983 */ /* 0x000eb60000300800 */
[----:B------:R-:W-:Y:S01]  /*88fb0*/  @!UPT UIADD3 URZ, URZ, URZ, URZ ;  /* 0x0000003f3f3ff290 */ /* 0x000fe2000fffe03f */
[----:B------:R-:W-:Y:S02]  /*88fc0*/  IMAD.MOV.U32 R138, RZ, RZ, R28 ;  /* 0x000000ffff8a7224 */ /* 0x000fe400078e001c */
[----:B------:R-:W-:Y:S01]  /*88fd0*/  IMAD.MOV.U32 R139, RZ, RZ, R29 ;  /* 0x000000ffff8b7224 */ /* 0x000fe200078e001d */
[----:B------:R-:W-:Y:S01]  /*88fe0*/  MOV R142, R30 ;  /* 0x0000001e008e7202 */ /* 0x000fe20000000f00 */
[----:B------:R-:W-:-:S05]  /*88ff0*/  IMAD.MOV.U32 R143, RZ, RZ, R31 ;  /* 0x000000ffff8f7224 */ /* 0x000fca00078e001f */
[----:B------:R-:W-:Y:S01]  /*89000*/  STL [R1+0x382c], R143 ;  /* 0x00382c8f01007387 */ /* 0x000fe20000100800 */
[C---:B---3--:R-:W-:Y:S03]  /*89010*/  HMMA.1688.F32.TF32 R28, R164.reuse, R48, R72 ;  /* 0x00000030a41c723c */ /* 0x048fe60000081048 */
[----:B------:R-:W-:Y:S01]  /*89020*/  STL [R1+0x3828], R142 ;  /* 0x0038288e01007387 */ /* 0x000fe20000100800 */
[----:B------:R3:W-:Y:S02]  /*89030*/  STL [R1+0x3824], R139 ;  /* 0x0038248b01007387 */ /* 0x0007e40000100800 */
[----:B------:R1:W-:Y:S11]  /*89040*/  STL [R1+0x3820], R138 ;  /* 0x0038208a01007387 */ /* 0x0003f60000100800 */
[----:B------:R-:W-:Y:S07]  /*89050*/  @!UPT UIADD3 URZ, URZ, URZ, URZ ;  /* 0x0000003f3f3ff290 */ /* 0x000fee000fffe03f */
[----:B------:R-:W-:Y:S02]  /*89060*/  IMAD.MOV.U32 R233, RZ, RZ, R31 ;  /* 0x000000ffffe97224 */ /* 0x000fe400078e001f */
[----:B------:R-:W-:Y:S01]  /*89070*/  IMAD.MOV.U32 R232, RZ, RZ, R30 ;  /* 0x000000ffffe87224 */ /* 0x000fe200078e001e */
[----:B------:R-:W-:Y:S01]  /*89080*/  MOV R231, R29 ;  /* 0x0000001d00e77202 */ /* 0x000fe20000000f00 */
[----:B------:R-:W-:Y:S01]  /*89090*/  IMAD.MOV.U32 R230, RZ, RZ, R28 ;  /* 0x000000ffffe67224 */ /* 0x000fe200078e001c */
[----:B------:R-:W-:Y:S02]  /*890a0*/  STL [R1+0x383c], R233 ;  /* 0x00383ce901007387 */ /* 0x000fe40000100800 */
[----:B------:R-:W-:Y:S02]  /*890b0*/  STL [R1+0x3838], R232 ;  /* 0x003838e801007387 */ /* 0x000fe40000100800 */
[----:B------:R-:W-:Y:S02]  /*890c0*/  STL [R1+0x3834], R231 ;  /* 0x003834e701007387 */ /* 0x000fe40000100800 */
[----:B------:R-:W-:Y:S01]  /*890d0*/  STL [R1+0x3830], R230 ;  /* 0x003830e601007387 */ /* 0x000fe20000100800 */
[C---:B----4-:R-:W-:Y:S01]  /*890e0*/  HMMA.1688.F32.TF32 R28, R164.reuse, R32, R248 ;  /* 0x00000020a41c723c */ /* 0x050fe200000810f8 */
[----:B------:R-:W4:Y:S01]  /*890f0*/  LDL.LU R248, [R1+0x1500] ;  /* 0x0015000001f87983 */ /* 0x000f220000300800 */
[----:B------:R-:W4:Y:S02]  /*89100*/  LDL.LU R249, [R1+0x1504] ;  /* 0x0015040001f97983 */ /* 0x000f240000300800 */
[----:B------:R-:W4:Y:S02]  /*89110*/  LDL.LU R250, [R1+0x1508] ;  /* 0x0015080001fa7983 */ /* 0x000f240000300800 */
[----:B------:R-:W4:Y:S11]  /*89120*/  LDL.LU R251, [R1+0x150c] ;  /* 0x00150c0001fb7983 */ /* 0x000f360000300800 */
[----:B------:R-:W-:Y:S07]  /*89130*/  @!UPT UIADD3 URZ, URZ, URZ, URZ ;  /* 0x0000003f3f3ff290 */ /* 0x000fee000fffe03f */
[----:B------:R-:W-:Y:S01]  /*89140*/  MOV R226, R28 ;  /* 0x0000001c00e27202 */ /* 0x000fe20000000f00 */
[----:B------:R-:W-:Y:S02]  /*89150*/  IMAD.MOV.U32 R227, RZ, RZ, R29 ;  /* 0x000000ffffe37224 */ /* 0x000fe400078e001d */
[----:B------:R-:W-:Y:S01]  /*89160*/  IMAD.MOV.U32 R228, RZ, RZ, R30 ;  /* 0x000000ffffe47224 */ /* 0x000fe200078e001e */
[----:B------:R-:W-:Y:S02]  /*89170*/  MOV R229, R31 ;  /* 0x0000001f00e57202 */ /* 0x000fe40000000f00 */
[C---:B-----5:R-:W-:Y:S01]  /*89180*/  HMMA.1688.F32.TF32 R28, R164.reuse, R44, R68 ;  /* 0x0000002ca41c723c */ /* 0x060fe20000081044 */
[----:B------:R-:W-:Y:S01]  /*89190*/  STL [R1+0x3844], R227 ;  /* 0x003844e301007387 */ /* 0x000fe20000100800 */
[----:B------:R-:W-:Y:S11]  /*891a0*/  STL [R1+0x3840], R226 ;  /* 0x003840e201007387 */ /* 0x000ff60000100800 */
[----:B------:R-:W-:Y:S11]  /*891b0*/  @!UPT UIADD3 URZ, URZ, URZ, URZ ;  /* 0x0000003f3f3ff290 */ /* 0x000ff6000fffe03f */
[----:B------:R-:W-:Y:S02]  /*891c0*/  IMAD.MOV.U32 R222, RZ, RZ, R28 ;  /* 0x000000ffffde7224 */ /* 0x000fe400078e001c */
[----:B------:R-:W-:Y:S01]  /*891d0*/  IMAD.MOV.U32 R223, RZ, RZ, R29 ;  /* 0x000000ffffdf7224 */ /* 0x000fe200078e001d */
[----:B------:R-:W-:Y:S01]  /*891e0*/  MOV R224, R30 ;  /* 0x0000001e00e07202 */ /* 0x000fe20000000f00 */
[----:B------:R-:W-:Y:S02]  /*891f0*/  IMAD.MOV.U32 R225, RZ, RZ, R31 ;  /* 0x000000ffffe17224 */ /* 0x000fe400078e001f */
[----:B--2---:R-:W-:Y:S01]  /*89200*/  HMMA.1688.F32.TF32 R28, R164, R40, R236 ;  /* 0x00000028a41c723c */ /* 0x004fe200000810ec */
        /* <DEDUP_REMOVED lines=8> */
[----:B------:R-:W3:Y:S01]  /*89290*/  LDL.LU R88, [R1+0x14e0] ;  /* 0x0014e00001587983 */ /* 0x000ee20000300800 */
[----:B------:R-:W3:Y:S10]  /*892a0*/  LDL.LU R89, [R1+0x14e4] ;  /* 0x0014e40001597983 */ /* 0x000ef40000300800 */
[----:B------:R-:W-:Y:S01]  /*892b0*/  IMAD.MOV.U32 R146, RZ, RZ, R28 ;  /* 0x000000ffff927224 */ /* 0x000fe200078e001c */
[----:B------:R-:W-:Y:S01]  /*892c0*/  MOV R147, R29 ;  /* 0x0000001d00937202 */ /* 0x000fe20000000f00 */
[----:B------:R-:W-:-:S02]  /*892d0*/  IMAD.MOV.U32 R150, RZ, RZ, R30 ;  /* 0x000000ffff967224 */ /* 0x000fc400078e001e */
[----:B------:R-:W-:Y:S02]  /*892e0*/  IMAD.MOV.U32 R151, RZ, RZ, R31 ;  /* 0x000000ffff977224 */ /* 0x000fe400078e001f */
[----:B------:R-:W-:Y:S01]  /*892f0*/  HMMA.1688.F32.TF32 R28, R164, R84, R240 ;  /* 0x00000054a41c723c */ /* 0x000fe200000810f0 */
[----:B------:R-:W-:Y:S11]  /*89300*/  STL.64 [R1+0x3a70], R222 ;  /* 0x003a70de01007387 */ /* 0x000ff60000100a00 */
[----:B------:R-:W-:Y:S11]  /*89310*/  @!UPT UIADD3 URZ, URZ, URZ, URZ ;  /* 0x0000003f3f3ff290 */ /* 0x000ff6000fffe03f */
[----:B------:R-:W-:Y:S01]  /*89320*/  @!UPT UIADD3 URZ, URZ, URZ, URZ ;  /* 0x0000003f3f3ff290 */ /* 0x000fe2000fffe03f */
[----:B------:R-:W-:Y:S01]  /*89330*/  IMAD.MOV.U32 R220, RZ, RZ, R30 ;  /* 0x000000ffffdc7224 */ /* 0x000fe200078e001e */
[----:B------:R-:W-:-:S05]  /*89340*/  MOV R221, R31 ;  /* 0x0000001f00dd7202 */ /* 0x000fca0000000f00 */
[----:B------:R1:W-:Y:S01]  /*89350*/  STL.64 [R1+0x3a68], R220 ;  /* 0x003a68dc01007387 */ /* 0x0003e20000100a00 */
[----:B------:R-:W5:Y:S02]  /*89360*/  LDL.LU R68, [R1+0x14c0] ;  /* 0x0014c00001447983 */ /* 0x000f640000300800 */
[----:B------:R-:W5:Y:S02]  /*89370*/  LDL.LU R69, [R1+0x14c4] ;  /* 0x0014c40001457983 */ /* 0x000f640000300800 */
[----:B------:R-:W5:Y:S01]  /*89380*/  LDL.LU R70, [R1+0x14c8] ;  /* 0x0014c80001467983 */ /* 0x000f620000300800 */
[----:B------:R-:W5:Y:S01]  /*89390*/  LDL.LU R71, [R1+0x14cc] ;  /* 0x0014cc0001477983 */ /* 0x000f620000300800 */
[----:B------:R-:W-:Y:S01]  /*893a0*/  MOV R218, R28 ;  /* 0x0000001c00da7202 */ /* 0x000fe20000000f00 */
[----:B------:R-:W-:Y:S02]  /*893b0*/  IMAD.MOV.U32 R219, RZ, RZ, R29 ;  /* 0x000000ffffdb7224 */ /* 0x000fe400078e001d */
[C---:B----4-:R-:W-:Y:S01]  /*893c0*/  HMMA.1688.F32.TF32 R28, R164.reuse, R36, R248 ;  /* 0x00000024a41c723c */ /* 0x050fe200000810f8 */
[----:B------:R-:W4:Y:S01]  /*893d0*/  LDL.LU R248, [R1+0x14b0] ;  /* 0x0014b00001f87983 */ /* 0x000f220000300800 */
[----:B------:R-:W4:Y:S02]  /*893e0*/  LDL.LU R249, [R1+0x14b4] ;  /* 0x0014b40001f97983 */ /* 0x000f240000300800 */
[----:B------:R-:W4:Y:S02]  /*893f0*/  LDL.LU R250, [R1+0x14b8] ;  /* 0x0014b80001fa7983 */ /* 0x000f240000300800 */
[----:B------:R-:W4:Y:S01]  /*89400*/  LDL.LU R251, [R1+0x14bc] ;  /* 0x0014bc0001fb7983 */ /* 0x000f220000300800 */
[----:B------:R-:W4:Y:S01]  /*89410*/  LDL.LU R240, [R1+0x14a0] ;  /* 0x0014a00001f07983 */ /* 0x000f220000300800 */
[----:B------:R-:W4:Y:S02]  /*89420*/  LDL.LU R241, [R1+0x14a4] ;  /* 0x0014a40001f17983 */ /* 0x000f240000300800 */
[----:B------:R-:W4:Y:S02]  /*89430*/  LDL.LU R242, [R1+0x14a8] ;  /* 0x0014a80001f27983 */ /* 0x000f240000300800 */
[----:B------:R-:W4:Y:S11]  /*89440*/  LDL.LU R243, [R1+0x14ac] ;  /* 0x0014ac0001f37983 */ /* 0x000f360000300800 */
[----:B------:R-:W-:Y:S01]  /*89450*/  @!UPT UIADD3 URZ, URZ, URZ, URZ ;  /* 0x0000003f3f3ff290 */ /* 0x000fe2000fffe03f */
[----:B------:R-:W-:Y:S01]  /*89460*/  MOV R154, R28 ;  /* 0x0000001c009a7202 */ /* 0x000fe20000000f00 */
[----:B------:R-:W-:Y:S02]  /*89470*/  IMAD.MOV.U32 R155, RZ, RZ, R29 ;  /* 0x000000ffff9b7224 */ /* 0x000fe400078e001d */
[----:B------:R-:W-:Y:S01]  /*89480*/  IMAD.MOV.U32 R158, RZ, RZ, R30 ;  /* 0x000000ffff9e7224 */ /* 0x000fe200078e001e */
[----:B------:R-:W-:Y:S02]  /*89490*/  MOV R159, R31 ;  /* 0x0000001f009f7202 */ /* 0x000fe40000000f00 */
[C---:B--2---:R-:W-:Y:S01]  /*894a0*/  HMMA.1688.F32.TF32 R28, R164.reuse, R156, R236 ;  /* 0x0000009ca41c723c */ /* 0x044fe200000810ec */
[----:B------:R-:W2:Y:S01]  /*894b0*/  LDL.LU R236, [R1+0x1100] ;  /* 0x0011000001ec7983 */ /* 0x000ea20000300800 */
[----:B------:R-:W2:Y:S02]  /*894c0*/  LDL.LU R237, [R1+0x1104] ;  /* 0x0011040001ed7983 */ /* 0x000ea40000300800 */
[----:B------:R-:W2:Y:S02]  /*894d0*/  LDL.LU R238, [R1+0x1108] ;  /* 0x0011080001ee7983 */ /* 0x000ea40000300800 */
[----:B------:R-:W2:Y:S11]  /*894e0*/  LDL.LU R239, [R1+0x110c] ;  /* 0x00110c0001ef7983 */ /* 0x000eb60000300800 */
[----:B------:R-:W-:Y:S07]  /*894f0*/  @!UPT UIADD3 URZ, URZ, URZ, URZ ;  /* 0x0000003f3f3ff290 */ /* 0x000fee000fffe03f */
        /* <DEDUP_REMOVED lines=15> */
[----:B------:R-:W-:Y:S02]  /*895f0*/  IMAD.MOV.U32 R207, RZ, RZ, R29 ;  /* 0x000000ffffcf7224 */ /* 0x000fe400078e001d */
[----:B------:R-:W-:Y:S01]  /*89600*/  IMAD.MOV.U32 R208, RZ, RZ, R30 ;  /* 0x000000ffffd07224 */ /* 0x000fe200078e001e */
[----:B------:R-:W-:Y:S02]  /*89610*/  MOV R209, R31 ;  /* 0x0000001f00d17202 */ /* 0x000fe40000000f00 */
[C---:B------:R-:W-:Y:S01]  /*89620*/  HMMA.1688.F32.TF32 R28, R164.reuse, R144, R68 ;  /* 0x00000090a41c723c */ /* 0x040fe20000081044 */
[----:B------:R-:W-:Y:S01]  /*89630*/  STL.64 [R1+0x3a80], R218 ;  /* 0x003a80da01007387 */ /* 0x000fe20000100a00 */
[----:B------:R3:W-:Y:S11]  /*89640*/  STL.64 [R1+0x3a78], R216 ;  /* 0x003a78d801007387 */ /* 0x0007f60000100a00 */
[----:B------:R-:W-:Y:S11]  /*89650*/  @!UPT UIADD3 URZ, URZ, URZ, URZ ;  /* 0x0000003f3f3ff290 */ /* 0x000ff6000fffe03f */
[----:B------:R-:W-:Y:S02]  /*89660*/  IMAD.MOV.U32 R202, RZ, RZ, R28 ;  /* 0x000000ffffca7224 */ /* 0x000fe400078e001c */
[----:B------:R-:W-:Y:S01]  /*89670*/  IMAD.MOV.U32 R203, RZ, RZ, R29 ;  /* 0x000000ffffcb7224 */ /* 0x000fe200078e001d */
[----:B------:R-:W-:Y:S01]  /*89680*/  MOV R204, R30 ;  /* 0x0000001e00cc7202 */ /* 0x000fe20000000f00 */
[----:B------:R-:W-:Y:S02]  /*89690*/  IMAD.MOV.U32 R205, RZ, RZ, R31 ;  /* 0x000000ffffcd7224 */ /* 0x000fe400078e001f */
[----:B----4-:R-:W-:Y:S01]  /*896a0*/  HMMA.1688.F32.TF32 R28, R164, R140, R248 ;  /* 0x0000008ca41c723c */ /* 0x010fe200000810f8 */
        /* <DEDUP_REMOVED lines=19> */
[----:B------:R-:W3:Y:S02]  /*897e0*/  LDL.LU R71, [R1+0x10bc] ;  /* 0x0010bc0001477983 */ /* 0x000ee40000300800 */
[----:B------:R-:W-:Y:S01]  /*897f0*/  IMAD.MOV.U32 R198, RZ, RZ, R28 ;  /* 0x000000ffffc67224 */ /* 0x000fe200078e001c */
[----:B------:R-:W-:Y:S01]  /*89800*/  MOV R199, R29 ;  /* 0x0000001d00c77202 */ /* 0x000fe20000000f00 */
[----:B------:R-:W-:-:S02]  /*89810*/  IMAD.MOV.U32 R200, RZ, RZ, R30 ;  /* 0x000000ffffc87224 */ /* 0x000fc400078e001e */
[----:B------:R-:W-:Y:S02]  /*89820*/  IMAD.MOV.U32 R201, RZ, RZ, R31 ;  /* 0x000000ffffc97224 */ /* 0x000fe400078e001f */
[C---:B------:R-:W-:Y:S01]  /*89830*/  HMMA.1688.F32.TF32 R28, R164.reuse, R136, R240 ;  /* 0x00000088a41c723c */ /* 0x040fe200000810f0 */
[----:B------:R-:W3:Y:S01]  /*89840*/  LDL.LU R240, [R1+0x10a0] ;  /* 0x0010a00001f07983 */ /* 0x000ee20000300800 */
[----:B------:R-:W3:Y:S02]  /*89850*/  LDL.LU R241, [R1+0x10a4] ;  /* 0x0010a40001f17983 */ /* 0x000ee40000300800 */
[----:B------:R-:W3:Y:S02]  /*89860*/  LDL.LU R242, [R1+0x10a8] ;  /* 0x0010a80001f27983 */ /* 0x000ee40000300800 */
[----:B------:R-:W3:Y:S11]  /*89870*/  LDL.LU R243, [R1+0x10ac] ;  /* 0x0010ac0001f37983 */ /* 0x000ef60000300800 */
[----:B------:R-:W-:Y:S07]  /*89880*/  @!UPT UIADD3 URZ, URZ, URZ, URZ ;  /* 0x0000003f3f3ff290 */ /* 0x000fee000fffe03f */
[----:B------:R-:W-:Y:S01]  /*89890*/  MOV R194, R28 ;  /* 0x0000001c00c27202 */ /* 0x000fe20000000f00 */
[----:B------:R-:W-:Y:S02]  /*898a0*/  IMAD.MOV.U32 R195, RZ, RZ, R29 ;  /* 0x000000ffffc37224 */ /* 0x000fe400078e001d */
[----:B------:R-:W-:Y:S01]  /*898b0*/  IMAD.MOV.U32 R196, RZ, RZ, R30 ;  /* 0x000000ffffc47224 */ /* 0x000fe200078e001e */
[----:B------:R-:W-:Y:S02]  /*898c0*/  MOV R197, R31 ;  /* 0x0000001f00c57202 */ /* 0x000fe40000000f00 */
[----:B--2---:R-:W-:Y:S01]  /*898d0*/  HMMA.1688.F32.TF32 R28, R164, R132, R236 ;  /* 0x00000084a41c723c */ /* 0x004fe200000810ec */
        /* <DEDUP_REMOVED lines=9> */
[C---:B----4-:R-:W-:Y:S01]  /*89970*/  HMMA.1688.F32.TF32 R28, R4.reuse, R104, R248 ;  /* 0x00000068041c723c */ /* 0x050fe200000810f8 */
[----:B------:R-:W4:Y:S01]  /*89980*/  LDL.LU R248, [R1+0x1080] ;  /* 0x0010800001f87983 */ /* 0x000f220000300800 */
[----:B------:R-:W4:Y:S02]  /*89990*/  LDL.LU R249, [R1+0x1084] ;  /* 0x0010840001f97983 */ /* 0x000f240000300800 */
[----:B------:R-:W4:Y:S02]  /*899a0*/  LDL.LU R250, [R1+0x1088] ;  /* 0x0010880001fa7983 */ /* 0x000f240000300800 */
[----:B------:R-:W4:Y:S11]  /*899b0*/  LDL.LU R251, [R1+0x108c] ;  /* 0x00108c0001fb7983 */ /* 0x000f360000300800 */
[----:B------:R-:W-:Y:S07]  /*899c0*/  @!UPT UIADD3 URZ, URZ, URZ, URZ ;  /* 0x0000003f3f3ff290 */ /* 0x000fee000fffe03f */
        /* <DEDUP_REMOVED lines=11> */
[C---:B---3--:R-:W-:Y:S11]  /*89a80*/  HMMA.1688.F32.TF32 R28, R4.reuse, R52, R88 ;  /* 0x00000034041c723c */ /* 0x048ff60000081058 */
[----:B------:R-:W-:Y:S11]  /*89a90*/  @!UPT UIADD3 URZ, URZ, URZ, URZ ;  /* 0x0000003f3f3ff290 */ /* 0x000ff6000fffe03f */
[----:B------:R-:W-:Y:S02]  /*89aa0*/  @!UPT UIADD3 URZ, URZ, URZ, URZ ;  /* 0x0000003f3f3ff290 */ /* 0x000fe4000fffe03f */
[----:B------:R-:W-:Y:S02]  /*89ab0*/  IMAD.MOV.U32 R174, RZ, RZ, R28 ;  /* 0x000000ffffae7224 */ /* 0x000fe400078e001c */
[----:B------:R-:W-:Y:S01]  /*89ac0*/  IMAD.MOV.U32 R175, RZ, RZ, R29 ;  /* 0x000000ffffaf7224 */ /* 0x000fe200078e001d */
[----:B------:R-:W-:Y:S01]  /*89ad0*/  MOV R176, R30 ;  /* 0x0000001e00b07202 */ /* 0x000fe20000000f00 */
        /* <DEDUP_REMOVED lines=11> */
[----:B-1----:R-:W-:Y:S01]  /*89b90*/  MOV R235, R28 ;  /* 0x0000001c00eb7202 */ /* 0x002fe20000000f00 */
[----:B------:R-:W-:Y:S02]  /*89ba0*/  IMAD.MOV.U32 R234, RZ, RZ, R29 ;  /* 0x000000ffffea7224 */ /* 0x000fe400078e001d */
[----:B------:R-:W-:Y:S01]  /*89bb0*/  IMAD.MOV.U32 R168, RZ, RZ, R30 ;  /* 0x000000ffffa87224 */ /* 0x000fe200078e001e */
[----:B------:R-:W-:Y:S02]  /*89bc0*/  MOV R169, R31 ;  /* 0x0000001f00a97202 */ /* 0x000fe40000000f00 */
[----:B------:R-:W-:Y:S01]  /*89bd0*/  HMMA.1688.F32.TF32 R28, R4, R44, R240 ;  /* 0x0000002c041c723c */ /* 0x000fe200000810f0 */
        /* <DEDUP_REMOVED lines=36> */
[----:B------:R-:W-:Y:S01]  /*89e20*/  IMAD.MOV.U32 R134, RZ, RZ, R31 ;  /* 0x000000ffff867224 */ /* 0x000fe200078e001f */
[----:B------:R-:W3:Y:S01]  /*89e30*/  LDL.LU R113, [R1+0x1054] ;  /* 0x0010540001717983 */ /* 0x000ee20000300800 */
[----:B------:R-:W3:Y:S02]  /*89e40*/  LDL.LU R114, [R1+0x1058] ;  /* 0x0010580001727983 */ /* 0x000ee40000300800 */
[----:B------:R-:W3:Y:S02]  /*89e50*/  LDL.LU R115, [R1+0x105c] ;  /* 0x00105c0001737983 */ /* 0x000ee40000300800 */
[----:B------:R-:W3:Y:S01]  /*89e60*/  LDL.LU R116, [R1+0x1060] ;  /* 0x0010600001747983 */ /* 0x000ee20000300800 */
[----:B------:R-:W3:Y:S01]  /*89e70*/  LDL.LU R117, [R1+0x1064] ;  /* 0x0010640001757983 */ /* 0x000ee20000300800 */
[----:B--2---:R-:W-:Y:S01]  /*89e80*/  HMMA.1688.F32.TF32 R28, R4, R40, R236 ;  /* 0x00000028041c723c */ /* 0x004fe200000810ec */
        /* <DEDUP_REMOVED lines=22> */
[----:B------:R-:W-:Y:S01]  /*89ff0*/  IMAD.MOV.U32 R231, RZ, RZ, R28 ;  /* 0x000000ffffe77224 */ /* 0x000fe200078e001c */
[----:B------:R-:W-:Y:S01]  /*8a000*/  MOV R230, R29 ;  /* 0x0000001d00e67202 */ /* 0x000fe20000000f00 */
[----:B------:R-:W-:-:S02]  /*8a010*/  IMAD.MOV.U32 R143, RZ, RZ, R30 ;  /* 0x000000ffff8f7224 */ /* 0x000fc400078e001e */
[----:B------:R-:W-:Y:S02]  /*8a020*/  IMAD.MOV.U32 R142, RZ, RZ, R31 ;  /* 0x000000ffff8e7224 */ /* 0x000fe400078e001f */
        /* <DEDUP_REMOVED lines=9> */
[----:B------:R-:W3:Y:S01]  /*8a0c0*/  LDL.LU R124, [R1+0x1430] ;  /* 0x00143000017c7983 */ /* 0x000ee20000300800 */
[----:B------:R-:W3:Y:S02]  /*8a0d0*/  LDL.LU R125, [R1+0x1434] ;  /* 0x00143400017d7983 */ /* 0x000ee40000300800 */
[----:B------:R-:W3:Y:S02]  /*8a0e0*/  LDL.LU R126, [R1+0x1438] ;  /* 0x00143800017e7983 */ /* 0x000ee40000300800 */
[----:B------:R-:W3:Y:S06]  /*8a0f0*/  LDL.LU R127, [R1+0x143c] ;  /* 0x00143c00017f7983 */ /* 0x000eec0000300800 */
[----:B------:R-:W-:Y:S01]  /*8a100*/  MOV R227, R28 ;  /* 0x0000001c00e37202 */ /* 0x000fe20000000f00 */
[----:B------:R-:W-:Y:S01]  /*8a110*/  IMAD.MOV.U32 R226, RZ, RZ, R29 ;  /* 0x000000ffffe27224 */ /* 0x000fe200078e001d */
[----:B------:R-:W3:Y:S01]  /*8a120*/  LDL.LU R28, [R1+0x1040] ;  /* 0x00104000011c7983 */ /* 0x000ee20000300800 */
[----:B------:R-:W-:-:S02]  /*8a130*/  IMAD.MOV.U32 R233, RZ, RZ, R30 ;  /* 0x000000ffffe97224 */ /* 0x000fc400078e001e */
[----:B------:R-:W3:Y:S01]  /*8a140*/  LDL.LU R29, [R1+0x1044] ;  /* 0x00104400011d7983 */ /* 0x000ee20000300800 */
[----:B------:R-:W-:Y:S01]  /*8a150*/  MOV R232, R31 ;  /* 0x0000001f00e87202 */ /* 0x000fe20000000f00 */
        /* <DEDUP_REMOVED lines=16> */
[C---:B--2---:R-:W-:Y:S08]  /*8a260*/  HMMA.1688.F32.TF32 R164, R4.reuse, R156, R164 ;  /* 0x0000009c04a4723c */ /* 0x044ff000000810a4 */
[C---:B----4-:R-:W-:Y:S11]  /*8a270*/  HMMA.1688.F32.TF32 R248, R4.reuse, R36, R248 ;  /* 0x0000002404f8723c */ /* 0x050ff600000810f8 */
[----:B------:R-:W-:Y:S11]  /*8a280*/  @!UPT UIADD3 URZ, URZ, URZ, URZ ;  /* 0x0000003f3f3ff290 */ /* 0x000ff6000fffe03f */
[----:B------:R-:W-:Y:S01]  /*8a290*/  @!UPT UIADD3 URZ, URZ, URZ, URZ ;  /* 0x0000003f3f3ff290 */ /* 0x000fe2000fffe03f */
[----:B------:R-:W-:Y:S01]  /*8a2a0*/  STL.64 [R1+0x670], R248 ;  /* 0x000670f801007387 */ /* 0x000fe20000100a00 */
[----:B------:R1:W-:Y:S03]  /*8a2b0*/  STL.64 [R1+0x678], R250 ;  /* 0x000678fa01007387 */ /* 0x0003e60000100a00 */
[----:B-1----:R-:W2:Y:S01]  /*8a2c0*/  LDL.LU.64 R250, [R1+0x3ac8] ;  /* 0x003ac80001fa7983 */ /* 0x002ea20000300a00 */
[----:B------:R-:W4:Y:S02]  /*8a2d0*/  LDL.LU.64 R248, [R1+0x3ac0] ;  /* 0x003ac00001f87983 */ /* 0x000f240000300a00 */
[----:B------:R-:W-:Y:S02]  /*8a2e0*/  STL.64 [R1+0x660], R164 ;  /* 0x000660a401007387 */ /* 0x000fe40000100a00 */
[----:B------:R3:W-:Y:S02]  /*8a2f0*/  STL.64 [R1+0x668], R166 ;  /* 0x000668a601007387 */ /* 0x0007e40000100a00 */
[C---:B---3--:R-:W-:Y:S08]  /*8a300*/  HMMA.1688.F32.TF32 R164, R4.reuse, R152, R216 ;  /* 0x0000009804a4723c */ /* 0x048ff000000810d8 */
[C---:B------:R-:W-:Y:S11]  /*8a310*/  HMMA.1688.F32.TF32 R216, R4.reuse, R148, R220 ;  /* 0x0000009404d8723c */ /* 0x040ff600000810dc */
[----:B------:R-:W-:Y:S04]  /*8a320*/  @!UPT UIADD3 URZ, URZ, URZ, URZ ;  /* 0x0000003f3f3ff290 */ /* 0x000fe8000fffe03f */
[----:B------:R-:W-:Y:S01]  /*8a330*/  STL.64 [R1+0x650], R164 ;  /* 0x000650a401007387 */ /* 0x000fe20000100a00 */
[----:B------:R1:W-:Y:S02]  /*8a340*/  STL.64 [R1+0x658], R166 ;  /* 0x000658a601007387 */ /* 0x0003e40000100a00 */
[C---:B-1----:R-:W-:Y:S08]  /*8a350*/  HMMA.1688.F32.TF32 R164, R4.reuse, R144, R76 ;  /* 0x0000009004a4723c */ /* 0x042ff0000008104c */
[C---:B------:R-:W-:Y:S01]  /*8a360*/  HMMA.1688.F32.TF32 R76, R4.reuse, R140, R128 ;  /* 0x0000008c044c723c */ /* 0x040fe20000081080 */
[----:B------:R-:W-:Y:S01]  /*8a370*/  STL.64 [R1+0x640], R216 ;  /* 0x000640d801007387 */ /* 0x000fe20000100a00 */
[----:B------:R-:W-:Y:S06]  /*8a380*/  STL.64 [R1+0x648], R218 ;  /* 0x000648da01007387 */ /* 0x000fec0000100a00 */
[C---:B------:R-:W-:Y:S08]  /*8a390*/  HMMA.1688.F32.TF32 R124, R4.reuse, R136, R124 ;  /* 0x00000088047c723c */ /* 0x040ff0000008107c */
[----:B------:R-:W-:Y:S01]  /*8a3a0*/  HMMA.1688.F32.TF32 R4, R4, R132, R120 ;  /* 0x000000840404723c */ /* 0x000fe20000081078 */
[----:B------:R-:W-:Y:S01]  /*8a3b0*/  STL.64 [R1+0x630], R164 ;  /* 0x000630a401007387 */ /* 0x000fe20000100a00 */
[----:B------:R-:W-:Y:S05]  /*8a3c0*/  STL.64 [R1+0x638], R166 ;  /* 0x000638a601007387 */ /* 0x000fea0000100a00 */
[----:B------:R-:W-:Y:S02]  /*8a3d0*/  STL.64 [R1+0x620], R76 ;  /* 0x0006204c01007387 */ /* 0x000fe40000100a00 */
[----:B------:R1:W-:Y:S01]  /*8a3e0*/  STL.64 [R1+0x628], R78 ;  /* 0x0006284e01007387 */ /* 0x0003e20000100a00 */
[----:B------:R-:W-:Y:S01]  /*8a3f0*/  HMMA.1688.F32.TF32 R112, R8, R108, R112 ;  /* 0x0000006c0870723c */ /* 0x000fe20000081070 */
[----:B------:R-:W-:-:S02]  /*8a400*/  IMAD.MOV.U32 R238, RZ, RZ, R25 ;  /* 0x000000ffffee7224 */ /* 0x000fc400078e0019 */
[----:B------:R-:W-:Y:S02]  /*8a410*/  IMAD.MOV.U32 R239, RZ, RZ, R24 ;  /* 0x000000ffffef7224 */ /* 0x000fe400078e0018 */
[----:B------:R-:W-:Y:S01]  /*8a420*/  IMAD.MOV.U32 R3, RZ, RZ, R49 ;  /* 0x000000ffff037224 */ /* 0x000fe200078e0031 */
[----:B------:R-:W-:Y:S04]  /*8a430*/  LDS R164, [R161+0x28400] ;  /* 0x02840000a1a47984 */ /* 0x000fe80000000800 */
[----:B------:R-:W-:Y:S04]  /*8a440*/  LDS R166, [R161+0x2a400] ;  /* 0x02a40000a1a67984 */ /* 0x000fe80000000800 */
[----:B------:R-:W-:Y:S04]  /*8a450*/  LDS R165, [R189+0x28400] ;  /* 0x02840000bda57984 */ /* 0x000fe80000000800 */
[----:B------:R-:W-:Y:S01]  /*8a460*/  LDS R167, [R189+0x2a400] ;  /* 0x02a40000bda77984 */ /* 0x000fe20000000800 */
[C---:B-1----:R-:W-:Y:S03]  /*8a470*/  HMMA.1688.F32.TF32 R76, R8.reuse, R104, R116 ;  /* 0x00000068084c723c */ /* 0x042fe60000081074 */
[----:B------:R-:W-:Y:S01]  /*8a480*/  STL.64 [R1+0x610], R124 ;  /* 0x0006107c01007387 */ /* 0x000fe20000100a00 */
[----:B------:R-:W-:Y:S02]  /*8a490*/  STL.64 [R1+0x618], R126 ;  /* 0x0006187e01007387 */ /* 0x000fe40000100a00 */
[----:B------:R-:W-:Y:S02]  /*8a4a0*/  STL.64 [R1+0x310], R4 ;  /* 0x0003100401007387 */ /* 0x000fe40000100a00 */
[----:B------:R1:W-:Y:S01]  /*8a4b0*/  STL.64 [R1+0x318], R6 ;  /* 0x0003180601007387 */ /* 0x0003e20000100a00 */
[----:B------:R-:W-:Y:S04]  /*8a4c0*/  LDS R24, [R161+0x28200] ;  /* 0x02820000a1187984 */ /* 0x000fe80000000800 */
[----:B------:R-:W3:Y:S01]  /*8a4d0*/  LDS R25, [R189+0x28200] ;  /* 0x02820000bd197984 */ /* 0x000ee20000000800 */
[C---:B-1----:R-:W-:Y:S08]  /*8a4e0*/  HMMA.1688.F32.TF32 R4, R8.reuse, R52, R28 ;  /* 0x000000340804723c */ /* 0x042ff0000008101c */
[C---:B------:R-:W-:Y:S01]  /*8a4f0*/  HMMA.1688.F32.TF32 R28, R8.reuse, R32, R100 ;  /* 0x00000020081c723c */ /* 0x040fe20000081064 */
[----:B------:R-:W-:Y:S01]  /*8a500*/  STL.64 [R1+0x300], R76 ;  /* 0x0003004c01007387 */ /* 0x000fe20000100a00 */
[----:B------:R1:W-:Y:S06]  /*8a510*/  STL.64 [R1+0x308], R78 ;  /* 0x0003084e01007387 */ /* 0x0003ec0000100a00 */
[C---:B-1----:R-:W-:Y:S01]  /*8a520*/  HMMA.1688.F32.TF32 R76, R8.reuse, R48, R92 ;  /* 0x00000030084c723c */ /* 0x042fe2000008105c */
[----:B------:R-:W-:Y:S01]  /*8a530*/  STL.64 [R1+0x2f0], R112 ;  /* 0x0002f07001007387 */ /* 0x000fe20000100a00 */
[----:B------:R-:W-:Y:S05]  /*8a540*/  STL.64 [R1+0x2f8], R114 ;  /* 0x0002f87201007387 */ /* 0x000fea0000100a00 */
[----:B------:R-:W-:Y:S02]  /*8a550*/  STL.64 [R1+0x2e0], R4 ;  /* 0x0002e00401007387 */ /* 0x000fe40000100a00 */
[----:B------:R1:W-:Y:S02]  /*8a560*/  STL.64 [R1+0x2e8], R6 ;  /* 0x0002e80601007387 */ /* 0x0003e40000100a00 */
[C---:B-1----:R-:W-:Y:S08]  /*8a570*/  HMMA.1688.F32.TF32 R4, R8.reuse, R44, R56 ;  /* 0x0000002c0804723c */ /* 0x042ff00000081038 */
[C---:B------:R-:W-:Y:S04]  /*8a580*/  HMMA.1688.F32.TF32 R56, R8.reuse, R40, R60 ;  /* 0x000000280838723c */ /* 0x040fe8000008103c */
[----:B------:R-:W-:Y:S01]  /*8a590*/  STL.64 [R1+0x2d0], R76 ;  /* 0x0002d04c01007387 */ /* 0x000fe20000100a00 */
[----:B------:R-:W-:Y:S02]  /*8a5a0*/  STL.64 [R1+0x2d8], R78 ;  /* 0x0002d84e01007387 */ /* 0x000fe40000100a00 */
[----:B------:R-:W-:Y:S02]  /*8a5b0*/  STL.64 [R1+0x2c0], R28 ;  /* 0x0002c01c01007387 */ /* 0x000fe40000100a00 */
[----:B------:R1:W-:Y:S02]  /*8a5c0*/  STL.64 [R1+0x2c8], R30 ;  /* 0x0002c81e01007387 */ /* 0x0003e40000100a00 */
[C---:B-1----:R-:W-:Y:S04]  /*8a5d0*/  HMMA.1688.F32.TF32 R28, R8.reuse, R84, R64 ;  /* 0x00000054081c723c */ /* 0x042fe80000081040 */
[----:B------:R-:W-:Y:S01]  /*8a5e0*/  STL.64 [R1+0x2b0], R4 ;  /* 0x0002b00401007387 */ /* 0x000fe20000100a00 */
[----:B------:R-:W-:Y:S07]  /*8a5f0*/  STL.64 [R1+0x2b8], R6 ;  /* 0x0002b80601007387 */ /* 0x000fee0000100a00 */
[----:B------:R-:W-:Y:S02]  /*8a600*/  STL.64 [R1+0x2a0], R56 ;  /* 0x0002a03801007387 */ /* 0x000fe40000100a00 */
[----:B------:R-:W-:Y:S01]  /*8a610*/  STL.64 [R1+0x2a8], R58 ;  /* 0x0002a83a01007387 */ /* 0x000fe20000100a00 */
[C---:B------:R-:W-:Y:S01]  /*8a620*/  HMMA.1688.F32.TF32 R60, R8.reuse, R156, R96 ;  /* 0x0000009c083c723c */ /* 0x040fe20000081060 */
[----:B------:R-:W-:Y:S04]  /*8a630*/  LDS R4, [R161+0x28280] ;  /* 0x02828000a1047984 */ /* 0x000fe80000000800 */
[----:B------:R-:W-:Y:S04]  /*8a640*/  LDS R6, [R161+0x2a280] ;  /* 0x02a28000a1067984 */ /* 0x000fe80000000800 */
[----:B------:R-:W-:Y:S04]  /*8a650*/  LDS R5, [R189+0x28280] ;  /* 0x02828000bd057984 */ /* 0x000fe80000000800 */
[----:B------:R-:W1:Y:S04]  /*8a660*/  LDS R7, [R189+0x2a280] ;  /* 0x02a28000bd077984 */ /* 0x000e680000000800 */
[----:B------:R-:W-:Y:S01]  /*8a670*/  STL.64 [R1+0x290], R28 ;  /* 0x0002901c01007387 */ /* 0x000fe20000100a00 */
[----:B------:R3:W-:Y:S02]  /*8a680*/  STL.64 [R1+0x298], R30 ;  /* 0x0002981e01007387 */ /* 0x0007e40000100a00 */
[C---:B---3--:R-:W-:Y:S08]  /*8a690*/  HMMA.1688.F32.TF32 R28, R8.reuse, R36, R80 ;  /* 0x00000024081c723c */ /* 0x048ff00000081050 */
[C---:B------:R-:W-:Y:S11]  /*8a6a0*/  HMMA.1688.F32.TF32 R56, R8.reuse, R152, R88 ;  /* 0x000000980838723c */ /* 0x040ff60000081058 */
[----:B------:R-:W-:Y:S04]  /*8a6b0*/  @!UPT UIADD3 URZ, URZ, URZ, URZ ;  /* 0x0000003f3f3ff290 */ /* 0x000fe8000fffe03f */
[----:B------:R-:W-:Y:S01]  /*8a6c0*/  STL.64 [R1+0x280], R28 ;  /* 0x0002801c01007387 */ /* 0x000fe20000100a00 */
[----:B------:R3:W-:Y:S02]  /*8a6d0*/  STL.64 [R1+0x288], R30 ;  /* 0x0002881e01007387 */ /* 0x0007e40000100a00 */
[C---:B---3--:R-:W-:Y:S01]  /*8a6e0*/  HMMA.1688.F32.TF32 R28, R8.reuse, R148, R72 ;  /* 0x00000094081c723c */ /* 0x048fe20000081048 */
[----:B------:R-:W-:Y:S01]  /*8a6f0*/  STL.64 [R1+0x270], R60 ;  /* 0x0002703c01007387 */ /* 0x000fe20000100a00 */
[----:B------:R5:W-:Y:S03]  /*8a700*/  STL.64 [R1+0x278], R62 ;  /* 0x0002783e01007387 */ /* 0x000be60000100a00 */
[----:B------:R-:W-:Y:S02]  /*8a710*/  STL.64 [R1+0x260], R56 ;  /* 0x0002603801007387 */ /* 0x000fe40000100a00 */
[----:B------:R3:W-:Y:S01]  /*8a720*/  STL.64 [R1+0x268], R58 ;  /* 0x0002683a01007387 */ /* 0x0007e20000100a00 */
[C---:B-----5:R-:W-:Y:S08]  /*8a730*/  HMMA.1688.F32.TF32 R60, R8.reuse, R144, R68 ;  /* 0x00000090083c723c */ /* 0x060ff00000081044 */
[C---:B---3--:R-:W-:Y:S07]  /*8a740*/  HMMA.1688.F32.TF32 R56, R8.reuse, R140, R240 ;  /* 0x0000008c0838723c */ /* 0x048fee00000810f0 */
[----:B------:R-:W-:Y:S01]  /*8a750*/  STL.64 [R1+0x600], R28 ;  /* 0x0006001c01007387 */ /* 0x000fe20000100a00 */
[----:B------:R3:W-:Y:S02]  /*8a760*/  STL.64 [R1+0x608], R30 ;  /* 0x0006081e01007387 */ /* 0x0007e40000100a00 */
[C---:B---3--:R-:W-:Y:S05]  /*8a770*/  HMMA.1688.F32.TF32 R28, R8.reuse, R136, R236 ;  /* 0x00000088081c723c */ /* 0x048fea00000810ec */
[----:B------:R-:W-:Y:S01]  /*8a780*/  STL.64 [R1+0x5f0], R60 ;  /* 0x0005f03c01007387 */ /* 0x000fe20000100a00 */
[----:B------:R-:W-:Y:S02]  /*8a790*/  STL.64 [R1+0x5f8], R62 ;  /* 0x0005f83e01007387 */ /* 0x000fe40000100a00 */
[----:B------:R-:W3:Y:S05]  /*8a7a0*/  LDL.LU R68, [R1+0x1350] ;  /* 0x0013500001447983 */ /* 0x000eea0000300800 */
[----:B------:R-:W-:Y:S01]  /*8a7b0*/  STL.64 [R1+0x5e0], R56 ;  /* 0x0005e03801007387 */ /* 0x000fe20000100a00 */
[----:B------:R-:W-:Y:S09]  /*8a7c0*/  STL.64 [R1+0x5e8], R58 ;  /* 0x0005e83a01007387 */ /* 0x000ff20000100a00 */
[----:B------:R5:W-:Y:S01]  /*8a7d0*/  STL.64 [R1+0x5d0], R28 ;  /* 0x0005d01c01007387 */ /* 0x000be20000100a00 */
[----:B------:R1:W-:Y:S02]  /*8a7e0*/  STL.64 [R1+0x5d8], R30 ;  /* 0x0005d81e01007387 */ /* 0x0003e40000100a00 */
        /* <DEDUP_REMOVED lines=35> */
[----:B------:R-:W3:Y:S02]  /*8aa20*/  LDL.LU R116, [R1+0xfc0] ;  /* 0x000fc00001747983 */ /* 0x000ee40000300800 */
[----:B------:R-:W3:Y:S02]  /*8aa30*/  LDL.LU R117, [R1+0xfc4] ;  /* 0x000fc40001757983 */ /* 0x000ee40000300800 */
[----:B------:R-:W3:Y:S01]  /*8aa40*/  LDL.LU R118, [R1+0xfc8] ;  /* 0x000fc80001767983 */ /* 0x000ee20000300800 */
[----:B------:R-:W3:Y:S01]  /*8aa50*/  LDL.LU R119, [R1+0xfcc] ;  /* 0x000fcc0001777983 */ /* 0x000ee20000300800 */
[----:B-----5:R-:W5:Y:S02]  /*8aa60*/  LDL.LU R28, [R1+0xf90] ;  /* 0x000f9000011c7983 */ /* 0x020f640000300800 */
[----:B------:R-:W5:Y:S02]  /*8aa70*/  LDL.LU R29, [R1+0xf94] ;  /* 0x000f9400011d7983 */ /* 0x000f640000300800 */
[----:B-1----:R-:W5:Y:S01]  /*8aa80*/  LDL.LU R30, [R1+0xf98] ;  /* 0x000f9800011e7983 */ /* 0x002f620000300800 */
[----:B------:R-:W5:Y:S01]  /*8aa90*/  LDL.LU R31, [R1+0xf9c] ;  /* 0x000f9c00011f7983 */ /* 0x000f620000300800 */
        /* <DEDUP_REMOVED lines=24> */
[----:B--2---:R-:W-:Y:S08]  /*8ac20*/  HMMA.1688.F32.TF32 R76, R8, R132, R124 ;  /* 0x00000084084c723c */ /* 0x004ff0000008107c */
[C---:B------:R-:W-:Y:S08]  /*8ac30*/  HMMA.1688.F32.TF32 R8, R24.reuse, R104, R120 ;  /* 0x000000681808723c */ /* 0x040ff00000081078 */
[C---:B---3--:R-:W-:Y:S07]  /*8ac40*/  HMMA.1688.F32.TF32 R116, R24.reuse, R108, R116 ;  /* 0x0000006c1874723c */ /* 0x048fee0000081074 */
[----:B------:R-:W-:Y:S01]  /*8ac50*/  STL.64 [R1+0x250], R76 ;  /* 0x0002504c01007387 */ /* 0x000fe20000100a00 */
[----:B------:R1:W-:Y:S07]  /*8ac60*/  STL.64 [R1+0x258], R78 ;  /* 0x0002584e01007387 */ /* 0x0003ee0000100a00 */
[----:B------:R-:W-:Y:S02]  /*8ac70*/  STL.64 [R1+0x240], R8 ;  /* 0x0002400801007387 */ /* 0x000fe40000100a00 */
[----:B------:R2:W-:Y:S01]  /*8ac80*/  STL.64 [R1+0x248], R10 ;  /* 0x0002480a01007387 */ /* 0x0005e20000100a00 */
[C---:B-1----:R-:W-:Y:S08]  /*8ac90*/  HMMA.1688.F32.TF32 R76, R24.reuse, R52, R112 ;  /* 0x00000034184c723c */ /* 0x042ff00000081070 */
[----:B--2---:R-:W-:Y:S07]  /*8aca0*/  HMMA.1688.F32.TF32 R8, R24, R48, R236 ;  /* 0x000000301808723c */ /* 0x004fee00000810ec */
[----:B------:R-:W-:Y:S01]  /*8acb0*/  IMAD.MOV.U32 R238, RZ, RZ, R13 ;  /* 0x000000ffffee7224 */ /* 0x000fe200078e000d */
[----:B------:R-:W-:-:S02]  /*8acc0*/  MOV R239, R12 ;  /* 0x0000000c00ef7202 */ /* 0x000fc40000000f00 */
[C---:B-----5:R-:W-:Y:S01]  /*8acd0*/  HMMA.1688.F32.TF32 R12, R24.reuse, R32, R28 ;  /* 0x00000020180c723c */ /* 0x060fe2000008101c */
[----:B------:R-:W-:Y:S01]  /*8ace0*/  STL.64 [R1+0x230], R116 ;  /* 0x0002307401007387 */ /* 0x000fe20000100a00 */
[----:B------:R-:W-:Y:S06]  /*8acf0*/  STL.64 [R1+0x238], R118 ;  /* 0x0002387601007387 */ /* 0x000fec0000100a00 */
[----:B----4-:R-:W-:Y:S01]  /*8ad00*/  HMMA.1688.F32.TF32 R28, R24, R44, R92 ;  /* 0x0000002c181c723c */ /* 0x010fe2000008105c */
[----:B------:R-:W-:Y:S01]  /*8ad10*/  MOV R236, R21 ;  /* 0x0000001500ec7202 */ /* 0x000fe20000000f00 */
[----:B------:R-:W-:-:S06]  /*8ad20*/  IMAD.MOV.U32 R237, RZ, RZ, R20 ;  /* 0x000000ffffed7224 */ /* 0x000fcc00078e0014 */
[C---:B------:R-:W-:Y:S01]  /*8ad30*/  HMMA.1688.F32.TF32 R20, R24.reuse, R84, R56 ;  /* 0x000000541814723c */ /* 0x040fe20000081038 */
[----:B------:R-:W-:Y:S01]  /*8ad40*/  STL.64 [R1+0x220], R76 ;  /* 0x0002204c01007387 */ /* 0x000fe20000100a00 */
[----:B------:R-:W-:Y:S02]  /*8ad50*/  STL.64 [R1+0x228], R78 ;  /* 0x0002284e01007387 */ /* 0x000fe40000100a00 */
[----:B------:R-:W-:Y:S02]  /*8ad60*/  STL.64 [R1+0x210], R8 ;  /* 0x0002100801007387 */ /* 0x000fe40000100a00 */
[----:B------:R-:W-:Y:S01]  /*8ad70*/  STL.64 [R1+0x218], R10 ;  /* 0x0002180a01007387 */ /* 0x000fe20000100a00 */
[----:B------:R-:W-:Y:S01]  /*8ad80*/  STL.64 [R1+0x200], R12 ;  /* 0x0002000c01007387 */ /* 0x000fe20000100a00 */
[----:B------:R1:W-:Y:S02]  /*8ad90*/  STL.64 [R1+0x208], R14 ;  /* 0x0002080e01007387 */ /* 0x0003e40000100a00 */
[----:B-1----:R-:W-:Y:S05]  /*8ada0*/  HMMA.1688.F32.TF32 R12, R24, R40, R100 ;  /* 0x00000028180c723c */ /* 0x002fea0000081064 */
[----:B------:R-:W-:Y:S01]  /*8adb0*/  STL.64 [R1+0x1f0], R28 ;  /* 0x0001f01c01007387 */ /* 0x000fe20000100a00 */
[----:B------:R1:W-:Y:S07]  /*8adc0*/  STL.64 [R1+0x1f8], R30 ;  /* 0x0001f81e01007387 */ /* 0x0003ee0000100a00 */
[----:B------:R-:W-:Y:S10]  /*8add0*/  STL [R1+0x3664], R20 ;  /* 0x0036641401007387 */ /* 0x000ff40000100800 */
[----:B------:R-:W-:Y:S01]  /*8ade0*/  STL.64 [R1+0x1e0], R12 ;  /* 0x0001e00c01007387 */ /* 0x000fe20000100a00 */
[----:B------:R-:W-:Y:S02]  /*8adf0*/  STL.64 [R1+0x1e8], R14 ;  /* 0x0001e80e01007387 */ /* 0x000fe40000100a00 */
[----:B------:R-:W-:Y:S02]  /*8ae00*/  STL [R1+0x3660], R21 ;  /* 0x0036601501007387 */ /* 0x000fe40000100800 */
[----:B------:R-:W-:Y:S01]  /*8ae10*/  STL [R1+0x365c], R22 ;  /* 0x00365c1601007387 */ /* 0x000fe20000100800 */
[----:B------:R2:W-:Y:S01]  /*8ae20*/  STL [R1+0x3658], R23 ;  /* 0x0036581701007387 */ /* 0x0005e20000100800 */
[----:B------:R-:W-:-:S02]  /*8ae30*/  IMAD.MOV.U32 R10, RZ, RZ, R32 ;  /* 0x000000ffff0a7224 */ /* 0x000fc400078e0020 */
[----:B------:R-:W-:Y:S01]  /*8ae40*/  IMAD.MOV.U32 R9, RZ, RZ, R33 ;  /* 0x000000ffff097224 */ /* 0x000fe200078e0021 */
[C---:B-1----:R-:W-:Y:S08]  /*8ae50*/  HMMA.1688.F32.TF32 R28, R24.reuse, R152, R80 ;  /* 0x00000098181c723c */ /* 0x042ff00000081050 */
[C---:B--2---:R-:W-:Y:S08]  /*8ae60*/  HMMA.1688.F32.TF32 R20, R24.reuse, R36, R60 ;  /* 0x000000241814723c */ /* 0x044ff0000008103c */
[C---:B------:R-:W-:Y:S01]  /*8ae70*/  HMMA.1688.F32.TF32 R32, R24.reuse, R156, R64 ;  /* 0x0000009c1820723c */ /* 0x040fe20000081040 */
[----:B------:R-:W-:Y:S01]  /*8ae80*/  IMAD.MOV.U32 R8, RZ, RZ, R48 ;  /* 0x000000ffff087224 */ /* 0x000fe200078e0030 */
[----:B------:R-:W-:Y:S04]  /*8ae90*/  LDS R12, [R161+0x28300] ;  /* 0x02830000a10c7984 */ /* 0x000fe80000000800 */
[----:B------:R-:W-:Y:S04]  /*8aea0*/  LDS R14, [R161+0x2a300] ;  /* 0x02a30000a10e7984 */ /* 0x000fe80000000800 */
[----:B------:R-:W-:Y:S04]  /*8aeb0*/  LDS R13, [R189+0x28300] ;  /* 0x02830000bd0d7984 */ /* 0x000fe80000000800 */
[----:B------:R-:W1:Y:S04]  /*8aec0*/  LDS R15, [R189+0x2a300] ;  /* 0x02a30000bd0f7984 */ /* 0x000e680000000800 */
[----:B------:R-:W-:Y:S01]  /*8aed0*/  STL.64 [R1+0x5c0], R20 ;  /* 0x0005c01401007387 */ /* 0x000fe20000100a00 */
[----:B------:R2:W-:Y:S02]  /*8aee0*/  STL.64 [R1+0x5c8], R22 ;  /* 0x0005c81601007387 */ /* 0x0005e40000100a00 */
[C---:B--2---:R-:W-:Y:S02]  /*8aef0*/  HMMA.1688.F32.TF32 R20, R24.reuse, R148, R96 ;  /* 0x000000941814723c */ /* 0x044fe40000081060 */
[----:B------:R-:W-:Y:S01]  /*8af00*/  STL.64 [R1+0x5b0], R32 ;  /* 0x0005b02001007387 */ /* 0x000fe20000100a00 */
[----:B------:R2:W-:Y:S02]  /*8af10*/  STL.64 [R1+0x5b8], R34 ;  /* 0x0005b82201007387 */ /* 0x0005e40000100a00 */
[----:B------:R-:W-:Y:S02]  /*8af20*/  STL.64 [R1+0x5a0], R28 ;  /* 0x0005a01c01007387 */ /* 0x000fe40000100a00 */
[----:B------:R3:W-:Y:S01]  /*8af30*/  STL.64 [R1+0x5a8], R30 ;  /* 0x0005a81e01007387 */ /* 0x0007e20000100a00 */
[C---:B--2---:R-:W-:Y:S08]  /*8af40*/  HMMA.1688.F32.TF32 R32, R24.reuse, R144, R88 ;  /* 0x000000901820723c */ /* 0x044ff00000081058 */
[C---:B---3--:R-:W-:Y:S07]  /*8af50*/  HMMA.1688.F32.TF32 R28, R24.reuse, R140, R72 ;  /* 0x0000008c181c723c */ /* 0x048fee0000081048 */
[----:B------:R-:W-:Y:S01]  /*8af60*/  STL.64 [R1+0x590], R20 ;  /* 0x0005901401007387 */ /* 0x000fe20000100a00 */
[----:B------:R2:W-:Y:S02]  /*8af70*/  STL.64 [R1+0x598], R22 ;  /* 0x0005981601007387 */ /* 0x0005e40000100a00 */
[C---:B--2---:R-:W-:Y:S05]  /*8af80*/  HMMA.1688.F32.TF32 R20, R24.reuse, R136, R68 ;  /* 0x000000881814723c */ /* 0x044fea0000081044 */
[----:B------:R-:W-:Y:S01]  /*8af90*/  STL.64 [R1+0x580], R32 ;  /* 0x0005802001007387 */ /* 0x000fe20000100a00 */
[----:B------:R-:W-:Y:S07]  /*8afa0*/  STL.64 [R1+0x588], R34 ;  /* 0x0005882201007387 */ /* 0x000fee0000100a00 */
[----:B------:R-:W-:Y:S02]  /*8afb0*/  STL.64 [R1+0x570], R28 ;  /* 0x0005701c01007387 */ /* 0x000fe40000100a00 */
[----:B------:R-:W-:Y:S01]  /*8afc0*/  STL.64 [R1+0x578], R30 ;  /* 0x0005781e01007387 */ /* 0x000fe20000100a00 */
[----:B------:R-:W2:Y:S01]  /*8afd0*/  LDL.LU R64, [R1+0xf30] ;  /* 0x000f300001407983 */ /* 0x000ea20000300800 */
[----:B------:R-:W-:Y:S06]  /*8afe0*/  HMMA.1688.F32.TF32 R24, R24, R132, R240 ;  /* 0x000000841818723c */ /* 0x000fec00000810f0 */
[----:B------:R-:W-:Y:S01]  /*8aff0*/  STL.64 [R1+0x560], R20 ;  /* 0x0005601401007387 */ /* 0x000fe20000100a00 */
[----:B------:R3:W-:Y:S02]  /*8b000*/  STL.64 [R1+0x568], R22 ;  /* 0x0005681601007387 */ /* 0x0007e40000100a00 */
[----:B------:R-:W2:Y:S02]  /*8b010*/  LDL.LU R65, [R1+0xf34] ;  /* 0x000f340001417983 */ /* 0x000ea40000300800 */
[----:B------:R-:W2:Y:S01]  /*8b020*/  LDL.LU R66, [R1+0xf38] ;  /* 0x000f380001427983 */ /* 0x000ea20000300800 */
[----:B------:R-:W2:Y:S01]  /*8b030*/  LDL.LU R67, [R1+0xf3c] ;  /* 0x000f3c0001437983 */ /* 0x000ea20000300800 */
[C---:B---3--:R-:W-:Y:S10]  /*8b040*/  HMMA.1688.F32.TF32 R20, R4.reuse, R104, R236 ;  /* 0x000000680414723c */ /* 0x048ff400000810ec */
[----:B------:R-:W-:Y:S01]  /*8b050*/  STL [R1+0x3674], R24 ;  /* 0x0036741801007387 */ /* 0x000fe20000100800 */
[----:B------:R-:W-:Y:S02]  /*8b060*/  STL [R1+0x3670], R25 ;  /* 0x0036701901007387 */ /* 0x000fe40000100800 */
[----:B------:R-:W-:Y:S02]  /*8b070*/  STL [R1+0x366c], R26 ;  /* 0x00366c1a01007387 */ /* 0x000fe40000100800 */
[----:B------:R-:W-:Y:S01]  /*8b080*/  STL [R1+0x3668], R27 ;  /* 0x0036681b01007387 */ /* 0x000fe20000100800 */
[----:B------:R-:W3:Y:S07]  /*8b090*/  LDL.LU R80, [R1+0xf20] ;  /* 0x000f200001507983 */ /* 0x000eee0000300800 */
[----:B------:R-:W-:Y:S01]  /*8b0a0*/  STL.64 [R1+0x550], R20 ;  /* 0x0005501401007387 */ /* 0x000fe20000100a00 */
[----:B------:R2:W-:Y:S02]  /*8b0b0*/  STL.64 [R1+0x558], R22 ;  /* 0x0005581601007387 */ /* 0x0005e40000100a00 */
        /* <DEDUP_REMOVED lines=27> */
[C---:B--2---:R-:W-:Y:S11]  /*8b270*/  HMMA.1688.F32.TF32 R20, R4.reuse, R108, R64 ;  /* 0x0000006c0414723c */ /* 0x044ff60000081040 */
        /* <DEDUP_REMOVED lines=10> */
[C---:B----4-:R-:W-:Y:S08]  /*8b320*/  HMMA.1688.F32.TF32 R20, R4.reuse, R48, R96 ;  /* 0x000000300414723c */ /* 0x050ff00000081060 */
[C---:B---3--:R-:W-:Y:S08]  /*8b330*/  HMMA.1688.F32.TF32 R24, R4.reuse, R52, R80 ;  /* 0x000000340418723c */ /* 0x048ff00000081050 */
[----:B-----5:R-:W-:Y:S11]  /*8b340*/  HMMA.1688.F32.TF32 R28, R4, R44, R72 ;  /* 0x0000002c041c723c */ /* 0x020ff60000081048 */
[----:B------:R-:W-:Y:S04]  /*8b350*/  @!UPT UIADD3 URZ, URZ, URZ, URZ ;  /* 0x0000003f3f3ff290 */ /* 0x000fe8000fffe03f */
[----:B------:R2:W-:Y:S01]  /*8b360*/  STL.64 [R1+0x530], R24 ;  /* 0x0005301801007387 */ /* 0x0005e20000100a00 */
[----:B------:R3:W-:Y:S02]  /*8b370*/  STL.64 [R1+0x538], R26 ;  /* 0x0005381a01007387 */ /* 0x0007e40000100a00 */
[----:B--2---:R-:W-:Y:S01]  /*8b380*/  IMAD.MOV.U32 R25, RZ, RZ, R22 ;  /* 0x000000ffff197224 */ /* 0x004fe200078e0016 */
[----:B---3--:R-:W-:Y:S01]  /*8b390*/  MOV R27, R20 ;  /* 0x00000014001b7202 */ /* 0x008fe20000000f00 */
[----:B------:R-:W-:Y:S01]  /*8b3a0*/  IMAD.MOV.U32 R26, RZ, RZ, R21 ;  /* 0x000000ffff1a7224 */ /* 0x000fe200078e0015 */
[----:B------:R-:W-:-:S04]  /*8b3b0*/  MOV R24, R23 ;  /* 0x0000001700187202 */ /* 0x000fc80000000f00 */
[----:B------:R-:W-:Y:S01]  /*8b3c0*/  STL.64 [R1+0x3690], R26 ;  /* 0x0036901a01007387 */ /* 0x000fe20000100a00 */
[----:B------:R2:W-:Y:S02]  /*8b3d0*/  STL.64 [R1+0x3688], R24 ;  /* 0x0036881801007387 */ /* 0x0005e40000100a00 */
[----:B--2---:R-:W-:Y:S02]  /*8b3e0*/  IMAD.MOV.U32 R24, RZ, RZ, R10 ;  /* 0x000000ffff187224 */ /* 0x004fe400078e000a */
[----:B------:R-:W-:-:S07]  /*8b3f0*/  IMAD.MOV.U32 R25, RZ, RZ, R9 ;  /* 0x000000ffff197224 */ /* 0x000fce00078e0009 */
[----:B------:R-:W-:Y:S01]  /*8b400*/  HMMA.1688.F32.TF32 R32, R4, R24, R88 ;  /* 0x000000180420723c */ /* 0x000fe20000081058 */
[----:B------:R-:W-:Y:S01]  /*8b410*/  IMAD.MOV.U32 R22, RZ, RZ, R30 ;  /* 0x000000ffff167224 */ /* 0x000fe200078e001e */
[----:B------:R-:W-:Y:S02]  /*8b420*/  MOV R23, R31 ;  /* 0x0000001f00177202 */ /* 0x000fe40000000f00 */
[----:B------:R-:W-:Y:S01]  /*8b430*/  MOV R20, R28 ;  /* 0x0000001c00147202 */ /* 0x000fe20000000f00 */
[----:B------:R-:W-:-:S03]  /*8b440*/  IMAD.MOV.U32 R21, RZ, RZ, R29 ;  /* 0x000000ffff157224 */ /* 0x000fc600078e001d */
[C---:B------:R-:W-:Y:S11]  /*8b450*/  HMMA.1688.F32.TF32 R28, R4.reuse, R40, R68 ;  /* 0x00000028041c723c */ /* 0x040ff60000081044 */
[----:B------:R-:W-:Y:S04]  /*8b460*/  @!UPT UIADD3 URZ, URZ, URZ, URZ ;  /* 0x0000003f3f3ff290 */ /* 0x000fe8000fffe03f */
[----:B------:R-:W-:Y:S01]  /*8b470*/  STL.64 [R1+0x510], R32 ;  /* 0x0005102001007387 */ /* 0x000fe20000100a00 */
[----:B------:R-:W-:Y:S02]  /*8b480*/  STL.64 [R1+0x518], R34 ;  /* 0x0005182201007387 */ /* 0x000fe40000100a00 */
[----:B------:R-:W-:Y:S02]  /*8b490*/  STL.64 [R1+0x36a0], R22 ;  /* 0x0036a01601007387 */ /* 0x000fe40000100a00 */
[----:B------:R2:W-:Y:S02]  /*8b4a0*/  STL.64 [R1+0x3698], R20 ;  /* 0x0036981401007387 */ /* 0x0005e40000100a00 */
[----:B--2---:R-:W-:Y:S02]  /*8b4b0*/  IMAD.MOV.U32 R20, RZ, RZ, R8 ;  /* 0x000000ffff147224 */ /* 0x004fe400078e0008 */
[C---:B------:R-:W-:Y:S01]  /*8b4c0*/  HMMA.1688.F32.TF32 R8, R4.reuse, R84, R240 ;  /* 0x000000540408723c */ /* 0x040fe200000810f0 */
[----:B------:R-:W-:Y:S01]  /*8b4d0*/  STL.64 [R1+0x4f0], R28 ;  /* 0x0004f01c01007387 */ /* 0x000fe20000100a00 */
[----:B------:R-:W-:Y:S02]  /*8b4e0*/  STL.64 [R1+0x4f8], R30 ;  /* 0x0004f81e01007387 */ /* 0x000fe40000100a00 */
[----:B------:R-:W-:Y:S01]  /*8b4f0*/  IMAD.MOV.U32 R21, RZ, RZ, R3 ;  /* 0x000000ffff157224 */ /* 0x000fe200078e0003 */
[----:B------:R-:W-:Y:S04]  /*8b500*/  LDS R240, [R161+0x28380] ;  /* 0x02838000a1f07984 */ /* 0x000fe80000000800 */
[----:B------:R-:W-:Y:S04]  /*8b510*/  LDS R242, [R161+0x2a380] ;  /* 0x02a38000a1f27984 */ /* 0x000fe80000000800 */
[----:B------:R-:W-:Y:S04]  /*8b520*/  LDS R241, [R189+0x28380] ;  /* 0x02838000bdf17984 */ /* 0x000fe80000000800 */
[----:B------:R-:W2:Y:S06]  /*8b530*/  LDS R243, [R189+0x2a380] ;  /* 0x02a38000bdf37984 */ /* 0x000eac0000000800 */
[----:B------:R-:W-:Y:S01]  /*8b540*/  STL.64 [R1+0x4e0], R8 ;  /* 0x0004e00801007387 */ /* 0x000fe20000100a00 */
[----:B------:R3:W-:Y:S02]  /*8b550*/  STL.64 [R1+0x4e8], R10 ;  /* 0x0004e80a01007387 */ /* 0x0007e40000100a00 */
[----:B------:R-:W1:Y:S01]  /*8b560*/  LDL.LU R96, [R1+0x60] ;  /* 0x0000600001607983 */ /* 0x000e620000300800 */
[C---:B---3--:R-:W-:Y:S11]  /*8b570*/  HMMA.1688.F32.TF32 R8, R4.reuse, R36, R236 ;  /* 0x000000240408723c */ /* 0x048ff600000810ec */
[----:B------:R-:W-:Y:S11]  /*8b580*/  @!UPT UIADD3 URZ, URZ, URZ, URZ ;  /* 0x0000003f3f3ff290 */ /* 0x000ff6000fffe03f */
[----:B------:R-:W-:Y:S01]  /*8b590*/  @!UPT UIADD3 URZ, URZ, URZ, URZ ;  /* 0x0000003f3f3ff290 */ /* 0x000fe2000fffe03f */
[----:B------:R-:W-:Y:S01]  /*8b5a0*/  STL.64 [R1+0x4d0], R8 ;  /* 0x0004d00801007387 */ /* 0x000fe20000100a00 */
[----:B------:R3:W-:Y:S02]  /*8b5b0*/  STL.64 [R1+0x4d8], R10 ;  /* 0x0004d80a01007387 */ /* 0x0007e40000100a00 */
[----:B------:R-:W1:Y:S02]  /*8b5c0*/  LDL.LU R97, [R1+0x64] ;  /* 0x0000640001617983 */ /* 0x000e640000300800 */
[----:B------:R-:W1:Y:S01]  /*8b5d0*/  LDL.LU R98, [R1+0x68] ;  /* 0x0000680001627983 */ /* 0x000e620000300800 */
[----:B------:R-:W1:Y:S01]  /*8b5e0*/  LDL.LU R99, [R1+0x6c] ;  /* 0x00006c0001637983 */ /* 0x000e620000300800 */
        /* <DEDUP_REMOVED lines=48> */
[----:B------:R-:W4:Y:S02]  /*8b8f0*/  LDL.LU R236, [R1] ;  /* 0x0000000001ec7983 */ /* 0x000f240000300800 */
[----:B------:R-:W4:Y:S02]  /*8b900*/  LDL.LU R237, [R1+0x4] ;  /* 0x0000040001ed7983 */ /* 0x000f240000300800 */
[----:B------:R-:W4:Y:S01]  /*8b910*/  LDL.LU R238, [R1+0x8] ;  /* 0x0000080001ee7983 */ /* 0x000f220000300800 */
[----:B------:R-:W4:Y:S01]  /*8b920*/  LDL.LU R239, [R1+0xc] ;  /* 0x00000c0001ef7983 */ /* 0x000f220000300800 */
[C---:B---3--:R-:W-:Y:S08]  /*8b930*/  HMMA.1688.F32.TF32 R8, R4.reuse, R156, R28 ;  /* 0x0000009c0408723c */ /* 0x048ff0000008101c */
[C---:B--2---:R-:W-:Y:S08]  /*8b940*/  HMMA.1688.F32.TF32 R32, R4.reuse, R152, R32 ;  /* 0x000000980420723c */ /* 0x044ff00000081020 */
[C---:B------:R-:W-:Y:S07]  /*8b950*/  HMMA.1688.F32.TF32 R28, R4.reuse, R148, R92 ;  /* 0x00000094041c723c */ /* 0x040fee000008105c */
[----:B------:R-:W-:Y:S01]  /*8b960*/  STL.64 [R1+0x4c0], R8 ;  /* 0x0004c00801007387 */ /* 0x000fe20000100a00 */
[----:B------:R2:W-:Y:S02]  /*8b970*/  STL.64 [R1+0x4c8], R10 ;  /* 0x0004c80a01007387 */ /* 0x0005e40000100a00 */
[C---:B--2---:R-:W-:Y:S05]  /*8b980*/  HMMA.1688.F32.TF32 R8, R4.reuse, R144, R100 ;  /* 0x000000900408723c */ /* 0x044fea0000081064 */
[----:B------:R-:W-:Y:S01]  /*8b990*/  STL.64 [R1+0x4b0], R32 ;  /* 0x0004b02001007387 */ /* 0x000fe20000100a00 */
[----:B------:R5:W-:Y:S07]  /*8b9a0*/  STL.64 [R1+0x4b8], R34 ;  /* 0x0004b82201007387 */ /* 0x000bee0000100a00 */
[----:B------:R-:W-:Y:S02]  /*8b9b0*/  STL.64 [R1+0x4a0], R28 ;  /* 0x0004a01c01007387 */ /* 0x000fe40000100a00 */
[----:B------:R4:W-:Y:S01]  /*8b9c0*/  STL.64 [R1+0x4a8], R30 ;  /* 0x0004a81e01007387 */ /* 0x0009e20000100a00 */
[C---:B-----5:R-:W-:Y:S08]  /*8b9d0*/  HMMA.1688.F32.TF32 R32, R4.reuse, R140, R60 ;  /* 0x0000008c0420723c */ /* 0x060ff0000008103c */
[C---:B----4-:R-:W-:Y:S01]  /*8b9e0*/  HMMA.1688.F32.TF32 R28, R4.reuse, R136, R64 ;  /* 0x00000088041c723c */ /* 0x050fe20000081040 */
[----:B------:R-:W-:Y:S01]  /*8b9f0*/  STL.64 [R1+0xe0], R8 ;  /* 0x0000e00801007387 */ /* 0x000fe20000100a00 */
[----:B------:R2:W-:Y:S06]  /*8ba00*/  STL.64 [R1+0xe8], R10 ;  /* 0x0000e80a01007387 */ /* 0x0005ec0000100a00 */
[----:B--2---:R-:W-:Y:S08]  /*8ba10*/  HMMA.1688.F32.TF32 R8, R4, R132, R80 ;  /* 0x000000840408723c */ /* 0x004ff00000081050 */
[C---:B-1----:R-:W-:Y:S01]  /*8ba20*/  HMMA.1688.F32.TF32 R4, R12.reuse, R104, R96 ;  /* 0x000000680c04723c */ /* 0x042fe20000081060 */
[----:B------:R-:W-:Y:S01]  /*8ba30*/  STL.64 [R1+0xd0], R32 ;  /* 0x0000d02001007387 */ /* 0x000fe20000100a00 */
[----:B------:R-:W-:Y:S05]  /*8ba40*/  STL.64 [R1+0xd8], R34 ;  /* 0x0000d82201007387 */ /* 0x000fea0000100a00 */
[----:B------:R-:W-:Y:S02]  /*8ba50*/  STL.64 [R1+0xc0], R28 ;  /* 0x0000c01c01007387 */ /* 0x000fe40000100a00 */
[----:B------:R1:W-:Y:S01]  /*8ba60*/  STL.64 [R1+0xc8], R30 ;  /* 0x0000c81e01007387 */ /* 0x0003e20000100a00 */
[----:B------:R-:W2:Y:S01]  /*8ba70*/  LDL.LU R80, [R1+0x12d0] ;  /* 0x0012d00001507983 */ /* 0x000ea20000300800 */
[C---:B-1----:R-:W-:Y:S04]  /*8ba80*/  HMMA.1688.F32.TF32 R28, R12.reuse, R108, R48 ;  /* 0x0000006c0c1c723c */ /* 0x042fe80000081030 */
[----:B------:R-:W-:Y:S01]  /*8ba90*/  STL.64 [R1+0xb0], R8 ;  /* 0x0000b00801007387 */ /* 0x000fe20000100a00 */
[----:B------:R1:W-:Y:S07]  /*8baa0*/  STL.64 [R1+0xb8], R10 ;  /* 0x0000b80a01007387 */ /* 0x0003ee0000100a00 */
[----:B------:R-:W-:Y:S02]  /*8bab0*/  STL.64 [R1+0xa0], R4 ;  /* 0x0000a00401007387 */ /* 0x000fe40000100a00 */
[----:B------:R3:W-:Y:S01]  /*8bac0*/  STL.64 [R1+0xa8], R6 ;  /* 0x0000a80601007387 */ /* 0x0007e20000100a00 */
[----:B------:R-:W2:Y:S01]  /*8bad0*/  LDL.LU R81, [R1+0x12d4] ;  /* 0x0012d40001517983 */ /* 0x000ea20000300800 */
[----:B------:R-:W2:Y:S02]  /*8bae0*/  LDL.LU R82, [R1+0x12d8] ;  /* 0x0012d80001527983 */ /* 0x000ea40000300800 */
[----:B------:R-:W2:Y:S02]  /*8baf0*/  LDL.LU R83, [R1+0x12dc] ;  /* 0x0012dc0001537983 */ /* 0x000ea40000300800 */
[----:B------:R-:W4:Y:S01]  /*8bb00*/  LDL.LU R64, [R1+0x12e0] ;  /* 0x0012e00001407983 */ /* 0x000f220000300800 */
[----:B------:R-:W4:Y:S01]  /*8bb10*/  LDL.LU R65, [R1+0x12e4] ;  /* 0x0012e40001417983 */ /* 0x000f220000300800 */
[----:B------:R-:W4:Y:S02]  /*8bb20*/  LDL.LU R66, [R1+0x12e8] ;  /* 0x0012e80001427983 */ /* 0x000f240000300800 */
[----:B------:R-:W4:Y:S02]  /*8bb30*/  LDL.LU R67, [R1+0x12ec] ;  /* 0x0012ec0001437983 */ /* 0x000f240000300800 */
[----:B------:R-:W5:Y:S01]  /*8bb40*/  LDL.LU R60, [R1+0x12f0] ;  /* 0x0012f000013c7983 */ /* 0x000f620000300800 */
[----:B------:R-:W5:Y:S01]  /*8bb50*/  LDL.LU R61, [R1+0x12f4] ;  /* 0x0012f400013d7983 */ /* 0x000f620000300800 */
[C---:B-1----:R-:W-:Y:S08]  /*8bb60*/  HMMA.1688.F32.TF32 R8, R12.reuse, R52, R56 ;  /* 0x000000340c08723c */ /* 0x042ff00000081038 */
[C---:B---3--:R-:W-:Y:S01]  /*8bb70*/  HMMA.1688.F32.TF32 R4, R12.reuse, R20, R88 ;  /* 0x000000140c04723c */ /* 0x048fe20000081058 */
[----:B------:R-:W5:Y:S01]  /*8bb80*/  LDL.LU R62, [R1+0x12f8] ;  /* 0x0012f800013e7983 */ /* 0x000f620000300800 */
[----:B------:R-:W5:Y:S01]  /*8bb90*/  LDL.LU R63, [R1+0x12fc] ;  /* 0x0012fc00013f7983 */ /* 0x000f620000300800 */
[----:B------:R-:W3:Y:S02]  /*8bba0*/  LDL.LU R96, [R1+0x12c0] ;  /* 0x0012c00001607983 */ /* 0x000ee40000300800 */
[----:B------:R-:W3:Y:S02]  /*8bbb0*/  LDL.LU R97, [R1+0x12c4] ;  /* 0x0012c40001617983 */ /* 0x000ee40000300800 */
[----:B------:R-:W3:Y:S01]  /*8bbc0*/  LDL.LU R98, [R1+0x12c8] ;  /* 0x0012c80001627983 */ /* 0x000ee20000300800 */
[----:B------:R-:W3:Y:S01]  /*8bbd0*/  LDL.LU R99, [R1+0x12cc] ;  /* 0x0012cc0001637983 */ /* 0x000ee20000300800 */
[----:B------:R-:W-:Y:S02]  /*8bbe0*/  STL.64 [R1+0x90], R28 ;  /* 0x0000901c01007387 */ /* 0x000fe40000100a00 */
[----:B------:R1:W-:Y:S02]  /*8bbf0*/  STL.64 [R1+0x98], R30 ;  /* 0x0000981e01007387 */ /* 0x0003e40000100a00 */
[C---:B-1----:R-:W-:Y:S02]  /*8bc00*/  HMMA.1688.F32.TF32 R28, R12.reuse, R24, R72 ;  /* 0x000000180c1c723c */ /* 0x042fe40000081048 */
[----:B------:R-:W-:Y:S01]  /*8bc10*/  STL.64 [R1+0x80], R8 ;  /* 0x0000800801007387 */ /* 0x000fe20000100a00 */
[----:B------:R1:W-:Y:S07]  /*8bc20*/  STL.64 [R1+0x88], R10 ;  /* 0x0000880a01007387 */ /* 0x0003ee0000100a00 */
[----:B------:R-:W-:Y:S02]  /*8bc30*/  STL.64 [R1+0x70], R4 ;  /* 0x0000700401007387 */ /* 0x000fe40000100a00 */
[----:B------:R1:W-:Y:S02]  /*8bc40*/  STL.64 [R1+0x78], R6 ;  /* 0x0000780601007387 */ /* 0x0003e40000100a00 */
[C---:B-1----:R-:W-:Y:S08]  /*8bc50*/  HMMA.1688.F32.TF32 R8, R12.reuse, R44, R68 ;  /* 0x0000002c0c08723c */ /* 0x042ff00000081044 */
[----:B------:R-:W-:Y:S01]  /*8bc60*/  HMMA.1688.F32.TF32 R4, R12, R40, R236 ;  /* 0x000000280c04723c */ /* 0x000fe200000810ec */
[----:B------:R-:W-:Y:S01]  /*8bc70*/  STL.64 [R1+0x60], R28 ;  /* 0x0000601c01007387 */ /* 0x000fe20000100a00 */
[----:B------:R-:W-:Y:S02]  /*8bc80*/  STL.64 [R1+0x68], R30 ;  /* 0x0000681e01007387 */ /* 0x000fe40000100a00 */
[----:B------:R-:W2:Y:S01]  /*8bc90*/  LDL.LU R88, [R1+0x12b0] ;  /* 0x0012b00001587983 */ /* 0x000ea20000300800 */
[----:B------:R-:W-:Y:S01]  /*8bca0*/  MOV R74, R248 ;  /* 0x000000f8004a7202 */ /* 0x000fe20000000f00 */
[----:B------:R-:W-:-:S02]  /*8bcb0*/  IMAD.MOV.U32 R75, RZ, RZ, R249 ;  /* 0x000000ffff4b7224 */ /* 0x000fc400078e00f9 */
[----:B------:R-:W-:-:S07]  /*8bcc0*/  IMAD.MOV.U32 R68, RZ, RZ, R250 ;  /* 0x000000ffff447224 */ /* 0x000fce00078e00fa */
[----:B------:R-:W-:Y:S01]  /*8bcd0*/  STL.64 [R1+0x50], R8 ;  /* 0x0000500801007387 */ /* 0x000fe20000100a00 */
[----:B------:R4:W-:Y:S07]  /*8bce0*/  STL.64 [R1+0x58], R10 ;  /* 0x0000580a01007387 */ /* 0x0009ee0000100a00 */
[----:B------:R-:W-:Y:S02]  /*8bcf0*/  STL.64 [R1+0x40], R4 ;  /* 0x0000400401007387 */ /* 0x000fe40000100a00 */
[----:B------:R1:W-:Y:S01]  /*8bd00*/  STL.64 [R1+0x48], R6 ;  /* 0x0000480601007387 */ /* 0x0003e20000100a00 */
        /* <DEDUP_REMOVED lines=8> */
[----:B------:R-:W-:-:S02]  /*8bd90*/  MOV R69, R251 ;  /* 0x000000fb00457202 */ /* 0x000fc40000000f00 */
[----:B------:R-:W1:Y:S01]  /*8bda0*/  LDL.LU R251, [R1+0x3ab0] ;  /* 0x003ab00001fb7983 */ /* 0x000e620000300800 */
[----:B------:R-:W-:Y:S02]  /*8bdb0*/  IMAD.MOV.U32 R70, RZ, RZ, R244 ;  /* 0x000000ffff467224 */ /* 0x000fe400078e00f4 */
[----:B------:R-:W2:Y:S02]  /*8bdc0*/  LDL.LU R244, [R1+0x3aac] ;  /* 0x003aac0001f47983 */ /* 0x000ea40000300800 */
[----:B------:R-:W-:Y:S01]  /*8bdd0*/  IMAD.MOV.U32 R71, RZ, RZ, R245 ;  /* 0x000000ffff477224 */ /* 0x000fe200078e00f5 */
[----:B------:R-:W-:Y:S01]  /*8bde0*/  MOV R236, R246 ;  /* 0x000000f600ec7202 */ /* 0x000fe20000000f00 */
[----:B------:R-:W2:Y:S01]  /*8bdf0*/  LDL.LU R245, [R1+0x3aa8] ;  /* 0x003aa80001f57983 */ /* 0x000ea20000300800 */
[----:B------:R-:W2:Y:S02]  /*8be00*/  LDL.LU R246, [R1+0x3aa4] ;  /* 0x003aa40001f67983 */ /* 0x000ea40000300800 */
[----:B------:R-:W-:-:S02]  /*8be10*/  IMAD.MOV.U32 R237, RZ, RZ, R247 ;  /* 0x000000ffffed7224 */ /* 0x000fc400078e00f7 */
[----:B------:R-:W2:Y:S01]  /*8be20*/  LDL.LU R247, [R1+0x3aa0] ;  /* 0x003aa00001f77983 */ /* 0x000ea20000300800 */
[C---:B----4-:R-:W-:Y:S08]  /*8be30*/  HMMA.1688.F32.TF32 R8, R12.reuse, R156, R64 ;  /* 0x0000009c0c08723c */ /* 0x050ff00000081040 */
[C---:B-1----:R-:W-:Y:S11]  /*8be40*/  HMMA.1688.F32.TF32 R4, R12.reuse, R84, R248 ;  /* 0x000000540c04723c */ /* 0x042ff600000810f8 */
[----:B------:R-:W-:Y:S11]  /*8be50*/  @!UPT UIADD3 URZ, URZ, URZ, URZ ;  /* 0x0000003f3f3ff290 */ /* 0x000ff6000fffe03f */
[----:B------:R-:W-:Y:S01]  /*8be60*/  @!UPT UIADD3 URZ, URZ, URZ, URZ ;  /* 0x0000003f3f3ff290 */ /* 0x000fe2000fffe03f */
[----:B------:R-:W-:Y:S01]  /*8be70*/  STL.64 [R1+0x30], R4 ;  /* 0x0000300401007387 */ /* 0x000fe20000100a00 */
[----:B------:R5:W-:Y:S02]  /*8be80*/  STL.64 [R1+0x38], R6 ;  /* 0x0000380601007387 */ /* 0x000be40000100a00 */
[C---:B-----5:R-:W-:Y:S08]  /*8be90*/  HMMA.1688.F32.TF32 R4, R12.reuse, R36, R60 ;  /* 0x000000240c04723c */ /* 0x060ff0000008103c */
[C---:B---3--:R-:W-:Y:S11]  /*8bea0*/  HMMA.1688.F32.TF32 R248, R12.reuse, R148, R96 ;  /* 0x000000940cf8723c */ /* 0x048ff60000081060 */
[----:B------:R-:W-:Y:S04]  /*8beb0*/  @!UPT UIADD3 URZ, URZ, URZ, URZ ;  /* 0x0000003f3f3ff290 */ /* 0x000fe8000fffe03f */
[----:B------:R-:W-:Y:S01]  /*8bec0*/  STL.64 [R1+0x20], R4 ;  /* 0x0000200401007387 */ /* 0x000fe20000100a00 */
[----:B------:R2:W-:Y:S02]  /*8bed0*/  STL.64 [R1+0x28], R6 ;  /* 0x0000280601007387 */ /* 0x0005e40000100a00 */
[C---:B--2---:R-:W-:Y:S01]  /*8bee0*/  HMMA.1688.F32.TF32 R4, R12.reuse, R152, R80 ;  /* 0x000000980c04723c */ /* 0x044fe20000081050 */
[----:B------:R-:W-:Y:S01]  /*8bef0*/  STL.64 [R1+0x10], R8 ;  /* 0x0000100801007387 */ /* 0x000fe20000100a00 */
[----:B------:R1:W-:Y:S06]  /*8bf00*/  STL.64 [R1+0x18], R10 ;  /* 0x0000180a01007387 */ /* 0x0003ec0000100a00 */
[C---:B------:R-:W-:Y:S01]  /*8bf10*/  HMMA.1688.F32.TF32 R244, R12.reuse, R144, R244 ;  /* 0x000000900cf4723c */ /* 0x040fe200000810f4 */
[----:B------:R-:W-:Y:S07]  /*8bf20*/  STL.64 [R1+0x3640], R250 ;  /* 0x003640fa01007387 */ /* 0x000fee0000100a00 */
[C---:B-1----:R-:W-:Y:S07]  /*8bf30*/  HMMA.1688.F32.TF32 R8, R12.reuse, R136, R72 ;  /* 0x000000880c08723c */ /* 0x042fee0000081048 */
[----:B------:R-:W-:Y:S01]  /*8bf40*/  STL.64 [R1], R4 ;  /* 0x0000000401007387 */ /* 0x000fe20000100a00 */
[----:B------:R1:W-:Y:S02]  /*8bf50*/  STL.64 [R1+0x8], R6 ;  /* 0x0000080601007387 */ /* 0x0003e40000100a00 */
[C---:B-1----:R-:W-:Y:S08]  /*8bf60*/  HMMA.1688.F32.TF32 R4, R12.reuse, R140, R88 ;  /* 0x0000008c0c04723c */ /* 0x042ff00000081058 */
[----:B------:R-:W-:Y:S01]  /*8bf70*/  HMMA.1688.F32.TF32 R12, R12, R132, R68 ;  /* 0x000000840c0c723c */ /* 0x000fe20000081044 */
[----:B------:R1:W-:Y:S04]  /*8bf80*/  STL.64 [R1+0x3638], R248 ;  /* 0x003638f801007387 */ /* 0x0003e80000100a00 */
[----:B-1----:R-:W2:Y:S01]  /*8bf90*/  LDL.LU.64 R248, [R1+0x170] ;  /* 0x0001700001f87983 */ /* 0x002ea20000300a00 */
[----:B------:R-:W3:Y:S02]  /*8bfa0*/  LDL.64 R250, [R1+0x178] ;  /* 0x0001780001fa7983 */ /* 0x000ee40000100a00 */
[----:B------:R-:W-:Y:S02]  /*8bfb0*/  STL.64 [R1+0x3630], R246 ;  /* 0x003630f601007387 */ /* 0x000fe40000100a00 */
[----:B------:R1:W-:Y:S02]  /*8bfc0*/  STL.64 [R1+0x3628], R244 ;  /* 0x003628f401007387 */ /* 0x0003e40000100a00 */
[----:B------:R-:W-:Y:S01]  /*8bfd0*/  IMAD.MOV.U32 R68, RZ, RZ, R191 ;  /* 0x000000ffff447224 */ /* 0x000fe200078e00bf */
[----:B-1----:R-:W4:Y:S01]  /*8bfe0*/  LDL.LU.64 R244, [R1+0x150] ;  /* 0x0001500001f47983 */ /* 0x002f220000300a00 */
[----:B------:R-:W5:Y:S02]  /*8bff0*/  LDL.64 R246, [R1+0x158] ;  /* 0x0001580001f67983 */ /* 0x000f640000100a00 */
[----:B------:R-:W-:Y:S02]  /*8c000*/  STL.64 [R1+0x3650], R6 ;  /* 0x0036500601007387 */ /* 0x000fe40000100a00 */
[----:B------:R1:W-:Y:S02]  /*8c010*/  STL.64 [R1+0x3648], R4 ;  /* 0x0036480401007387 */ /* 0x0003e40000100a00 */
[----:B------:R-:W-:Y:S01]  /*8c020*/  IMAD.MOV.U32 R69, RZ, RZ, R252 ;  /* 0x000000ffff457224 */ /* 0x000fe200078e00fc */
[----:B-1----:R-:W2:Y:S01]  /*8c030*/  LDL.LU.64 R4, [R1+0x180] ;  /* 0x0001800001047983 */ /* 0x002ea20000300a00 */
[----:B------:R-:W2:Y:S02]  /*8c040*/  LDL.64 R6, [R1+0x188] ;  /* 0x0001880001067983 */ /* 0x000ea40000100a00 */
[----:B------:R-:W-:Y:S02]  /*8c050*/  STL [R1+0x3620], R9 ;  /* 0x0036200901007387 */ /* 0x000fe40000100800 */
[----:B------:R-:W-:Y:S01]  /*8c060*/  STL [R1+0x361c], R10 ;  /* 0x00361c0a01007387 */ /* 0x000fe20000100800 */
[----:B------:R-:W-:Y:S01]  /*8c070*/  STL [R1+0x3618], R11 ;  /* 0x0036180b01007387 */ /* 0x000fe20000100800 */
[----:B------:R-:W-:Y:S02]  /*8c080*/  STL.64 [R1+0x36b0], R14 ;  /* 0x0036b00e01007387 */ /* 0x000fe40000100a00 */
[----:B------:R1:W-:Y:S02]  /*8c090*/  STL.64 [R1+0x36a8], R12 ;  /* 0x0036a80c01007387 */ /* 0x0003e40000100a00 */
[----:B------:R-:W2:Y:S01]  /*8c0a0*/  LDL.LU R191, [R1+0x3a9c] ;  /* 0x003a9c0001bf7983 */ /* 0x000ea20000300800 */
[----:B------:R-:W3:Y:S01]  /*8c0b0*/  LDL.LU R252, [R1+0x3a98] ;  /* 0x003a980001fc7983 */ /* 0x000ee20000300800 */
[----:B------:R-:W4:Y:S02]  /*8c0c0*/  LDL.LU R70, [R1+0x1258] ;  /* 0x0012580001467983 */ /* 0x000f240000300800 */
[----:B------:R-:W4:Y:S01]  /*8c0d0*/  LDL.LU R71, [R1+0x125c] ;  /* 0x00125c0001477983 */ /* 0x000f220000300800 */
[----:B------:R-:W-:Y:S01]  /*8c0e0*/  MOV R88, R163 ;  /* 0x000000a300587202 */ /* 0x000fe20000000f00 */
[----:B------:R-:W-:Y:S01]  /*8c0f0*/  IMAD.MOV.U32 R89, RZ, RZ, R190 ;  /* 0x000000ffff597224 */ /* 0x000fe200078e00be */
[----:B------:R-:W4:Y:S01]  /*8c100*/  LDL.LU R163, [R1+0x3a94] ;  /* 0x003a940001a37983 */ /* 0x000f220000300800 */
[----:B------:R-:W4:Y:S02]  /*8c110*/  LDL.LU R190, [R1+0x3a90] ;  /* 0x003a900001be7983 */ /* 0x000f240000300800 */
[----:B------:R-:W-:Y:S01]  /*8c120*/  IMAD.MOV.U32 R238, RZ, RZ, R17 ;  /* 0x000000ffffee7224 */ /* 0x000fe200078e0011 */
[----:B------:R-:W-:-:S07]  /*8c130*/  MOV R239, R16 ;  /* 0x0000001000ef7202 */ /* 0x000fce0000000f00 */
[----:B------:R-:W-:Y:S01]  /*8c140*/  HMMA.1688.F32.TF32 R16, R240, R104, R236 ;  /* 0x00000068f010723c */ /* 0x000fe200000810ec */
[----:B--2---:R-:W-:Y:S01]  /*8c150*/  IMAD.MOV.U32 R90, RZ, RZ, R191 ;  /* 0x000000ffff5a7224 */ /* 0x004fe200078e00bf */
[----:B---3--:R-:W-:Y:S01]  /*8c160*/  MOV R91, R252 ;  /* 0x000000fc005b7202 */ /* 0x008fe20000000f00 */
[----:B------:R-:W2:Y:S01]  /*8c170*/  LDL.LU R191, [R1+0x3a8c] ;  /* 0x003a8c0001bf7983 */ /* 0x000ea20000300800 */
[----:B------:R-:W3:Y:S02]  /*8c180*/  LDL.LU R252, [R1+0x3a88] ;  /* 0x003a880001fc7983 */ /* 0x000ee40000300800 */
[----:B------:R-:W2:Y:S02]  /*8c190*/  LDL.LU R96, [R1+0x1280] ;  /* 0x0012800001607983 */ /* 0x000ea40000300800 */
[----:B------:R-:W2:Y:S01]  /*8c1a0*/  LDL.LU R97, [R1+0x1284] ;  /* 0x0012840001617983 */ /* 0x000ea20000300800 */
[----:B------:R-:W2:Y:S01]  /*8c1b0*/  LDL.LU R98, [R1+0x1288] ;  /* 0x0012880001627983 */ /* 0x000ea20000300800 */
[----:B------:R-:W2:Y:S02]  /*8c1c0*/  LDL.LU R99, [R1+0x128c] ;  /* 0x00128c0001637983 */ /* 0x000ea40000300800 */
[----:B------:R-:W1:Y:S02]  /*8c1d0*/  LDL.LU R44, [R1+0x8a0] ;  /* 0x0008a000012c7983 */ /* 0x000e640000300800 */
[----:B------:R-:W1:Y:S01]  /*8c1e0*/  LDL.LU R45, [R1+0x8a4] ;  /* 0x0008a400012d7983 */ /* 0x000e620000300800 */
[----:B------:R-:W1:Y:S01]  /*8c1f0*/  LDL.LU R46, [R1+0x8a8] ;  /* 0x0008a800012e7983 */ /* 0x000e620000300800 */
[----:B------:R-:W1:Y:S02]  /*8c200*/  LDL.LU R47, [R1+0x8ac] ;  /* 0x0008ac00012f7983 */ /* 0x000e640000300800 */
        /* <DEDUP_REMOVED lines=24> */
[----:B------:R-:W-:Y:S02]  /*8c390*/  STL.64 [R1+0x36c0], R18 ;  /* 0x0036c01201007387 */ /* 0x000fe40000100a00 */
[----:B------:R2:W-:Y:S01]  /*8c3a0*/  STL.64 [R1+0x36b8], R16 ;  /* 0x0036b81001007387 */ /* 0x0005e20000100a00 */
[----:B----4-:R-:W-:Y:S01]  /*8c3b0*/  MOV R82, R190 ;  /* 0x000000be00527202 */ /* 0x010fe20000000f00 */
[----:B------:R-:W-:Y:S01]  /*8c3c0*/  IMAD.MOV.U32 R83, RZ, RZ, R163 ;  /* 0x000000ffff537224 */ /* 0x000fe200078e00a3 */
[----:B------:R-:W-:Y:S01]  /*8c3d0*/  MOV R73, R160 ;  /* 0x000000a000497202 */ /* 0x000fe20000000f00 */
[----:B------:R-:W-:-:S02]  /*8c3e0*/  IMAD.MOV.U32 R72, RZ, RZ, R162 ;  /* 0x000000ffff487224 */ /* 0x000fc400078e00a2 */
[----:B------:R-:W-:Y:S02]  /*8c3f0*/  IMAD.MOV.U32 R74, RZ, RZ, R2 ;  /* 0x000000ffff4a7224 */ /* 0x000fe400078e0002 */
[----:B------:R-:W-:Y:S01]  /*8c400*/  IMAD.MOV.U32 R75, RZ, RZ, R0 ;  /* 0x000000ffff4b7224 */ /* 0x000fe200078e0000 */
[C---:B-1----:R-:W-:Y:S08]  /*8c410*/  HMMA.1688.F32.TF32 R12, R240.reuse, R52, R44 ;  /* 0x00000034f00c723c */ /* 0x042ff0000008102c */
[----:B--2---:R-:W-:Y:S11]  /*8c420*/  HMMA.1688.F32.TF32 R16, R240, R108, R40 ;  /* 0x0000006cf010723c */ /* 0x004ff60000081028 */
[----:B------:R-:W-:Y:S05]  /*8c430*/  @!UPT UIADD3 URZ, URZ, URZ, URZ ;  /* 0x0000003f3f3ff290 */ /* 0x000fea000fffe03f */
[----:B------:R-:W-:Y:S02]  /*8c440*/  IMAD.MOV.U32 R10, RZ, RZ, R13 ;  /* 0x000000ffff0a7224 */ /* 0x000fe400078e000d */
[----:B------:R-:W-:Y:S01]  /*8c450*/  IMAD.MOV.U32 R11, RZ, RZ, R14 ;  /* 0x000000ffff0b7224 */ /* 0x000fe200078e000e */
[----:B------:R-:W-:-:S04]  /*8c460*/  MOV R9, R12 ;  /* 0x0000000c00097202 */ /* 0x000fc80000000f00 */
[----:B------:R-:W-:Y:S01]  /*8c470*/  STL.64 [R1+0x830], R16 ;  /* 0x0008301001007387 */ /* 0x000fe20000100a00 */
[----:B------:R-:W-:Y:S01]  /*8c480*/  STL.64 [R1+0x838], R18 ;  /* 0x0008381201007387 */ /* 0x000fe20000100a00 */
[----:B------:R-:W-:Y:S01]  /*8c490*/  MOV R3, R15 ;  /* 0x0000000f00037202 */ /* 0x000fe20000000f00 */
[----:B------:R-:W-:Y:S01]  /*8c4a0*/  STL.64 [R1+0x36d0], R10 ;  /* 0x0036d00a01007387 */ /* 0x000fe20000100a00 */
[C---:B---3--:R-:W-:Y:S01]  /*8c4b0*/  HMMA.1688.F32.TF32 R12, R240.reuse, R20, R48 ;  /* 0x00000014f00c723c */ /* 0x048fe20000081030 */
[----:B------:R1:W-:Y:S07]  /*8c4c0*/  STL.64 [R1+0x36c8], R8 ;  /* 0x0036c80801007387 */ /* 0x0003ee0000100a00 */
[----:B-1----:R-:W-:Y:S01]  /*8c4d0*/  HMMA.1688.F32.TF32 R8, R240, R24, R56 ;  /* 0x00000018f008723c */ /* 0x002fe20000081038 */
[----:B------:R-:W-:-:S07]  /*8c4e0*/  IMAD.MOV.U32 R81, RZ, RZ, R191 ;  /* 0x000000ffff517224 */ /* 0x000fce00078e00bf */
[----:B------:R-:W-:Y:S01]  /*8c4f0*/  HMMA.1688.F32.TF32 R16, R240, R4, R60 ;  /* 0x00000004f010723c */ /* 0x000fe2000008103c */
[----:B------:R-:W-:-:S07]  /*8c500*/  IMAD.MOV.U32 R80, RZ, RZ, R252 ;  /* 0x000000ffff507224 */ /* 0x000fce00078e00fc */
[----:B------:R-:W-:Y:S02]  /*8c510*/  IMAD.MOV.U32 R160, RZ, RZ, R12 ;  /* 0x000000ffffa07224 */ /* 0x000fe400078e000c */
[----:B------:R-:W-:Y:S01]  /*8c520*/  IMAD.MOV.U32 R191, RZ, RZ, R13 ;  /* 0x000000ffffbf7224 */ /* 0x000fe200078e000d */
[----:B------:R-:W-:Y:S01]  /*8c530*/  MOV R190, R14 ;  /* 0x0000000e00be7202 */ /* 0x000fe20000000f00 */
[----:B------:R-:W-:Y:S02]  /*8c540*/  IMAD.MOV.U32 R163, RZ, RZ, R15 ;  /* 0x000000ffffa37224 */ /* 0x000fe400078e000f */
[----:B------:R-:W-:Y:S02]  /*8c550*/  HMMA.1688.F32.TF32 R12, R240, R248, R64 ;  /* 0x000000f8f00c723c */ /* 0x000fe40000081040 */
[----:B------:R-:W-:Y:S01]  /*8c560*/  IMAD.MOV.U32 R162, RZ, RZ, R8 ;  /* 0x000000ffffa27224 */ /* 0x000fe200078e0008 */
[----:B------:R-:W-:Y:S01]  /*8c570*/  MOV R2, R9 ;  /* 0x0000000900027202 */ /* 0x000fe20000000f00 */
[----:B------:R-:W-:-:S02]  /*8c580*/  IMAD.MOV.U32 R0, RZ, RZ, R10 ;  /* 0x000000ffff007224 */ /* 0x000fc400078e000a */
[----:B------:R-:W-:Y:S02]  /*8c590*/  IMAD.MOV.U32 R252, RZ, RZ, R11 ;  /* 0x000000fffffc7224 */ /* 0x000fe400078e000b */
[C---:B------:R-:W-:Y:S01]  /*8c5a0*/  HMMA.1688.F32.TF32 R8, R240.reuse, R84, R236 ;  /* 0x00000054f008723c */ /* 0x040fe200000810ec */
[----:B------:R-:W-:Y:S01]  /*8c5b0*/  STL.64 [R1+0xb80], R16 ;  /* 0x000b801001007387 */ /* 0x000fe20000100a00 */
[----:B------:R-:W-:Y:S03]  /*8c5c0*/  STL.64 [R1+0xb88], R18 ;  /* 0x000b881201007387 */ /* 0x000fe60000100a00 */
[----:B------:R-:W-:Y:S04]  /*8c5d0*/  LDS R236, [R161+0x28480] ;  /* 0x02848000a1ec7984 */ /* 0x000fe80000000800 */
[----:B------:R-:W-:Y:S04]  /*8c5e0*/  LDS R238, [R161+0x2a480] ;  /* 0x02a48000a1ee7984 */ /* 0x000fe80000000800 */
[----:B------:R-:W-:Y:S04]  /*8c5f0*/  LDS R237, [R189+0x28480] ;  /* 0x02848000bded7984 */ /* 0x000fe80000000800 */
[----:B------:R-:W1:Y:S04]  /*8c600*/  LDS R239, [R189+0x2a480] ;  /* 0x02a48000bdef7984 */ /* 0x000e680000000800 */
[----:B------:R-:W-:Y:S01]  /*8c610*/  STL.64 [R1+0xb70], R12 ;  /* 0x000b700c01007387 */ /* 0x000fe20000100a00 */
[----:B------:R2:W-:Y:S03]  /*8c620*/  STL.64 [R1+0xb78], R14 ;  /* 0x000b780e01007387 */ /* 0x0005e60000100a00 */
[----:B------:R-:W-:Y:S01]  /*8c630*/  STL.64 [R1+0xb60], R8 ;  /* 0x000b600801007387 */ /* 0x000fe20000100a00 */
[C---:B--2---:R-:W-:Y:S01]  /*8c640*/  HMMA.1688.F32.TF32 R12, R240.reuse, R244, R80 ;  /* 0x000000f4f00c723c */ /* 0x044fe20000081050 */
[----:B------:R2:W-:Y:S07]  /*8c650*/  STL.64 [R1+0xb68], R10 ;  /* 0x000b680a01007387 */ /* 0x0005ee0000100a00 */
[C---:B--2---:R-:W-:Y:S08]  /*8c660*/  HMMA.1688.F32.TF32 R8, R240.reuse, R156, R96 ;  /* 0x0000009cf008723c */ /* 0x044ff00000081060 */
[C---:B------:R-:W-:Y:S07]  /*8c670*/  HMMA.1688.F32.TF32 R16, R240.reuse, R152, R88 ;  /* 0x00000098f010723c */ /* 0x040fee0000081058 */
[----:B------:R-:W-:Y:S01]  /*8c680*/  STL.64 [R1+0xbf0], R12 ;  /* 0x000bf00c01007387 */ /* 0x000fe20000100a00 */
[----:B------:R2:W-:Y:S02]  /*8c690*/  STL.64 [R1+0xbf8], R14 ;  /* 0x000bf80e01007387 */ /* 0x0005e40000100a00 */
[C---:B--2---:R-:W-:Y:S05]  /*8c6a0*/  HMMA.1688.F32.TF32 R12, R240.reuse, R148, R72 ;  /* 0x00000094f00c723c */ /* 0x044fea0000081048 */
[----:B------:R-:W-:Y:S01]  /*8c6b0*/  STL.64 [R1+0xbe0], R8 ;  /* 0x000be00801007387 */ /* 0x000fe20000100a00 */
[----:B------:R2:W-:Y:S02]  /*8c6c0*/  STL.64 [R1+0xbe8], R10 ;  /* 0x000be80a01007387 */ /* 0x0005e40000100a00 */
[C---:B--2---:R-:W-:Y:S05]  /*8c6d0*/  HMMA.1688.F32.TF32 R8, R240.reuse, R144, R68 ;  /* 0x00000090f008723c */ /* 0x044fea0000081044 */
[----:B------:R-:W-:Y:S01]  /*8c6e0*/  STL.64 [R1+0xbd0], R16 ;  /* 0x000bd01001007387 */ /* 0x000fe20000100a00 */
[----:B------:R-:W-:Y:S02]  /*8c6f0*/  STL.64 [R1+0xbd8], R18 ;  /* 0x000bd81201007387 */ /* 0x000fe40000100a00 */
[----:B------:R-:W2:Y:S07]  /*8c700*/  LDL.LU R72, [R1+0xc00] ;  /* 0x000c000001487983 */ /* 0x000eae0000300800 */
[----:B------:R3:W-:Y:S01]  /*8c710*/  STL.64 [R1+0xbc0], R12 ;  /* 0x000bc00c01007387 */ /* 0x0007e20000100a00 */
[----:B------:R4:W-:Y:S07]  /*8c720*/  STL.64 [R1+0xbc8], R14 ;  /* 0x000bc80e01007387 */ /* 0x0009ee0000100a00 */
        /* <DEDUP_REMOVED lines=61> */
[----:B---3--:R-:W3:Y:S02]  /*8cb00*/  LDL.LU R12, [R1+0xec0] ;  /* 0x000ec000010c7983 */ /* 0x008ee40000300800 */
[----:B------:R-:W3:Y:S02]  /*8cb10*/  LDL.LU R13, [R1+0xec4] ;  /* 0x000ec400010d7983 */ /* 0x000ee40000300800 */
[----:B----4-:R-:W3:Y:S01]  /*8cb20*/  LDL.LU R14, [R1+0xec8] ;  /* 0x000ec800010e7983 */ /* 0x010ee20000300800 */
[----:B------:R-:W3:Y:S01]  /*8cb30*/  LDL.LU R15, [R1+0xecc] ;  /* 0x000ecc00010f7983 */ /* 0x000ee20000300800 */
[----:B------:R-:W4:Y:S02]  /*8cb40*/  LDL.LU R16, [R1+0xed0] ;  /* 0x000ed00001107983 */ /* 0x000f240000300800 */
[----:B------:R-:W4:Y:S02]  /*8cb50*/  LDL.LU R17, [R1+0xed4] ;  /* 0x000ed40001117983 */ /* 0x000f240000300800 */
[----:B------:R-:W4:Y:S01]  /*8cb60*/  LDL.LU R18, [R1+0xed8] ;  /* 0x000ed80001127983 */ /* 0x000f220000300800 */
[----:B------:R-:W4:Y:S01]  /*8cb70*/  LDL.LU R19, [R1+0xedc] ;  /* 0x000edc0001137983 */ /* 0x000f220000300800 */
[----:B------:R-:W2:Y:S02]  /*8cb80*/  LDL.LU R220, [R1+0x1230] ;  /* 0x0012300001dc7983 */ /* 0x000ea40000300800 */
[----:B------:R-:W2:Y:S02]  /*8cb90*/  LDL.LU R221, [R1+0x1234] ;  /* 0x0012340001dd7983 */ /* 0x000ea40000300800 */
[----:B------:R-:W2:Y:S01]  /*8cba0*/  LDL.LU R222, [R1+0x1238] ;  /* 0x0012380001de7983 */ /* 0x000ea20000300800 */
[----:B------:R-:W2:Y:S01]  /*8cbb0*/  LDL.LU R223, [R1+0x123c] ;  /* 0x00123c0001df7983 */ /* 0x000ea20000300800 */
[----:B------:R-:W3:Y:S02]  /*8cbc0*/  LDL.LU R216, [R1+0x1240] ;  /* 0x0012400001d87983 */ /* 0x000ee40000300800 */
[----:B------:R-:W3:Y:S02]  /*8cbd0*/  LDL.LU R217, [R1+0x1244] ;  /* 0x0012440001d97983 */ /* 0x000ee40000300800 */
[----:B------:R-:W3:Y:S01]  /*8cbe0*/  LDL R218, [R1+0x1248] ;  /* 0x0012480001da7983 */ /* 0x000ee20000100800 */
[----:B------:R-:W3:Y:S01]  /*8cbf0*/  LDL R219, [R1+0x124c] ;  /* 0x00124c0001db7983 */ /* 0x000ee20000100800 */
[----:B-1----:R-:W3:Y:S02]  /*8cc00*/  LDL.LU R8, [R1+0xb50] ;  /* 0x000b500001087983 */ /* 0x002ee40000300800 */
[----:B------:R-:W3:Y:S02]  /*8cc10*/  LDL.LU R9, [R1+0xb54] ;  /* 0x000b540001097983 */ /* 0x000ee40000300800 */
[----:B------:R-:W3:Y:S01]  /*8cc20*/  LDL.LU R10, [R1+0xb58] ;  /* 0x000b5800010a7983 */ /* 0x000ee20000300800 */
[----:B------:R-:W3:Y:S01]  /*8cc30*/  LDL.LU R11, [R1+0xb5c] ;  /* 0x000b5c00010b7983 */ /* 0x000ee20000300800 */
        /* <DEDUP_REMOVED lines=28> */
[C---:B--2---:R-:W-:Y:S08]  /*8ce00*/  HMMA.1688.F32.TF32 R220, R240.reuse, R136, R220 ;  /* 0x00000088f0dc723c */ /* 0x044ff000000810dc */
[C---:B---3--:R-:W-:Y:S08]  /*8ce10*/  HMMA.1688.F32.TF32 R216, R240.reuse, R140, R216 ;  /* 0x0000008cf0d8723c */ /* 0x048ff000000810d8 */
[----:B------:R-:W-:Y:S08]  /*8ce20*/  HMMA.1688.F32.TF32 R8, R240, R132, R8 ;  /* 0x00000084f008723c */ /* 0x000ff00000081008 */
[C---:B----4-:R-:W-:Y:S07]  /*8ce30*/  HMMA.1688.F32.TF32 R240, R164.reuse, R104, R16 ;  /* 0x00000068a4f0723c */ /* 0x050fee0000081010 */
[----:B------:R-:W-:Y:S01]  /*8ce40*/  STL.64 [R1+0xba0], R216 ;  /* 0x000ba0d801007387 */ /* 0x000fe20000100a00 */
[----:B------:R1:W-:Y:S03]  /*8ce50*/  STL.64 [R1+0xba8], R218 ;  /* 0x000ba8da01007387 */ /* 0x0003e60000100a00 */
[----:B-1----:R-:W2:Y:S01]  /*8ce60*/  LDL.LU.64 R218, [R1+0x3a80] ;  /* 0x003a800001da7983 */ /* 0x002ea20000300a00 */
[----:B------:R-:W3:Y:S02]  /*8ce70*/  LDL.LU.64 R216, [R1+0x3a78] ;  /* 0x003a780001d87983 */ /* 0x000ee40000300a00 */
[----:B------:R-:W-:Y:S02]  /*8ce80*/  STL.64 [R1+0xb90], R220 ;  /* 0x000b90dc01007387 */ /* 0x000fe40000100a00 */
[----:B------:R1:W-:Y:S02]  /*8ce90*/  STL.64 [R1+0xb98], R222 ;  /* 0x000b98de01007387 */ /* 0x0003e40000100a00 */
[----:B-1----:R-:W4:Y:S01]  /*8cea0*/  LDL.LU.64 R222, [R1+0x3a70] ;  /* 0x003a700001de7983 */ /* 0x002f220000300a00 */
[----:B------:R-:W2:Y:S02]  /*8ceb0*/  LDL.LU.64 R220, [R1+0x3a68] ;  /* 0x003a680001dc7983 */ /* 0x000ea40000300a00 */
[----:B------:R-:W-:Y:S02]  /*8cec0*/  STL.64 [R1+0xb50], R8 ;  /* 0x000b500801007387 */ /* 0x000fe40000100a00 */
[----:B------:R1:W-:Y:S02]  /*8ced0*/  STL.64 [R1+0xb58], R10 ;  /* 0x000b580a01007387 */ /* 0x0003e40000100a00 */
[C---:B-1----:R-:W-:Y:S08]  /*8cee0*/  HMMA.1688.F32.TF32 R8, R164.reuse, R108, R12 ;  /* 0x0000006ca408723c */ /* 0x042ff0000008100c */
[C---:B------:R-:W-:Y:S01]  /*8cef0*/  HMMA.1688.F32.TF32 R16, R164.reuse, R52, R76 ;  /* 0x00000034a410723c */ /* 0x040fe2000008104c */
[----:B------:R-:W-:Y:S01]  /*8cf00*/  STL.64 [R1+0xcb0], R240 ;  /* 0x000cb0f001007387 */ /* 0x000fe20000100a00 */
[----:B------:R-:W-:Y:S06]  /*8cf10*/  STL.64 [R1+0xcb8], R242 ;  /* 0x000cb8f201007387 */ /* 0x000fec0000100a00 */
[C---:B-----5:R-:W-:Y:S01]  /*8cf20*/  HMMA.1688.F32.TF32 R12, R164.reuse, R20, R128 ;  /* 0x00000014a40c723c */ /* 0x060fe20000081080 */
[----:B------:R-:W-:Y:S01]  /*8cf30*/  LDS R240, [R161+0x28500] ;  /* 0x02850000a1f07984 */ /* 0x000fe20000000800 */
[----:B------:R-:W-:Y:S04]  /*8cf40*/  LDS R242, [R161+0x2a500] ;  /* 0x02a50000a1f27984 */ /* 0x000fe80000000800 */
[----:B------:R-:W-:Y:S04]  /*8cf50*/  LDS R241, [R189+0x28500] ;  /* 0x02850000bdf17984 */ /* 0x000fe80000000800 */
[----:B------:R-:W1:Y:S04]  /*8cf60*/  LDS R243, [R189+0x2a500] ;  /* 0x02a50000bdf37984 */ /* 0x000e680000000800 */
[----:B------:R-:W-:Y:S01]  /*8cf70*/  STL.64 [R1+0xca0], R8 ;  /* 0x000ca00801007387 */ /* 0x000fe20000100a00 */
[----:B------:R5:W-:Y:S02]  /*8cf80*/  STL.64 [R1+0xca8], R10 ;  /* 0x000ca80a01007387 */ /* 0x000be40000100a00 */
[C---:B-----5:R-:W-:Y:S01]  /*8cf90*/  HMMA.1688.F32.TF32 R8, R164.reuse, R24, R124 ;  /* 0x00000018a408723c */ /* 0x060fe2000008107c */
[----:B------:R-:W-:Y:S01]  /*8cfa0*/  STL.64 [R1+0xc90], R16 ;  /* 0x000c901001007387 */ /* 0x000fe20000100a00 */
[----:B------:R5:W-:Y:S04]  /*8cfb0*/  STL.64 [R1+0xc98], R18 ;  /* 0x000c981201007387 */ /* 0x000be80000100a00 */
[----:B------:R-:W-:Y:S02]  /*8cfc0*/  STL.64 [R1+0xc80], R12 ;  /* 0x000c800c01007387 */ /* 0x000fe40000100a00 */
[----:B------:R1:W-:Y:S01]  /*8cfd0*/  STL.64 [R1+0xc88], R14 ;  /* 0x000c880e01007387 */ /* 0x0003e20000100a00 */
[C---:B-----5:R-:W-:Y:S08]  /*8cfe0*/  HMMA.1688.F32.TF32 R16, R164.reuse, R4, R120 ;  /* 0x00000004a410723c */ /* 0x060ff00000081078 */
[C---:B-1----:R-:W-:Y:S06]  /*8cff0*/  HMMA.1688.F32.TF32 R12, R164.reuse, R248, R116 ;  /* 0x000000f8a40c723c */ /* 0x042fec0000081074 */
[----:B------:R-:W-:Y:S01]  /*8d000*/  STL.64 [R1+0xc70], R8 ;  /* 0x000c700801007387 */ /* 0x000fe20000100a00 */
[----:B------:R1:W-:Y:S02]  /*8d010*/  STL.64 [R1+0xc78], R10 ;  /* 0x000c780a01007387 */ /* 0x0003e40000100a00 */
[C---:B-1----:R-:W-:Y:S06]  /*8d020*/  HMMA.1688.F32.TF32 R8, R164.reuse, R84, R112 ;  /* 0x00000054a408723c */ /* 0x042fec0000081070 */
[----:B------:R-:W-:Y:S01]  /*8d030*/  STL.64 [R1+0xc60], R16 ;  /* 0x000c601001007387 */ /* 0x000fe20000100a00 */
[----:B------:R-:W-:Y:S07]  /*8d040*/  STL.64 [R1+0xc68], R18 ;  /* 0x000c681201007387 */ /* 0x000fee0000100a00 */
[----:B------:R-:W-:Y:S02]  /*8d050*/  STL.64 [R1+0xc50], R12 ;  /* 0x000c500c01007387 */ /* 0x000fe40000100a00 */
[----:B------:R-:W-:Y:S07]  /*8d060*/  STL.64 [R1+0xc58], R14 ;  /* 0x000c580e01007387 */ /* 0x000fee0000100a00 */
[----:B------:R-:W-:Y:S01]  /*8d070*/  STL.64 [R1+0xc40], R8 ;  /* 0x000c400801007387 */ /* 0x000fe20000100a00 */
[----:B------:R1:W-:Y:S02]  /*8d080*/  STL.64 [R1+0xc48], R10 ;  /* 0x000c480a01007387 */ /* 0x0003e40000100a00 */
[C---:B-1----:R-:W-:Y:S08]  /*8d090*/  HMMA.1688.F32.TF32 R8, R164.reuse, R244, R28 ;  /* 0x000000f4a408723c */ /* 0x042ff0000008101c */
[C---:B------:R-:W-:Y:S08]  /*8d0a0*/  HMMA.1688.F32.TF32 R16, R164.reuse, R156, R32 ;  /* 0x0000009ca410723c */ /* 0x040ff00000081020 */
[C---:B------:R-:W-:Y:S07]  /*8d0b0*/  HMMA.1688.F32.TF32 R12, R164.reuse, R152, R92 ;  /* 0x00000098a40c723c */ /* 0x040fee000008105c */
[----:B------:R-:W-:Y:S01]  /*8d0c0*/  STL.64 [R1+0xd20], R8 ;  /* 0x000d200801007387 */ /* 0x000fe20000100a00 */
[----:B------:R1:W-:Y:S02]  /*8d0d0*/  STL.64 [R1+0xd28], R10 ;  /* 0x000d280a01007387 */ /* 0x0003e40000100a00 */
[C---:B-1----:R-:W-:Y:S05]  /*8d0e0*/  HMMA.1688.F32.TF32 R8, R164.reuse, R148, R100 ;  /* 0x00000094a408723c */ /* 0x042fea0000081064 */
[----:B------:R-:W-:Y:S01]  /*8d0f0*/  STL.64 [R1+0xd10], R16 ;  /* 0x000d101001007387 */ /* 0x000fe20000100a00 */
[----:B------:R1:W-:Y:S07]  /*8d100*/  STL.64 [R1+0xd18], R18 ;  /* 0x000d181201007387 */ /* 0x0003ee0000100a00 */
[----:B------:R-:W-:Y:S02]  /*8d110*/  STL.64 [R1+0xd00], R12 ;  /* 0x000d000c01007387 */ /* 0x000fe40000100a00 */
[----:B------:R5:W-:Y:S01]  /*8d120*/  STL.64 [R1+0xd08], R14 ;  /* 0x000d080e01007387 */ /* 0x000be20000100a00 */
[C---:B-1----:R-:W-:Y:S08]  /*8d130*/  HMMA.1688.F32.TF32 R16, R164.reuse, R144, R36 ;  /* 0x00000090a410723c */ /* 0x042ff00000081024 */
[C---:B-----5:R-:W-:Y:S01]  /*8d140*/  HMMA.1688.F32.TF32 R12, R164.reuse, R140, R40 ;  /* 0x0000008ca40c723c */ /* 0x060fe20000081028 */
[----:B------:R-:W-:Y:S01]  /*8d150*/  STL.64 [R1+0xcf0], R8 ;  /* 0x000cf00801007387 */ /* 0x000fe20000100a00 */
[----:B------:R1:W-:Y:S06]  /*8d160*/  STL.64 [R1+0xcf8], R10 ;  /* 0x000cf80a01007387 */ /* 0x0003ec0000100a00 */
[C---:B-1----:R-:W-:Y:S07]  /*8d170*/  HMMA.1688.F32.TF32 R8, R164.reuse, R136, R44 ;  /* 0x00000088a408723c */ /* 0x042fee000008102c */
[----:B------:R-:W-:Y:S01]  /*8d180*/  STL.64 [R1+0xce0], R16 ;  /* 0x000ce01001007387 */ /* 0x000fe20000100a00 */
[----:B------:R1:W-:Y:S07]  /*8d190*/  STL.64 [R1+0xce8], R18 ;  /* 0x000ce81201007387 */ /* 0x0003ee0000100a00 */
[----:B------:R-:W-:Y:S02]  /*8d1a0*/  STL.64 [R1+0xcd0], R12 ;  /* 0x000cd00c01007387 */ /* 0x000fe40000100a00 */
[----:B------:R5:W-:Y:S01]  /*8d1b0*/  STL.64 [R1+0xcd8], R14 ;  /* 0x000cd80e01007387 */ /* 0x000be20000100a00 */
[----:B-1----:R-:W-:Y:S08]  /*8d1c0*/  HMMA.1688.F32.TF32 R16, R164, R132, R48 ;  /* 0x00000084a410723c */ /* 0x002ff00000081030 */
[C---:B-----5:R-:W-:Y:S01]  /*8d1d0*/  HMMA.1688.F32.TF32 R12, R236.reuse, R104, R56 ;  /* 0x00000068ec0c723c */ /* 0x060fe20000081038 */
[----:B------:R-:W-:Y:S04]  /*8d1e0*/  LDS R164, [R161+0x28580] ;  /* 0x02858000a1a47984 */ /* 0x000fe80000000800 */
[----:B------:R-:W-:Y:S04]  /*8d1f0*/  LDS R166, [R161+0x2a580] ;  /* 0x02a58000a1a67984 */ /* 0x000fe80000000800 */
[----:B------:R-:W-:Y:S04]  /*8d200*/  LDS R165, [R189+0x28580] ;  /* 0x02858000bda57984 */ /* 0x000fe80000000800 */
[----:B------:R-:W1:Y:S04]  /*8d210*/  LDS R167, [R189+0x2a580] ;  /* 0x02a58000bda77984 */ /* 0x000e680000000800 */
[----:B------:R-:W-:Y:S01]  /*8d220*/  STL.64 [R1+0xcc0], R8 ;  /* 0x000cc00801007387 */ /* 0x000fe20000100a00 */
[----:B------:R5:W-:Y:S02]  /*8d230*/  STL.64 [R1+0xcc8], R10 ;  /* 0x000cc80a01007387 */ /* 0x000be40000100a00 */
[C---:B-----5:R-:W-:Y:S01]  /*8d240*/  HMMA.1688.F32.TF32 R8, R236.reuse, R108, R60 ;  /* 0x0000006cec08723c */ /* 0x060fe2000008103c */
[----:B------:R-:W-:Y:S01]  /*8d250*/  STL.64 [R1+0xc20], R16 ;  /* 0x000c201001007387 */ /* 0x000fe20000100a00 */
[----:B------:R5:W-:Y:S02]  /*8d260*/  STL.64 [R1+0xc28], R18 ;  /* 0x000c281201007387 */ /* 0x000be40000100a00 */
[----:B------:R-:W-:Y:S02]  /*8d270*/  STL.64 [R1+0xd80], R12 ;  /* 0x000d800c01007387 */ /* 0x000fe40000100a00 */
[----:B------:R5:W-:Y:S02]  /*8d280*/  STL.64 [R1+0xd88], R14 ;  /* 0x000d880e01007387 */ /* 0x000be40000100a00 */
[C---:B-----5:R-:W-:Y:S08]  /*8d290*/  HMMA.1688.F32.TF32 R16, R236.reuse, R52, R64 ;  /* 0x00000034ec10723c */ /* 0x060ff00000081040 */
[C---:B------:R-:W-:Y:S07]  /*8d2a0*/  HMMA.1688.F32.TF32 R12, R236.reuse, R20, R80 ;  /* 0x00000014ec0c723c */ /* 0x040fee0000081050 */
[----:B------:R-:W-:Y:S01]  /*8d2b0*/  STL.64 [R1+0xd60], R8 ;  /* 0x000d600801007387 */ /* 0x000fe20000100a00 */
[----:B------:R5:W-:Y:S02]  /*8d2c0*/  STL.64 [R1+0xd68], R10 ;  /* 0x000d680a01007387 */ /* 0x000be40000100a00 */
[C---:B-----5:R-:W-:Y:S05]  /*8d2d0*/  HMMA.1688.F32.TF32 R8, R236.reuse, R24, R96 ;  /* 0x00000018ec08723c */ /* 0x060fea0000081060 */
[----:B------:R-:W-:Y:S01]  /*8d2e0*/  STL.64 [R1+0xd40], R16 ;  /* 0x000d401001007387 */ /* 0x000fe20000100a00 */
[----:B------:R5:W-:Y:S07]  /*8d2f0*/  STL.64 [R1+0xd48], R18 ;  /* 0x000d481201007387 */ /* 0x000bee0000100a00 */
[----:B------:R-:W-:Y:S02]  /*8d300*/  STL.64 [R1+0xd30], R12 ;  /* 0x000d300c01007387 */ /* 0x000fe40000100a00 */
[----:B------:R1:W-:Y:S01]  /*8d310*/  STL.64 [R1+0xd38], R14 ;  /* 0x000d380e01007387 */ /* 0x0003e20000100a00 */
[C---:B-----5:R-:W-:Y:S08]  /*8d320*/  HMMA.1688.F32.TF32 R16, R236.reuse, R4, R88 ;  /* 0x00000004ec10723c */ /* 0x060ff00000081058 */
[C---:B-1----:R-:W-:Y:S01]  /*8d330*/  HMMA.1688.F32.TF32 R12, R236.reuse, R248, R72 ;  /* 0x000000f8ec0c723c */ /* 0x042fe20000081048 */
[----:B------:R-:W-:Y:S01]  /*8d340*/  STL.64 [R1+0xc30], R8 ;  /* 0x000c300801007387 */ /* 0x000fe20000100a00 */
[----:B------:R1:W-:Y:S06]  /*8d350*/  STL.64 [R1+0xc38], R10 ;  /* 0x000c380a01007387 */ /* 0x0003ec0000100a00 */
[C---:B-1----:R-:W-:Y:S07]  /*8d360*/  HMMA.1688.F32.TF32 R8, R236.reuse, R84, R68 ;  /* 0x00000054ec08723c */ /* 0x042fee0000081044 */
[----:B------:R-:W-:Y:S01]  /*8d370*/  STL.64 [R1+0xc10], R16 ;  /* 0x000c101001007387 */ /* 0x000fe20000100a00 */
[----:B------:R-:W-:Y:S02]  /*8d380*/  STL.64 [R1+0xc18], R18 ;  /* 0x000c181201007387 */ /* 0x000fe40000100a00 */
[----:B------:R-:W5:Y:S05]  /*8d390*/  LDL.LU R68, [R1+0x990] ;  /* 0x0009900001447983 */ /* 0x000f6a0000300800 */
[----:B------:R1:W-:Y:S01]  /*8d3a0*/  STL.64 [R1+0xc00], R12 ;  /* 0x000c000c01007387 */ /* 0x0003e20000100a00 */
[----:B------:R1:W-:Y:S07]  /*8d3b0*/  STL.64 [R1+0xc08], R14 ;  /* 0x000c080e01007387 */ /* 0x0003ee0000100a00 */
[----:B------:R1:W-:Y:S01]  /*8d3c0*/  STL.64 [R1+0xb40], R8 ;  /* 0x000b400801007387 */ /* 0x0003e20000100a00 */
[----:B------:R1:W-:Y:S02]  /*8d3d0*/  STL.64 [R1+0xb48], R10 ;  /* 0x000b480a01007387 */ /* 0x0003e40000100a00 */
        /* <DEDUP_REMOVED lines=99> */
[C---:B--2---:R-:W-:Y:S08]  /*8da10*/  HMMA.1688.F32.TF32 R128, R236.reuse, R156, R128 ;  /* 0x0000009cec80723c */ /* 0x044ff00000081080 */
[C---:B---3--:R-:W-:Y:S08]  /*8da20*/  HMMA.1688.F32.TF32 R76, R236.reuse, R244, R76 ;  /* 0x000000f4ec4c723c */ /* 0x048ff0000008104c */
[C---:B------:R-:W-:Y:S11]  /*8da30*/  HMMA.1688.F32.TF32 R8, R236.reuse, R152, R8 ;  /* 0x00000098ec08723c */ /* 0x040ff60000081008 */
[----:B------:R-:W-:Y:S04]  /*8da40*/  @!UPT UIADD3 URZ, URZ, URZ, URZ ;  /* 0x0000003f3f3ff290 */ /* 0x000fe8000fffe03f */
        /* <DEDUP_REMOVED lines=9> */
[----:B------:R1:W-:Y:S02]  /*8dae0*/  STL.64 [R1+0xb08], R10 ;  /* 0x000b080a01007387 */ /* 0x0003e40000100a00 */
[C---:B-1----:R-:W-:Y:S08]  /*8daf0*/  HMMA.1688.F32.TF32 R8, R236.reuse, R148, R16 ;  /* 0x00000094ec08723c */ /* 0x042ff00000081010 */
[C---:B------:R-:W-:Y:S08]  /*8db00*/  HMMA.1688.F32.TF32 R16, R236.reuse, R144, R12 ;  /* 0x00000090ec10723c */ /* 0x040ff0000008100c */
[C---:B------:R-:W-:Y:S07]  /*8db10*/  HMMA.1688.F32.TF32 R12, R236.reuse, R140, R124 ;  /* 0x0000008cec0c723c */ /* 0x040fee000008107c */
[----:B------:R-:W-:Y:S01]  /*8db20*/  STL.64 [R1+0xaf0], R8 ;  /* 0x000af00801007387 */ /* 0x000fe20000100a00 */
[----:B------:R4:W-:Y:S02]  /*8db30*/  STL.64 [R1+0xaf8], R10 ;  /* 0x000af80a01007387 */ /* 0x0009e40000100a00 */
[C---:B----4-:R-:W-:Y:S05]  /*8db40*/  HMMA.1688.F32.TF32 R8, R236.reuse, R136, R120 ;  /* 0x00000088ec08723c */ /* 0x050fea0000081078 */
[----:B------:R-:W-:Y:S01]  /*8db50*/  STL.64 [R1+0xae0], R16 ;  /* 0x000ae01001007387 */ /* 0x000fe20000100a00 */
[----:B------:R1:W-:Y:S07]  /*8db60*/  STL.64 [R1+0xae8], R18 ;  /* 0x000ae81201007387 */ /* 0x0003ee0000100a00 */
[----:B------:R-:W-:Y:S02]  /*8db70*/  STL.64 [R1+0xad0], R12 ;  /* 0x000ad00c01007387 */ /* 0x000fe40000100a00 */
[----:B------:R4:W-:Y:S01]  /*8db80*/  STL.64 [R1+0xad8], R14 ;  /* 0x000ad80e01007387 */ /* 0x0009e20000100a00 */
[----:B-1----:R-:W-:Y:S08]  /*8db90*/  HMMA.1688.F32.TF32 R16, R236, R132, R116 ;  /* 0x00000084ec10723c */ /* 0x002ff00000081074 */
[C---:B----4-:R-:W-:Y:S01]  /*8dba0*/  HMMA.1688.F32.TF32 R12, R240.reuse, R104, R112 ;  /* 0x00000068f00c723c */ /* 0x050fe20000081070 */
[----:B------:R-:W-:Y:S04]  /*8dbb0*/  LDS R236, [R161+0x28600] ;  /* 0x02860000a1ec7984 */ /* 0x000fe80000000800 */
[----:B------:R-:W-:Y:S04]  /*8dbc0*/  LDS R238, [R161+0x2a600] ;  /* 0x02a60000a1ee7984 */ /* 0x000fe80000000800 */
[----:B------:R-:W-:Y:S04]  /*8dbd0*/  LDS R237, [R189+0x28600] ;  /* 0x02860000bded7984 */ /* 0x000fe80000000800 */
[----:B------:R-:W1:Y:S04]  /*8dbe0*/  LDS R239, [R189+0x2a600] ;  /* 0x02a60000bdef7984 */ /* 0x000e680000000800 */
[----:B------:R-:W-:Y:S01]  /*8dbf0*/  STL.64 [R1+0xac0], R8 ;  /* 0x000ac00801007387 */ /* 0x000fe20000100a00 */
[----:B------:R4:W-:Y:S02]  /*8dc00*/  STL.64 [R1+0xac8], R10 ;  /* 0x000ac80a01007387 */ /* 0x0009e40000100a00 */
[C---:B----4-:R-:W-:Y:S01]  /*8dc10*/  HMMA.1688.F32.TF32 R8, R240.reuse, R108, R28 ;  /* 0x0000006cf008723c */ /* 0x050fe2000008101c */
[----:B------:R-:W-:Y:S01]  /*8dc20*/  STL.64 [R1+0xab0], R16 ;  /* 0x000ab01001007387 */ /* 0x000fe20000100a00 */
[----:B------:R4:W-:Y:S02]  /*8dc30*/  STL.64 [R1+0xab8], R18 ;  /* 0x000ab81201007387 */ /* 0x0009e40000100a00 */
[----:B------:R-:W-:Y:S02]  /*8dc40*/  STL.64 [R1+0xaa0], R12 ;  /* 0x000aa00c01007387 */ /* 0x000fe40000100a00 */
[----:B------:R5:W-:Y:S02]  /*8dc50*/  STL.64 [R1+0xaa8], R14 ;  /* 0x000aa80e01007387 */ /* 0x000be40000100a00 */
[C---:B----4-:R-:W-:Y:S08]  /*8dc60*/  HMMA.1688.F32.TF32 R16, R240.reuse, R52, R32 ;  /* 0x00000034f010723c */ /* 0x050ff00000081020 */
[C---:B-----5:R-:W-:Y:S07]  /*8dc70*/  HMMA.1688.F32.TF32 R12, R240.reuse, R20, R92 ;  /* 0x00000014f00c723c */ /* 0x060fee000008105c */
[----:B------:R-:W-:Y:S01]  /*8dc80*/  STL.64 [R1+0xa90], R8 ;  /* 0x000a900801007387 */ /* 0x000fe20000100a00 */
[----:B------:R4:W-:Y:S02]  /*8dc90*/  STL.64 [R1+0xa98], R10 ;  /* 0x000a980a01007387 */ /* 0x0009e40000100a00 */
[C---:B----4-:R-:W-:Y:S05]  /*8dca0*/  HMMA.1688.F32.TF32 R8, R240.reuse, R24, R100 ;  /* 0x00000018f008723c */ /* 0x050fea0000081064 */
        /* <DEDUP_REMOVED lines=10> */
[----:B------:R-:W-:Y:S07]  /*8dd50*/  STL.64 [R1+0xa58], R18 ;  /* 0x000a581201007387 */ /* 0x000fee0000100a00 */
[----:B------:R-:W-:Y:S02]  /*8dd60*/  STL.64 [R1+0xa40], R12 ;  /* 0x000a400c01007387 */ /* 0x000fe40000100a00 */
[----:B------:R-:W-:Y:S06]  /*8dd70*/  STL.64 [R1+0xa48], R14 ;  /* 0x000a480e01007387 */ /* 0x000fec0000100a00 */
[----:B------:R-:W-:Y:S01]  /*8dd80*/  STL.64 [R1+0xa20], R8 ;  /* 0x000a200801007387 */ /* 0x000fe20000100a00 */
[----:B------:R4:W-:Y:S02]  /*8dd90*/  STL.64 [R1+0xa28], R10 ;  /* 0x000a280a01007387 */ /* 0x0009e40000100a00 */
[C---:B----4-:R-:W-:Y:S08]  /*8dda0*/  HMMA.1688.F32.TF32 R8, R240.reuse, R244, R48 ;  /* 0x000000f4f008723c */ /* 0x050ff00000081030 */
[C---:B------:R-:W-:Y:S11]  /*8ddb0*/  HMMA.1688.F32.TF32 R12, R240.reuse, R156, R56 ;  /* 0x0000009cf00c723c */ /* 0x040ff60000081038 */
[----:B------:R-:W-:Y:S04]  /*8ddc0*/  @!UPT UIADD3 URZ, URZ, URZ, URZ ;  /* 0x0000003f3f3ff290 */ /* 0x000fe8000fffe03f */
[----:B------:R-:W-:Y:S01]  /*8ddd0*/  STL.64 [R1+0xa10], R8 ;  /* 0x000a100801007387 */ /* 0x000fe20000100a00 */
[----:B------:R4:W-:Y:S02]  /*8dde0*/  STL.64 [R1+0xa18], R10 ;  /* 0x000a180a01007387 */ /* 0x0009e40000100a00 */
[C---:B----4-:R-:W-:Y:S08]  /*8ddf0*/  HMMA.1688.F32.TF32 R8, R240.reuse, R152, R60 ;  /* 0x00000098f008723c */ /* 0x050ff0000008103c */
[C---:B------:R-:W-:Y:S01]  /*8de00*/  HMMA.1688.F32.TF32 R16, R240.reuse, R148, R64 ;  /* 0x00000094f010723c */ /* 0x040fe20000081040 */
[----:B------:R-:W-:Y:S01]  /*8de10*/  STL.64 [R1+0xa00], R12 ;  /* 0x000a000c01007387 */ /* 0x000fe20000100a00 */
[----:B------:R4:W-:Y:S06]  /*8de20*/  STL.64 [R1+0xa08], R14 ;  /* 0x000a080e01007387 */ /* 0x0009ec0000100a00 */
[C---:B----4-:R-:W-:Y:S07]  /*8de30*/  HMMA.1688.F32.TF32 R12, R240.reuse, R144, R80 ;  /* 0x00000090f00c723c */ /* 0x050fee0000081050 */
        /* <DEDUP_REMOVED lines=8> */
[----:B-----5:R-:W-:Y:S01]  /*8dec0*/  HMMA.1688.F32.TF32 R12, R240, R132, R72 ;  /* 0x00000084f00c723c */ /* 0x020fe20000081048 */
[----:B------:R-:W-:Y:S01]  /*8ded0*/  STL.64 [R1+0x9c0], R8 ;  /* 0x0009c00801007387 */ /* 0x000fe20000100a00 */
[----:B------:R4:W-:Y:S06]  /*8dee0*/  STL.64 [R1+0x9c8], R10 ;  /* 0x0009c80a01007387 */ /* 0x0009ec0000100a00 */
[C---:B----4-:R-:W-:Y:S07]  /*8def0*/  HMMA.1688.F32.TF32 R8, R164.reuse, R104, R68 ;  /* 0x00000068a408723c */ /* 0x050fee0000081044 */
[----:B------:R-:W-:Y:S01]  /*8df00*/  STL.64 [R1+0x9b0], R16 ;  /* 0x0009b01001007387 */ /* 0x000fe20000100a00 */
[----:B------:R-:W-:Y:S02]  /*8df10*/  STL.64 [R1+0x9b8], R18 ;  /* 0x0009b81201007387 */ /* 0x000fe40000100a00 */
[----:B------:R-:W4:Y:S05]  /*8df20*/  LDL.LU R88, [R1+0x810] ;  /* 0x0008100001587983 */ /* 0x000f2a0000300800 */
[----:B------:R5:W-:Y:S01]  /*8df30*/  STL.64 [R1+0x9a0], R12 ;  /* 0x0009a00c01007387 */ /* 0x000be20000100a00 */
[----:B------:R1:W-:Y:S07]  /*8df40*/  STL.64 [R1+0x9a8], R14 ;  /* 0x0009a80e01007387 */ /* 0x0003ee0000100a00 */
[----:B------:R1:W-:Y:S01]  /*8df50*/  STL.64 [R1+0x990], R8 ;  /* 0x0009900801007387 */ /* 0x0003e20000100a00 */
        /* <DEDUP_REMOVED lines=44> */
[----:B-----5:R-:W5:Y:S02]  /*8e220*/  LDL.LU R12, [R1+0x930] ;  /* 0x00093000010c7983 */ /* 0x020f640000300800 */
[----:B------:R-:W5:Y:S02]  /*8e230*/  LDL.LU R13, [R1+0x934] ;  /* 0x00093400010d7983 */ /* 0x000f640000300800 */
[----:B-1----:R-:W5:Y:S01]  /*8e240*/  LDL.LU R14, [R1+0x938] ;  /* 0x00093800010e7983 */ /* 0x002f620000300800 */
        /* <DEDUP_REMOVED lines=51> */
[C---:B------:R-:W-:Y:S08]  /*8e580*/  HMMA.1688.F32.TF32 R240, R164.reuse, R20, R240 ;  /* 0x00000014a4f0723c */ /* 0x040ff000000810f0 */
[C---:B------:R-:W-:Y:S08]  /*8e590*/  HMMA.1688.F32.TF32 R8, R164.reuse, R24, R8 ;  /* 0x00000018a408723c */ /* 0x040ff00000081008 */
[C---:B------:R-:W-:Y:S08]  /*8e5a0*/  HMMA.1688.F32.TF32 R16, R164.reuse, R4, R16 ;  /* 0x00000004a410723c */ /* 0x040ff00000081010 */
[C---:B-----5:R-:W-:Y:S01]  /*8e5b0*/  HMMA.1688.F32.TF32 R12, R164.reuse, R248, R12 ;  /* 0x000000f8a40c723c */ /* 0x060fe2000008100c */
        /* <DEDUP_REMOVED lines=11> */
[----:B------:R4:W-:Y:S03]  /*8e670*/  STL.64 [R1+0x958], R10 ;  /* 0x0009580a01007387 */ /* 0x0009e60000100a00 */
[----:B------:R-:W-:Y:S04]  /*8e680*/  LDS R240, [R161+0x28680] ;  /* 0x02868000a1f07984 */ /* 0x000fe80000000800 */
[----:B------:R-:W-:Y:S04]  /*8e690*/  LDS R242, [R161+0x2a680] ;  /* 0x02a68000a1f27984 */ /* 0x000fe80000000800 */
[----:B------:R-:W-:Y:S04]  /*8e6a0*/  LDS R241, [R189+0x28680] ;  /* 0x02868000bdf17984 */ /* 0x000fe80000000800 */
[----:B------:R-:W1:Y:S01]  /*8e6b0*/  LDS R243, [R189+0x2a680] ;  /* 0x02a68000bdf37984 */ /* 0x000e620000000800 */
[C---:B----4-:R-:W-:Y:S03]  /*8e6c0*/  HMMA.1688.F32.TF32 R8, R164.reuse, R84, R116 ;  /* 0x00000054a408723c */ /* 0x050fe60000081074 */
[----:B------:R-:W-:Y:S01]  /*8e6d0*/  STL.64 [R1+0x940], R16 ;  /* 0x0009401001007387 */ /* 0x000fe20000100a00 */
[----:B------:R-:W-:Y:S02]  /*8e6e0*/  STL.64 [R1+0x948], R18 ;  /* 0x0009481201007387 */ /* 0x000fe40000100a00 */
[----:B------:R-:W-:Y:S02]  /*8e6f0*/  STL.64 [R1+0x930], R12 ;  /* 0x0009300c01007387 */ /* 0x000fe40000100a00 */
[----:B------:R-:W-:Y:S11]  /*8e700*/  STL.64 [R1+0x938], R14 ;  /* 0x0009380e01007387 */ /* 0x000ff60000100a00 */
[----:B------:R-:W-:Y:S04]  /*8e710*/  @!UPT UIADD3 URZ, URZ, URZ, URZ ;  /* 0x0000003f3f3ff290 */ /* 0x000fe8000fffe03f */
[----:B------:R-:W-:Y:S01]  /*8e720*/  STL.64 [R1+0x920], R8 ;  /* 0x0009200801007387 */ /* 0x000fe20000100a00 */
[----:B------:R4:W-:Y:S02]  /*8e730*/  STL.64 [R1+0x928], R10 ;  /* 0x0009280a01007387 */ /* 0x0009e40000100a00 */
[C---:B----4-:R-:W-:Y:S08]  /*8e740*/  HMMA.1688.F32.TF32 R8, R164.reuse, R244, R112 ;  /* 0x000000f4a408723c */ /* 0x050ff00000081070 */
        /* <DEDUP_REMOVED lines=19> */
[C---:B-----5:R-:W-:Y:S01]  /*8e880*/  HMMA.1688.F32.TF32 R12, R236.reuse, R104, R48 ;  /* 0x00000068ec0c723c */ /* 0x060fe20000081030 */
[----:B------:R-:W-:Y:S01]  /*8e890*/  IMAD.MOV.U32 R111, RZ, RZ, R54 ;  /* 0x000000ffff6f7224 */ /* 0x000fe200078e0036 */
[----:B------:R-:W-:Y:S01]  /*8e8a0*/  MOV R110, R55 ;  /* 0x00000037006e7202 */ /* 0x000fe20000000f00 */
[----:B------:R-:W-:Y:S01]  /*8e8b0*/  IMAD.MOV.U32 R27, RZ, RZ, R52 ;  /* 0x000000ffff1b7224 */ /* 0x000fe200078e0034 */
[----:B------:R-:W-:Y:S01]  /*8e8c0*/  MOV R26, R53 ;  /* 0x00000035001a7202 */ /* 0x000fe20000000f00 */
[----:B------:R-:W-:Y:S01]  /*8e8d0*/  IMAD.MOV.U32 R107, RZ, RZ, R86 ;  /* 0x000000ffff6b7224 */ /* 0x000fe200078e0056 */
[----:B------:R-:W-:Y:S01]  /*8e8e0*/  MOV R106, R87 ;  /* 0x00000057006a7202 */ /* 0x000fe20000000f00 */
[----:B------:R-:W-:Y:S04]  /*8e8f0*/  LDS R164, [R161+0x28700] ;  /* 0x02870000a1a47984 */ /* 0x000fe80000000800 */
[----:B------:R-:W-:Y:S01]  /*8e900*/  STL.64 [R1+0x8b0], R8 ;  /* 0x0008b00801007387 */ /* 0x000fe20000100a00 */
[----:B------:R4:W-:Y:S03]  /*8e910*/  STL.64 [R1+0x8b8], R10 ;  /* 0x0008b80a01007387 */ /* 0x0009e60000100a00 */
[----:B------:R-:W-:Y:S04]  /*8e920*/  LDS R166, [R161+0x2a700] ;  /* 0x02a70000a1a67984 */ /* 0x000fe80000000800 */
[----:B------:R-:W-:Y:S04]  /*8e930*/  LDS R165, [R189+0x28700] ;  /* 0x02870000bda57984 */ /* 0x000fe80000000800 */
[----:B------:R-:W5:Y:S01]  /*8e940*/  LDS R167, [R189+0x2a700] ;  /* 0x02a70000bda77984 */ /* 0x000f620000000800 */
[C---:B----4-:R-:W-:Y:S03]  /*8e950*/  HMMA.1688.F32.TF32 R8, R236.reuse, R108, R56 ;  /* 0x0000006cec08723c */ /* 0x050fe60000081038 */
[----:B------:R-:W-:Y:S01]  /*8e960*/  STL.64 [R1+0x890], R16 ;  /* 0x0008901001007387 */ /* 0x000fe20000100a00 */
[----:B------:R4:W-:Y:S02]  /*8e970*/  STL.64 [R1+0x898], R18 ;  /* 0x0008981201007387 */ /* 0x0009e40000100a00 */
[----:B------:R-:W-:Y:S02]  /*8e980*/  STL.64 [R1+0x880], R12 ;  /* 0x0008800c01007387 */ /* 0x000fe40000100a00 */
[----:B------:R1:W-:Y:S01]  /*8e990*/  STL.64 [R1+0x888], R14 ;  /* 0x0008880e01007387 */ /* 0x0003e20000100a00 */
[C---:B----4-:R-:W-:Y:S08]  /*8e9a0*/  HMMA.1688.F32.TF32 R16, R236.reuse, R52, R60 ;  /* 0x00000034ec10723c */ /* 0x050ff0000008103c */
[C---:B-1----:R-:W-:Y:S06]  /*8e9b0*/  HMMA.1688.F32.TF32 R12, R236.reuse, R20, R64 ;  /* 0x00000014ec0c723c */ /* 0x042fec0000081040 */
[----:B------:R-:W-:Y:S01]  /*8e9c0*/  STL.64 [R1+0x870], R8 ;  /* 0x0008700801007387 */ /* 0x000fe20000100a00 */
[----:B------:R1:W-:Y:S02]  /*8e9d0*/  STL.64 [R1+0x878], R10 ;  /* 0x0008780a01007387 */ /* 0x0003e40000100a00 */
[C---:B-1----:R-:W-:Y:S06]  /*8e9e0*/  HMMA.1688.F32.TF32 R8, R236.reuse, R24, R80 ;  /* 0x00000018ec08723c */ /* 0x042fec0000081050 */
[----:B------:R-:W-:Y:S01]  /*8e9f0*/  STL.64 [R1+0x860], R16 ;  /* 0x0008601001007387 */ /* 0x000fe20000100a00 */
[----:B------:R1:W-:Y:S07]  /*8ea00*/  STL.64 [R1+0x868], R18 ;  /* 0x0008681201007387 */ /* 0x0003ee0000100a00 */
[----:B------:R-:W-:Y:S02]  /*8ea10*/  STL.64 [R1+0x850], R12 ;  /* 0x0008500c01007387 */ /* 0x000fe40000100a00 */
[----:B------:R4:W-:Y:S01]  /*8ea20*/  STL.64 [R1+0x858], R14 ;  /* 0x0008580e01007387 */ /* 0x0009e20000100a00 */
[C---:B-1----:R-:W-:Y:S08]  /*8ea30*/  HMMA.1688.F32.TF32 R16, R236.reuse, R4, R96 ;  /* 0x00000004ec10723c */ /* 0x042ff00000081060 */
[C---:B----4-:R-:W-:Y:S01]  /*8ea40*/  HMMA.1688.F32.TF32 R12, R236.reuse, R248, R88 ;  /* 0x000000f8ec0c723c */ /* 0x050fe20000081058 */
[----:B------:R-:W-:Y:S01]  /*8ea50*/  STL.64 [R1+0x840], R8 ;  /* 0x0008400801007387 */ /* 0x000fe20000100a00 */
[----:B------:R1:W-:Y:S06]  /*8ea60*/  STL.64 [R1+0x848], R10 ;  /* 0x0008480a01007387 */ /* 0x0003ec0000100a00 */
[C---:B-1----:R-:W-:Y:S07]  /*8ea70*/  HMMA.1688.F32.TF32 R8, R236.reuse, R84, R72 ;  /* 0x00000054ec08723c */ /* 0x042fee0000081048 */
[----:B------:R1:W-:Y:S01]  /*8ea80*/  STL.64 [R1+0x820], R16 ;  /* 0x0008201001007387 */ /* 0x0003e20000100a00 */
[----:B------:R-:W-:Y:S07]  /*8ea90*/  STL.64 [R1+0x828], R18 ;  /* 0x0008281201007387 */ /* 0x000fee0000100a00 */
[----:B------:R-:W-:Y:S02]  /*8eaa0*/  STL.64 [R1+0x810], R12 ;  /* 0x0008100c01007387 */ /* 0x000fe40000100a00 */
[----:B------:R-:W-:Y:S06]  /*8eab0*/  STL.64 [R1+0x818], R14 ;  /* 0x0008180e01007387 */ /* 0x000fec0000100a00 */
[----:B------:R-:W-:Y:S01]  /*8eac0*/  STL.64 [R1+0x800], R8 ;  /* 0x0008000801007387 */ /* 0x000fe20000100a00 */
[----:B------:R4:W-:Y:S02]  /*8ead0*/  STL.64 [R1+0x808], R10 ;  /* 0x0008080a01007387 */ /* 0x0009e40000100a00 */
[----:B-1----:R-:W2:Y:S01]  /*8eae0*/  LDL.LU R16, [R1+0x100] ;  /* 0x0001000001107983 */ /* 0x002ea20000300800 */
[----:B----4-:R-:W-:Y:S11]  /*8eaf0*/  HMMA.1688.F32.TF32 R8, R236, R244, R68 ;  /* 0x000000f4ec08723c */ /* 0x010ff60000081044 */
[----:B------:R-:W-:Y:S11]  /*8eb00*/  @!UPT UIADD3 URZ, URZ, URZ, URZ ;  /* 0x0000003f3f3ff290 */ /* 0x000ff6000fffe03f */
[----:B------:R-:W-:Y:S01]  /*8eb10*/  @!UPT UIADD3 URZ, URZ, URZ, URZ ;  /* 0x0000003f3f3ff290 */ /* 0x000fe2000fffe03f */
        /* <DEDUP_REMOVED lines=15> */
[----:B----4-:R-:W4:Y:S01]  /*8ec10*/  LDL.LU R10, [R1+0x708] ;  /* 0x00070800010a7983 */ /* 0x010f220000300800 */
        /* <DEDUP_REMOVED lines=68> */
[----:B------:R-:W-:-:S02]  /*8f060*/  MOV R15, R188 ;  /* 0x000000bc000f7202 */ /* 0x000fc40000000f00 */
[----:B------:R-:W5:Y:S01]  /*8f070*/  LDL.LU R188, [R1+0x3a20] ;  /* 0x003a200001bc7983 */ /* 0x000f620000300800 */
[C---:B--2---:R-:W-:Y:S08]  /*8f080*/  HMMA.1688.F32.TF32 R116, R236.reuse, R156, R116 ;  /* 0x0000009cec74723c */ /* 0x044ff00000081074 */
[C---:B---3--:R-:W-:Y:S08]  /*8f090*/  HMMA.1688.F32.TF32 R112, R236.reuse, R152, R112 ;  /* 0x00000098ec70723c */ /* 0x048ff00000081070 */
[C---:B------:R-:W-:Y:S08]  /*8f0a0*/  HMMA.1688.F32.TF32 R28, R236.reuse, R148, R28 ;  /* 0x00000094ec1c723c */ /* 0x040ff0000008101c */
[C---:B------:R-:W-:Y:S08]  /*8f0b0*/  HMMA.1688.F32.TF32 R32, R236.reuse, R144, R32 ;  /* 0x00000090ec20723c */ /* 0x040ff00000081020 */
[C---:B------:R-:W-:Y:S08]  /*8f0c0*/  HMMA.1688.F32.TF32 R92, R236.reuse, R140, R92 ;  /* 0x0000008cec5c723c */ /* 0x040ff0000008105c */
[C---:B----4-:R-:W-:Y:S08]  /*8f0d0*/  HMMA.1688.F32.TF32 R100, R236.reuse, R136, R100 ;  /* 0x00000088ec64723c */ /* 0x050ff00000081064 */
        /* <DEDUP_REMOVED lines=11> */
[----:B-1----:R-:W4:Y:S01]  /*8f190*/  LDL.LU.64 R30, [R1+0x39f8] ;  /* 0x0039f800011e7983 */ /* 0x002f220000300a00 */
[----:B------:R-:W4:Y:S02]  /*8f1a0*/  LDL.LU.64 R28, [R1+0x39f0] ;  /* 0x0039f000011c7983 */ /* 0x000f240000300a00 */
        /* <DEDUP_REMOVED lines=18> */
[----:B-----5:R-:W2:Y:S01]  /*8f2d0*/  LDL.LU R238, [R1+0x718] ;  /* 0x0007180001ee7983 */ /* 0x020ea20000300800 */
[C---:B------:R-:W-:Y:S08]  /*8f2e0*/  HMMA.1688.F32.TF32 R40, R240.reuse, R104, R40 ;  /* 0x00000068f028723c */ /* 0x040ff00000081028 */
[C---:B------:R-:W-:Y:S08]  /*8f2f0*/  HMMA.1688.F32.TF32 R44, R240.reuse, R108, R44 ;  /* 0x0000006cf02c723c */ /* 0x040ff0000008102c */
[C---:B------:R-:W-:Y:S08]  /*8f300*/  HMMA.1688.F32.TF32 R48, R240.reuse, R52, R48 ;  /* 0x00000034f030723c */ /* 0x040ff00000081030 */
[C---:B------:R-:W-:Y:S08]  /*8f310*/  HMMA.1688.F32.TF32 R56, R240.reuse, R20, R56 ;  /* 0x00000014f038723c */ /* 0x040ff00000081038 */
[----:B------:R-:W-:Y:S01]  /*8f320*/  HMMA.1688.F32.TF32 R60, R240, R24, R60 ;  /* 0x00000018f03c723c */ /* 0x000fe2000008103c */
[----:B------:R-:W-:-:S07]  /*8f330*/  IMAD.MOV.U32 R239, RZ, RZ, R188 ;  /* 0x000000ffffef7224 */ /* 0x000fce00078e00bc */
[C---:B------:R-:W-:Y:S01]  /*8f340*/  HMMA.1688.F32.TF32 R64, R240.reuse, R4, R64 ;  /* 0x00000004f040723c */ /* 0x040fe20000081040 */
[----:B------:R-:W-:Y:S01]  /*8f350*/  STL.64 [R1+0xe10], R40 ;  /* 0x000e102801007387 */ /* 0x000fe20000100a00 */
[----:B------:R1:W-:Y:S03]  /*8f360*/  STL.64 [R1+0xe18], R42 ;  /* 0x000e182a01007387 */ /* 0x0003e60000100a00 */
[----:B-1----:R-:W5:Y:S01]  /*8f370*/  LDL.LU.64 R42, [R1+0x39a8] ;  /* 0x0039a800012a7983 */ /* 0x002f620000300a00 */
[----:B------:R-:W5:Y:S02]  /*8f380*/  LDL.LU.64 R40, [R1+0x39a0] ;  /* 0x0039a00001287983 */ /* 0x000f640000300a00 */
[----:B------:R-:W-:Y:S02]  /*8f390*/  STL.64 [R1+0xe00], R44 ;  /* 0x000e002c01007387 */ /* 0x000fe40000100a00 */
[----:B------:R1:W-:Y:S02]  /*8f3a0*/  STL.64 [R1+0xe08], R46 ;  /* 0x000e082e01007387 */ /* 0x0003e40000100a00 */
[----:B-1----:R-:W3:Y:S01]  /*8f3b0*/  LDL.LU.64 R46, [R1+0x3998] ;  /* 0x00399800012e7983 */ /* 0x002ee20000300a00 */
[----:B------:R-:W3:Y:S02]  /*8f3c0*/  LDL.LU.64 R44, [R1+0x3990] ;  /* 0x00399000012c7983 */ /* 0x000ee40000300a00 */
[----:B------:R-:W-:Y:S02]  /*8f3d0*/  STL.64 [R1+0xdf0], R48 ;  /* 0x000df03001007387 */ /* 0x000fe40000100a00 */
[----:B------:R1:W-:Y:S02]  /*8f3e0*/  STL.64 [R1+0xdf8], R50 ;  /* 0x000df83201007387 */ /* 0x0003e40000100a00 */
[----:B-1----:R-:W3:Y:S01]  /*8f3f0*/  LDL.LU.64 R50, [R1+0x3988] ;  /* 0x0039880001327983 */ /* 0x002ee20000300a00 */
[----:B------:R-:W3:Y:S02]  /*8f400*/  LDL.LU.64 R48, [R1+0x3980] ;  /* 0x0039800001307983 */ /* 0x000ee40000300a00 */
[----:B------:R-:W3:Y:S02]  /*8f410*/  LDL.LU.64 R54, [R1+0x3978] ;  /* 0x0039780001367983 */ /* 0x000ee40000300a00 */
[----:B------:R-:W3:Y:S01]  /*8f420*/  LDL.LU.64 R52, [R1+0x3970] ;  /* 0x0039700001347983 */ /* 0x000ee20000300a00 */
[----:B------:R-:W-:Y:S01]  /*8f430*/  STL.64 [R1+0xde0], R56 ;  /* 0x000de03801007387 */ /* 0x000fe20000100a00 */
[----:B------:R1:W-:Y:S03]  /*8f440*/  STL.64 [R1+0xde8], R58 ;  /* 0x000de83a01007387 */ /* 0x0003e60000100a00 */
[----:B-1----:R-:W3:Y:S01]  /*8f450*/  LDL.LU.64 R58, [R1+0x3968] ;  /* 0x00396800013a7983 */ /* 0x002ee20000300a00 */
[----:B------:R-:W3:Y:S02]  /*8f460*/  LDL.LU.64 R56, [R1+0x3960] ;  /* 0x0039600001387983 */ /* 0x000ee40000300a00 */
[----:B------:R-:W-:Y:S02]  /*8f470*/  STL.64 [R1+0xdd0], R60 ;  /* 0x000dd03c01007387 */ /* 0x000fe40000100a00 */
[----:B------:R1:W-:Y:S02]  /*8f480*/  STL.64 [R1+0xdd8], R62 ;  /* 0x000dd83e01007387 */ /* 0x0003e40000100a00 */
[----:B-1----:R-:W3:Y:S01]  /*8f490*/  LDL.LU.64 R62, [R1+0x3958] ;  /* 0x00395800013e7983 */ /* 0x002ee20000300a00 */
[----:B------:R-:W3:Y:S02]  /*8f4a0*/  LDL.LU.64 R60, [R1+0x3950] ;  /* 0x00395000013c7983 */ /* 0x000ee40000300a00 */
[----:B------:R-:W-:Y:S02]  /*8f4b0*/  STL.64 [R1+0xdc0], R64 ;  /* 0x000dc04001007387 */ /* 0x000fe40000100a00 */
[----:B------:R1:W-:Y:S01]  /*8f4c0*/  STL.64 [R1+0xdc8], R66 ;  /* 0x000dc84201007387 */ /* 0x0003e20000100a00 */
[C---:B------:R-:W-:Y:S01]  /*8f4d0*/  HMMA.1688.F32.TF32 R80, R240.reuse, R244, R80 ;  /* 0x000000f4f050723c */ /* 0x040fe20000081050 */
[----:B-1----:R-:W3:Y:S01]  /*8f4e0*/  LDL.LU.64 R66, [R1+0x3948] ;  /* 0x0039480001427983 */ /* 0x002ee20000300a00 */
[----:B------:R-:W3:Y:S06]  /*8f4f0*/  LDL.LU.64 R64, [R1+0x3940] ;  /* 0x0039400001407983 */ /* 0x000eec0000300a00 */
[C---:B------:R-:W-:Y:S08]  /*8f500*/  HMMA.1688.F32.TF32 R88, R240.reuse, R156, R88 ;  /* 0x0000009cf058723c */ /* 0x040ff00000081058 */
[C---:B------:R-:W-:Y:S08]  /*8f510*/  HMMA.1688.F32.TF32 R96, R240.reuse, R152, R96 ;  /* 0x00000098f060723c */ /* 0x040ff00000081060 */
[C---:B------:R-:W-:Y:S08]  /*8f520*/  HMMA.1688.F32.TF32 R72, R240.reuse, R148, R72 ;  /* 0x00000094f048723c */ /* 0x040ff00000081048 */
[C---:B------:R-:W-:Y:S08]  /*8f530*/  HMMA.1688.F32.TF32 R68, R240.reuse, R144, R68 ;  /* 0x00000090f044723c */ /* 0x040ff00000081044 */
[C---:B--2---:R-:W-:Y:S11]  /*8f540*/  HMMA.1688.F32.TF32 R236, R240.reuse, R248, R236 ;  /* 0x000000f8f0ec723c */ /* 0x044ff600000810ec */
[----:B------:R-:W-:Y:S11]  /*8f550*/  @!UPT UIADD3 URZ, URZ, URZ, URZ ;  /* 0x0000003f3f3ff290 */ /* 0x000ff6000fffe03f */
[----:B------:R-:W-:Y:S01]  /*8f560*/  @!UPT UIADD3 URZ, URZ, URZ, URZ ;  /* 0x0000003f3f3ff290 */ /* 0x000fe2000fffe03f */
[----:B------:R-:W-:Y:S01]  /*8f570*/  STL.64 [R1+0xdb0], R236 ;  /* 0x000db0ec01007387 */ /* 0x000fe20000100a00 */
[----:B------:R1:W-:Y:S02]  /*8f580*/  STL.64 [R1+0xdb8], R238 ;  /* 0x000db8ee01007387 */ /* 0x0003e40000100a00 */
[----:B-1----:R-:W-:Y:S07]  /*8f590*/  HMMA.1688.F32.TF32 R236, R240, R84, R8 ;  /* 0x00000054f0ec723c */ /* 0x002fee0000081008 */
[----:B------:R-:W-:-:S02]  /*8f5a0*/  IMAD.MOV.U32 R9, RZ, RZ, R84 ;  /* 0x000000ffff097224 */ /* 0x000fc400078e0054 */
[----:B------:R-:W-:Y:S11]  /*8f5b0*/  IMAD.MOV.U32 R8, RZ, RZ, R85 ;  /* 0x000000ffff087224 */ /* 0x000ff600078e0055 */
[----:B------:R-:W-:Y:S03]  /*8f5c0*/  @!UPT UIADD3 URZ, URZ, URZ, URZ ;  /* 0x0000003f3f3ff290 */ /* 0x000fe6000fffe03f */
[----:B------:R-:W-:Y:S01]  /*8f5d0*/  STL.64 [R1+0xda0], R236 ;  /* 0x000da0ec01007387 */ /* 0x000fe20000100a00 */
[----:B------:R-:W-:Y:S02]  /*8f5e0*/  STL.64 [R1+0xda8], R238 ;  /* 0x000da8ee01007387 */ /* 0x000fe40000100a00 */
[----:B------:R-:W2:Y:S02]  /*8f5f0*/  LDL.LU.64 R86, [R1+0x3938] ;  /* 0x0039380001567983 */ /* 0x000ea40000300a00 */
[----:B------:R-:W2:Y:S01]  /*8f600*/  LDL.LU.64 R84, [R1+0x3930] ;  /* 0x0039300001547983 */ /* 0x000ea20000300a00 */
[----:B------:R-:W-:Y:S01]  /*8f610*/  STL.64 [R1+0xd90], R80 ;  /* 0x000d905001007387 */ /* 0x000fe20000100a00 */
[----:B------:R1:W-:Y:S01]  /*8f620*/  STL.64 [R1+0xd98], R82 ;  /* 0x000d985201007387 */ /* 0x0003e20000100a00 */
[C---:B------:R-:W-:Y:S01]  /*8f630*/  HMMA.1688.F32.TF32 R16, R240.reuse, R140, R16 ;  /* 0x0000008cf010723c */ /* 0x040fe20000081010 */
[----:B------:R-:W-:Y:S01]  /*8f640*/  IMAD.MOV.U32 R23, RZ, RZ, R104 ;  /* 0x000000ffff177224 */ /* 0x000fe200078e0068 */
[----:B------:R-:W-:Y:S01]  /*8f650*/  MOV R22, R105 ;  /* 0x0000006900167202 */ /* 0x000fe20000000f00 */
[----:B------:R-:W-:Y:S04]  /*8f660*/  LDS R236, [R161+0x28780] ;  /* 0x02878000a1ec7984 */ /* 0x000fe80000000800 */
        /* <DEDUP_REMOVED lines=23> */
[C---:B-1----:R-:W-:Y:S08]  /*8f7e0*/  HMMA.1688.F32.TF32 R16, R240.reuse, R136, R12 ;  /* 0x00000088f010723c */ /* 0x042ff0000008100c */
[----:B--2---:R-:W-:Y:S07]  /*8f7f0*/  HMMA.1688.F32.TF32 R12, R240, R132, R68 ;  /* 0x00000084f00c723c */ /* 0x004fee0000081044 */
[----:B------:R-:W-:-:S02]  /*8f800*/  IMAD.MOV.U32 R240, RZ, RZ, R9 ;  /* 0x000000fffff07224 */ /* 0x000fc400078e0009 */
[----:B------:R-:W-:Y:S02]  /*8f810*/  IMAD.MOV.U32 R241, RZ, RZ, R8 ;  /* 0x000000fffff17224 */ /* 0x000fe400078e0008 */
[----:B------:R-:W-:Y:S01]  /*8f820*/  HMMA.1688.F32.TF32 R8, R164, R104, R72 ;  /* 0x00000068a408723c */ /* 0x000fe20000081048 */
[----:B------:R-:W-:Y:S01]  /*8f830*/  MOV R242, R107 ;  /* 0x0000006b00f27202 */ /* 0x000fe20000000f00 */
[----:B------:R-:W-:-:S10]  /*8f840*/  IMAD.MOV.U32 R243, RZ, RZ, R106 ;  /* 0x000000fffff37224 */ /* 0x000fd400078e006a */
[----:B------:R-:W-:Y:S01]  /*8f850*/  STL.64 [R1+0x770], R12 ;  /* 0x0007700c01007387 */ /* 0x000fe20000100a00 */
[----:B------:R1:W-:Y:S02]  /*8f860*/  STL.64 [R1+0xe20], R16 ;  /* 0x000e201001007387 */ /* 0x0003e40000100a00 */
[----:B------:R2:W-:Y:S02]  /*8f870*/  STL.64 [R1+0xe28], R18 ;  /* 0x000e281201007387 */ /* 0x0005e40000100a00 */
[----:B------:R-:W-:Y:S06]  /*8f880*/  STL.64 [R1+0x778], R14 ;  /* 0x0007780e01007387 */ /* 0x000fec0000100a00 */
[----:B------:R3:W-:Y:S01]  /*8f890*/  STL.64 [R1+0xea0], R8 ;  /* 0x000ea00801007387 */ /* 0x0007e20000100a00 */
[----:B------:R4:W-:Y:S02]  /*8f8a0*/  STL.64 [R1+0xea8], R10 ;  /* 0x000ea80a01007387 */ /* 0x0009e40000100a00 */
[----:B------:R-:W5:Y:S02]  /*8f8b0*/  LDL.LU.64 R106, [R1+0x38d8] ;  /* 0x0038d800016a7983 */ /* 0x000f640000300a00 */
[----:B------:R-:W5:Y:S02]  /*8f8c0*/  LDL.LU.64 R104, [R1+0x38d0] ;  /* 0x0038d00001687983 */ /* 0x000f640000300a00 */
[----:B-1----:R-:W-:-:S02]  /*8f8d0*/  IMAD.MOV.U32 R16, RZ, RZ, R100 ;  /* 0x000000ffff107224 */ /* 0x002fc400078e0064 */
[----:B------:R-:W-:Y:S01]  /*8f8e0*/  IMAD.MOV.U32 R17, RZ, RZ, R96 ;  /* 0x000000ffff117224 */ /* 0x000fe200078e0060 */
[----:B------:R-:W5:Y:S01]  /*8f8f0*/  LDL.LU R100, [R1+0x38cc] ;  /* 0x0038cc0001647983 */ /* 0x000f620000300800 */
[----:B------:R-:W5:Y:S01]  /*8f900*/  LDL.LU R96, [R1+0x38c8] ;  /* 0x0038c80001607983 */ /* 0x000f620000300800 */
[----:B--2---:R-:W-:Y:S01]  /*8f910*/  MOV R18, R92 ;  /* 0x0000005c00127202 */ /* 0x004fe20000000f00 */
[----:B------:R-:W-:Y:S01]  /*8f920*/  IMAD.MOV.U32 R19, RZ, RZ, R88 ;  /* 0x000000ffff137224 */ /* 0x000fe200078e0058 */
[----:B------:R-:W2:Y:S01]  /*8f930*/  LDL.LU R92, [R1+0x38c4] ;  /* 0x0038c400015c7983 */ /* 0x000ea20000300800 */
[----:B------:R-:W2:Y:S02]  /*8f940*/  LDL.LU R88, [R1+0x38c0] ;  /* 0x0038c00001587983 */ /* 0x000ea40000300800 */
[----:B---3--:R-:W-:Y:S01]  /*8f950*/  IMAD.MOV.U32 R8, RZ, RZ, R84 ;  /* 0x000000ffff087224 */ /* 0x008fe200078e0054 */
[----:B------:R-:W-:Y:S01]  /*8f960*/  MOV R9, R80 ;  /* 0x0000005000097202 */ /* 0x000fe20000000f00 */
[----:B------:R-:W3:Y:S01]  /*8f970*/  LDL.LU R84, [R1+0x38bc] ;  /* 0x0038bc0001547983 */ /* 0x000ee20000300800 */
[----:B------:R-:W2:Y:S02]  /*8f980*/  LDL.LU R80, [R1+0x38b8] ;  /* 0x0038b80001507983 */ /* 0x000ea40000300800 */
[----:B----4-:R-:W-:-:S02]  /*8f990*/  IMAD.MOV.U32 R10, RZ, RZ, R81 ;  /* 0x000000ffff0a7224 */ /* 0x010fc400078e0051 */
[----:B------:R-:W-:Y:S01]  /*8f9a0*/  IMAD.MOV.U32 R11, RZ, RZ, R82 ;  /* 0x000000ffff0b7224 */ /* 0x000fe200078e0052 */
[----:B------:R-:W2:Y:S01]  /*8f9b0*/  LDL.LU R81, [R1+0x38b4] ;  /* 0x0038b40001517983 */ /* 0x000ea20000300800 */
[----:B------:R-:W2:Y:S01]  /*8f9c0*/  LDL.LU R82, [R1+0x38b0] ;  /* 0x0038b00001527983 */ /* 0x000ea20000300800 */
[----:B------:R-:W-:Y:S02]  /*8f9d0*/  MOV R12, R83 ;  /* 0x00000053000c7202 */ /* 0x000fe40000000f00 */
[----:B------:R-:W2:Y:S01]  /*8f9e0*/  LDL.LU R83, [R1+0x38ac] ;  /* 0x0038ac0001537983 */ /* 0x000ea20000300800 */
[----:B------:R-:W-:Y:S01]  /*8f9f0*/  IMAD.MOV.U32 R13, RZ, RZ, R85 ;  /* 0x000000ffff0d7224 */ /* 0x000fe200078e0055 */
[----:B------:R-:W-:Y:S01]  /*8fa00*/  MOV R188, R15 ;  /* 0x0000000f00bc7202 */ /* 0x000fe20000000f00 */
[----:B------:R-:W3:Y:S02]  /*8fa10*/  LDL.LU R85, [R1+0x38a8] ;  /* 0x0038a80001557983 */ /* 0x000ee40000300800 */
[----:B------:R-:W-:Y:S01]  /*8fa20*/  IMAD.MOV.U32 R14, RZ, RZ, R86 ;  /* 0x000000ffff0e7224 */ /* 0x000fe200078e0056 */
[----:B------:R-:W-:Y:S01]  /*8fa30*/  MOV R15, R87 ;  /* 0x00000057000f7202 */ /* 0x000fe20000000f00 */
[----:B------:R-:W3:Y:S01]  /*8fa40*/  LDL.LU R86, [R1+0x38a4] ;  /* 0x0038a40001567983 */ /* 0x000ee20000300800 */
[----:B------:R-:W3:Y:S02]  /*8fa50*/  LDL.LU R87, [R1+0x38a0] ;  /* 0x0038a00001577983 */ /* 0x000ee40000300800 */
[----:B------:R-:W-:-:S02]  /*8fa60*/  IMAD.MOV.U32 R72, RZ, RZ, R27 ;  /* 0x000000ffff487224 */ /* 0x000fc400078e001b */
[----:B------:R-:W-:Y:S01]  /*8fa70*/  IMAD.MOV.U32 R73, RZ, RZ, R26 ;  /* 0x000000ffff497224 */ /* 0x000fe200078e001a */
[----:B------:R-:W-:Y:S01]  /*8fa80*/  MOV R74, R111 ;  /* 0x0000006f004a7202 */ /* 0x000fe20000000f00 */
[----:B------:R-:W-:Y:S02]  /*8fa90*/  IMAD.MOV.U32 R75, RZ, RZ, R110 ;  /* 0x000000ffff4b7224 */ /* 0x000fe400078e006e */
[----:B------:R-:W-:Y:S01]  /*8faa0*/  IMAD.MOV.U32 R27, RZ, RZ, R108 ;  /* 0x000000ffff1b7224 */ /* 0x000fe200078e006c */
[----:B------:R-:W-:Y:S01]  /*8fab0*/  MOV R26, R109 ;  /* 0x0000006d001a7202 */ /* 0x000fe20000000f00 */
[----:B--2---:R-:W-:Y:S07]  /*8fac0*/  HMMA.1688.F32.TF32 R68, R164, R108, R80 ;  /* 0x0000006ca444723c */ /* 0x004fee0000081050 */
[----:B------:R-:W-:-:S02]  /*8fad0*/  IMAD.MOV.U32 R80, RZ, RZ, R89 ;  /* 0x000000ffff507224 */ /* 0x000fc400078e0059 */
[----:B------:R-:W-:Y:S01]  /*8fae0*/  IMAD.MOV.U32 R81, RZ, RZ, R90 ;  /* 0x000000ffff517224 */ /* 0x000fe200078e005a */
[----:B------:R-:W-:Y:S11]  /*8faf0*/  MOV R82, R91 ;  /* 0x0000005b00527202 */ /* 0x000ff60000000f00 */
[----:B------:R-:W-:Y:S02]  /*8fb00*/  @!UPT UIADD3 URZ, URZ, URZ, URZ ;  /* 0x0000003f3f3ff290 */ /* 0x000fe4000fffe03f */
[----:B------:R-:W-:Y:S01]  /*8fb10*/  STL.64 [R1+0xe70], R68 ;  /* 0x000e704401007387 */ /* 0x000fe20000100a00 */
[----:B------:R3:W-:Y:S02]  /*8fb20*/  STL.64 [R1+0xe78], R70 ;  /* 0x000e784601007387 */ /* 0x0007e40000100a00 */
[----:B------:R-:W2:Y:S02]  /*8fb30*/  LDL.LU.64 R110, [R1+0x3898] ;  /* 0x00389800016e7983 */ /* 0x000ea40000300a00 */
[----:B------:R-:W2:Y:S01]  /*8fb40*/  LDL.LU.64 R108, [R1+0x3890] ;  /* 0x00389000016c7983 */ /* 0x000ea20000300a00 */
[----:B------:R-:W4:Y:S01]  /*8fb50*/  LDL.LU R89, [R1+0x3888] ;  /* 0x0038880001597983 */ /* 0x000f220000300800 */
[----:B------:R-:W4:Y:S02]  /*8fb60*/  LDL.LU R90, [R1+0x3884] ;  /* 0x00388400015a7983 */ /* 0x000f240000300800 */
[----:B------:R-:W4:Y:S01]  /*8fb70*/  LDL.LU R91, [R1+0x3880] ;  /* 0x00388000015b7983 */ /* 0x000f220000300800 */
[----:B---3--:R-:W-:Y:S01]  /*8fb80*/  HMMA.1688.F32.TF32 R68, R164, R72, R84 ;  /* 0x00000048a444723c */ /* 0x008fe20000081054 */
[----:B------:R-:W-:-:S02]  /*8fb90*/  IMAD.MOV.U32 R83, RZ, RZ, R93 ;  /* 0x000000ffff537224 */ /* 0x000fc400078e005d */
[----:B------:R-:W3:Y:S04]  /*8fba0*/  LDL.LU R93, [R1+0x387c] ;  /* 0x00387c00015d7983 */ /* 0x000ee80000300800 */
[----:B------:R-:W-:Y:S02]  /*8fbb0*/  IMAD.MOV.U32 R86, RZ, RZ, R94 ;  /* 0x000000ffff567224 */ /* 0x000fe400078e005e */
[----:B------:R-:W-:Y:S11]  /*8fbc0*/  IMAD.MOV.U32 R87, RZ, RZ, R95 ;  /* 0x000000ffff577224 */ /* 0x000ff600078e005f */
[----:B------:R-:W-:Y:S03]  /*8fbd0*/  @!UPT UIADD3 URZ, URZ, URZ, URZ ;  /* 0x0000003f3f3ff290 */ /* 0x000fe6000fffe03f */
[----:B------:R-:W-:Y:S01]  /*8fbe0*/  STL.64 [R1+0xef0], R68 ;  /* 0x000ef04401007387 */ /* 0x000fe20000100a00 */
[----:B------:R4:W-:Y:S02]  /*8fbf0*/  STL.64 [R1+0xef8], R70 ;  /* 0x000ef84601007387 */ /* 0x0009e40000100a00 */
[----:B------:R-:W3:Y:S02]  /*8fc00*/  LDL.LU R94, [R1+0x3878] ;  /* 0x00387800015e7983 */ /* 0x000ee40000300800 */
[----:B------:R-:W3:Y:S01]  /*8fc10*/  LDL.LU R95, [R1+0x3874] ;  /* 0x00387400015f7983 */ /* 0x000ee20000300800 */
[----:B----4-:R-:W-:Y:S07]  /*8fc20*/  HMMA.1688.F32.TF32 R68, R164, R20, R88 ;  /* 0x00000014a444723c */ /* 0x010fee0000081058 */
[----:B------:R-:W-:-:S02]  /*8fc30*/  MOV R88, R97 ;  /* 0x0000006100587202 */ /* 0x000fc40000000f00 */
[----:B------:R-:W5:Y:S01]  /*8fc40*/  LDL.LU R97, [R1+0x3870] ;  /* 0x0038700001617983 */ /* 0x000f620000300800 */
[----:B------:R-:W-:Y:S02]  /*8fc50*/  IMAD.MOV.U32 R89, RZ, RZ, R98 ;  /* 0x000000ffff597224 */ /* 0x000fe400078e0062 */
[----:B------:R-:W-:-:S11]  /*8fc60*/  IMAD.MOV.U32 R90, RZ, RZ, R99 ;  /* 0x000000ffff5a7224 */ /* 0x000fd600078e0063 */
[----:B------:R-:W-:Y:S01]  /*8fc70*/  STL.64 [R1+0xf00], R68 ;  /* 0x000f004401007387 */ /* 0x000fe20000100a00 */
[----:B------:R3:W-:Y:S02]  /*8fc80*/  STL.64 [R1+0xf08], R70 ;  /* 0x000f084601007387 */ /* 0x0007e40000100a00 */
[----:B------:R-:W5:Y:S02]  /*8fc90*/  LDL.LU R98, [R1+0x386c] ;  /* 0x00386c0001627983 */ /* 0x000f640000300800 */
[----:B------:R-:W5:Y:S01]  /*8fca0*/  LDL.LU R99, [R1+0x3868] ;  /* 0x0038680001637983 */ /* 0x000f620000300800 */
[C---:B---3--:R-:W-:Y:S01]  /*8fcb0*/  HMMA.1688.F32.TF32 R68, R164.reuse, R24, R92 ;  /* 0x00000018a444723c */ /* 0x048fe2000008105c */
[----:B------:R-:W-:Y:S02]  /*8fcc0*/  MOV R91, R101 ;  /* 0x00000065005b7202 */ /* 0x000fe40000000f00 */
[----:B------:R-:W3:Y:S04]  /*8fcd0*/  LDL.LU R101, [R1+0x3864] ;  /* 0x0038640001657983 */ /* 0x000ee80000300800 */
[----:B------:R-:W-:Y:S01]  /*8fce0*/  MOV R94, R102 ;  /* 0x00000066005e7202 */ /* 0x000fe20000000f00 */
[----:B------:R-:W-:Y:S11]  /*8fcf0*/  IMAD.MOV.U32 R95, RZ, RZ, R103 ;  /* 0x000000ffff5f7224 */ /* 0x000ff600078e0067 */
[----:B------:R-:W-:Y:S04]  /*8fd00*/  @!UPT UIADD3 URZ, URZ, URZ, URZ ;  /* 0x0000003f3f3ff290 */ /* 0x000fe8000fffe03f */
[----:B------:R-:W-:Y:S01]  /*8fd10*/  STL.64 [R1+0xf10], R68 ;  /* 0x000f104401007387 */ /* 0x000fe20000100a00 */
[----:B------:R5:W-:Y:S02]  /*8fd20*/  STL.64 [R1+0xf18], R70 ;  /* 0x000f184601007387 */ /* 0x000be40000100a00 */
[----:B------:R-:W3:Y:S02]  /*8fd30*/  LDL.LU R102, [R1+0x3860] ;  /* 0x0038600001667983 */ /* 0x000ee40000300800 */
[----:B------:R-:W3:Y:S01]  /*8fd40*/  LDL.LU R103, [R1+0x385c] ;  /* 0x00385c0001677983 */ /* 0x000ee20000300800 */
[----:B-----5:R-:W-:Y:S07]  /*8fd50*/  HMMA.1688.F32.TF32 R68, R164, R4, R96 ;  /* 0x00000004a444723c */ /* 0x020fee0000081060 */
[----:B------:R-:W-:-:S02]  /*8fd60*/  IMAD.MOV.U32 R96, RZ, RZ, R104 ;  /* 0x000000ffff607224 */ /* 0x000fc400078e0068 */
[----:B------:R-:W4:Y:S11]  /*8fd70*/  LDL.LU R104, [R1+0x3858] ;  /* 0x0038580001687983 */ /* 0x000f360000300800 */
[----:B------:R-:W-:Y:S03]  /*8fd80*/  @!UPT UIADD3 URZ, URZ, URZ, URZ ;  /* 0x0000003f3f3ff290 */ /* 0x000fe6000fffe03f */
[----:B------:R-:W-:Y:S01]  /*8fd90*/  STL.64 [R1+0xf20], R68 ;  /* 0x000f204401007387 */ /* 0x000fe20000100a00 */
[----:B------:R3:W-:Y:S02]  /*8fda0*/  STL.64 [R1+0xf28], R70 ;  /* 0x000f284601007387 */ /* 0x0007e40000100a00 */
[C---:B---3--:R-:W-:Y:S01]  /*8fdb0*/  HMMA.1688.F32.TF32 R68, R164.reuse, R248, R100 ;  /* 0x000000f8a444723c */ /* 0x048fe20000081064 */
[----:B------:R-:W-:Y:S01]  /*8fdc0*/  MOV R97, R105 ;  /* 0x0000006900617202 */ /* 0x000fe20000000f00 */
[----:B------:R-:W-:Y:S01]  /*8fdd0*/  IMAD.MOV.U32 R98, RZ, RZ, R106 ;  /* 0x000000ffff627224 */ /* 0x000fe200078e006a */
[----:B------:R-:W4:Y:S01]  /*8fde0*/  LDL.LU R105, [R1+0x3854] ;  /* 0x0038540001697983 */ /* 0x000f220000300800 */
[----:B------:R-:W4:Y:S02]  /*8fdf0*/  LDL.LU R106, [R1+0x3850] ;  /* 0x00385000016a7983 */ /* 0x000f240000300800 */
[----:B------:R-:W-:Y:S02]  /*8fe00*/  IMAD.MOV.U32 R99, RZ, RZ, R107 ;  /* 0x000000ffff637224 */ /* 0x000fe400078e006b */
[----:B------:R-:W4:Y:S01]  /*8fe10*/  LDL.LU R107, [R1+0x384c] ;  /* 0x00384c00016b7983 */ /* 0x000f220000300800 */
[----:B------:R-:W3:Y:S11]  /*8fe20*/  LDL.LU R100, [R1+0x490] ;  /* 0x0004900001647983 */ /* 0x000ef60000300800 */
[----:B------:R-:W-:Y:S03]  /*8fe30*/  @!UPT UIADD3 URZ, URZ, URZ, URZ ;  /* 0x0000003f3f3ff290 */ /* 0x000fe6000fffe03f */
[----:B------:R-:W-:Y:S01]  /*8fe40*/  STL.64 [R1+0xf40], R68 ;  /* 0x000f404401007387 */ /* 0x000fe20000100a00 */
[----:B------:R4:W-:Y:S02]  /*8fe50*/  STL.64 [R1+0xf48], R70 ;  /* 0x000f484601007387 */ /* 0x0009e40000100a00 */
[----:B------:R-:W3:Y:S02]  /*8fe60*/  LDL.LU R101, [R1+0x494] ;  /* 0x0004940001657983 */ /* 0x000ee40000300800 */
[----:B------:R-:W3:Y:S01]  /*8fe70*/  LDL.LU R102, [R1+0x498] ;  /* 0x0004980001667983 */ /* 0x000ee20000300800 */
[----:B------:R-:W3:Y:S01]  /*8fe80*/  LDL.LU R103, [R1+0x49c] ;  /* 0x00049c0001677983 */ /* 0x000ee20000300800 */
[C---:B------:R-:W-:Y:S08]  /*8fe90*/  HMMA.1688.F32.TF32 R96, R164.reuse, R152, R96 ;  /* 0x00000098a460723c */ /* 0x040ff00000081060 */
[C---:B------:R-:W-:Y:S08]  /*8fea0*/  HMMA.1688.F32.TF32 R88, R164.reuse, R148, R88 ;  /* 0x00000094a458723c */ /* 0x040ff00000081058 */
[C---:B------:R-:W-:Y:S08]  /*8feb0*/  HMMA.1688.F32.TF32 R80, R164.reuse, R144, R80 ;  /* 0x00000090a450723c */ /* 0x040ff00000081050 */
[C---:B------:R-:W-:Y:S08]  /*8fec0*/  HMMA.1688.F32.TF32 R8, R164.reuse, R140, R8 ;  /* 0x0000008ca408723c */ /* 0x040ff00000081008 */
[C---:B------:R-:W-:Y:S08]  /*8fed0*/  HMMA.1688.F32.TF32 R16, R164.reuse, R136, R16 ;  /* 0x00000088a410723c */ /* 0x040ff00000081010 */
[----:B------:R-:W-:Y:S01]  /*8fee0*/  HMMA.1688.F32.TF32 R12, R164, R132, R12 ;  /* 0x00000084a40c723c */ /* 0x000fe2000008100c */
[----:B------:R-:W-:-:S02]  /*8fef0*/  IMAD.MOV.U32 R92, RZ, RZ, R23 ;  /* 0x000000ffff5c7224 */ /* 0x000fc400078e0017 */
[----:B------:R-:W-:Y:S02]  /*8ff00*/  IMAD.MOV.U32 R93, RZ, RZ, R22 ;  /* 0x000000ffff5d7224 */ /* 0x000fe400078e0016 */
[----:B------:R-:W-:Y:S01]  /*8ff10*/  IMAD.MOV.U32 R84, RZ, RZ, R27 ;  /* 0x000000ffff547224 */ /* 0x000fe200078e001b */
[----:B------:R-:W-:Y:S02]  /*8ff20*/  MOV R85, R26 ;  /* 0x0000001a00557202 */ /* 0x000fe40000000f00 */
[C---:B----4-:R-:W-:Y:S08]  /*8ff30*/  HMMA.1688.F32.TF32 R68, R164.reuse, R240, R104 ;  /* 0x000000f0a444723c */ /* 0x050ff00000081068 */
[C---:B--2---:R-:W-:Y:S08]  /*8ff40*/  HMMA.1688.F32.TF32 R104, R164.reuse, R244, R108 ;  /* 0x000000f4a468723c */ /* 0x044ff0000008106c */
[----:B---3--:R-:W-:Y:S07]  /*8ff50*/  HMMA.1688.F32.TF32 R100, R164, R156, R100 ;  /* 0x0000009ca464723c */ /* 0x008fee0000081064 */
[----:B------:R-:W-:Y:S01]  /*8ff60*/  STL.64 [R1+0xf30], R68 ;  /* 0x000f304401007387 */ /* 0x000fe20000100a00 */
[----:B------:R-:W-:Y:S07]  /*8ff70*/  STL.64 [R1+0xf38], R70 ;  /* 0x000f384601007387 */ /* 0x000fee0000100a00 */
[----:B------:R-:W-:Y:S02]  /*8ff80*/  STL.64 [R1+0xf50], R104 ;  /* 0x000f506801007387 */ /* 0x000fe40000100a00 */
[----:B------:R-:W-:Y:S01]  /*8ff90*/  STL.64 [R1+0xf58], R106 ;  /* 0x000f586a01007387 */ /* 0x000fe20000100a00 */
[----:B------:R-:W-:Y:S01]  /*8ffa0*/  MOV R26, R233 ;  /* 0x000000e9001a7202 */ /* 0x000fe20000000f00 */
[----:B------:R-:W-:-:S02]  /*8ffb0*/  IMAD.MOV.U32 R27, RZ, RZ, R232 ;  /* 0x000000ffff1b7224 */ /* 0x000fc400078e00e8 */
[----:B------:R-:W-:Y:S02]  /*8ffc0*/  IMAD.MOV.U32 R22, RZ, RZ, R143 ;  /* 0x000000ffff167224 */ /* 0x000fe400078e008f */
        /* <DEDUP_REMOVED lines=24> */
[----:B------:R3:W-:Y:S03]  /*90150*/  STL.64 [R1+0xfd8], R14 ;  /* 0x000fd80e01007387 */ /* 0x0007e60000100a00 */
        /* <DEDUP_REMOVED lines=8> */
[----:B------:R2:W-:Y:S06]  /*901e0*/  STL.64 [R1+0x1158], R18 ;  /* 0x0011581201007387 */ /* 0x0005ec0000100a00 */
[----:B------:R-:W-:Y:S01]  /*901f0*/  STL.64 [R1+0x1160], R12 ;  /* 0x0011600c01007387 */ /* 0x000fe20000100a00 */
[----:B------:R3:W-:Y:S01]  /*90200*/  STL.64 [R1+0x1168], R14 ;  /* 0x0011680e01007387 */ /* 0x0007e20000100a00 */
[----:B-1----:R-:W-:Y:S07]  /*90210*/  HMMA.1688.F32.TF32 R8, R236, R20, R52 ;  /* 0x00000014ec08723c */ /* 0x002fee0000081034 */
[----:B------:R-:W-:-:S02]  /*90220*/  MOV R54, R35 ;  /* 0x0000002300367202 */ /* 0x000fc40000000f00 */
[----:B------:R-:W5:Y:S01]  /*90230*/  LDL.LU R35, [R1+0x3848] ;  /* 0x0038480001237983 */ /* 0x000f620000300800 */
[C---:B--2---:R-:W-:Y:S08]  /*90240*/  HMMA.1688.F32.TF32 R16, R236.reuse, R24, R48 ;  /* 0x00000018ec10723c */ /* 0x044ff00000081030 */
[C---:B---3--:R-:W-:Y:S05]  /*90250*/  HMMA.1688.F32.TF32 R12, R236.reuse, R4, R44 ;  /* 0x00000004ec0c723c */ /* 0x048fea000008102c */
[----:B------:R-:W-:Y:S01]  /*90260*/  STL.64 [R1+0x1180], R8 ;  /* 0x0011800801007387 */ /* 0x000fe20000100a00 */
[----:B------:R1:W-:Y:S02]  /*90270*/  STL.64 [R1+0x1188], R10 ;  /* 0x0011880a01007387 */ /* 0x0003e40000100a00 */
[----:B------:R-:W2:Y:S01]  /*90280*/  LDL R55, [R1+0x1ac] ;  /* 0x0001ac0001377983 */ /* 0x000ea20000100800 */
[C---:B-1----:R-:W-:Y:S06]  /*90290*/  HMMA.1688.F32.TF32 R8, R236.reuse, R248, R40 ;  /* 0x000000f8ec08723c */ /* 0x042fec0000081028 */
[----:B------:R-:W-:Y:S01]  /*902a0*/  STL.64 [R1+0x11a0], R16 ;  /* 0x0011a01001007387 */ /* 0x000fe20000100a00 */
[----:B------:R1:W-:Y:S07]  /*902b0*/  STL.64 [R1+0x11a8], R18 ;  /* 0x0011a81201007387 */ /* 0x0003ee0000100a00 */
[----:B------:R-:W-:Y:S02]  /*902c0*/  STL.64 [R1+0x11d0], R12 ;  /* 0x0011d00c01007387 */ /* 0x000fe40000100a00 */
[----:B------:R-:W-:Y:S01]  /*902d0*/  STL.64 [R1+0x11d8], R14 ;  /* 0x0011d80e01007387 */ /* 0x000fe20000100a00 */
[----:B-1----:R-:W-:Y:S01]  /*902e0*/  HMMA.1688.F32.TF32 R16, R236, R240, R36 ;  /* 0x000000f0ec10723c */ /* 0x002fe20000081024 */
[----:B------:R-:W-:-:S02]  /*902f0*/  IMAD.MOV.U32 R24, RZ, RZ, R227 ;  /* 0x000000ffff187224 */ /* 0x000fc400078e00e3 */
[----:B------:R-:W-:Y:S02]  /*90300*/  IMAD.MOV.U32 R25, RZ, RZ, R226 ;  /* 0x000000ffff197224 */ /* 0x000fe400078e00e2 */
        /* <DEDUP_REMOVED lines=17> */
[C---:B-1----:R-:W-:Y:S01]  /*90420*/  HMMA.1688.F32.TF32 R8, R236.reuse, R156, R28 ;  /* 0x0000009cec08723c */ /* 0x042fe2000008101c */
[----:B------:R1:W-:Y:S01]  /*90430*/  STL.64 [R1+0x1210], R16 ;  /* 0x0012101001007387 */ /* 0x0003e20000100a00 */
[----:B------:R3:W-:Y:S06]  /*90440*/  STL.64 [R1+0x1218], R18 ;  /* 0x0012181201007387 */ /* 0x0007ec0000100a00 */
[----:B-----5:R-:W-:Y:S01]  /*90450*/  HMMA.1688.F32.TF32 R12, R236, R244, R32 ;  /* 0x000000f4ec0c723c */ /* 0x020fe20000081020 */
[----:B-1----:R-:W-:-:S02]  /*90460*/  IMAD.MOV.U32 R16, RZ, RZ, R235 ;  /* 0x000000ffff107224 */ /* 0x002fc400078e00eb */
[----:B------:R-:W-:Y:S01]  /*90470*/  IMAD.MOV.U32 R17, RZ, RZ, R234 ;  /* 0x000000ffff117224 */ /* 0x000fe200078e00ea */
[----:B---3--:R-:W-:Y:S01]  /*90480*/  MOV R18, R168 ;  /* 0x000000a800127202 */ /* 0x008fe20000000f00 */
        /* <DEDUP_REMOVED lines=19> */
[----:B------:R-:W-:Y:S01]  /*905c0*/  STL.64 [R1+0x1220], R12 ;  /* 0x0012200c01007387 */ /* 0x000fe20000100a00 */
[----:B------:R-:W-:Y:S02]  /*905d0*/  STL.64 [R1+0x1228], R14 ;  /* 0x0012280e01007387 */ /* 0x000fe40000100a00 */
[----:B------:R-:W-:Y:S02]  /*905e0*/  STL.64 [R1+0x1230], R8 ;  /* 0x0012300801007387 */ /* 0x000fe40000100a00 */
[----:B------:R1:W-:Y:S01]  /*905f0*/  STL.64 [R1+0x1238], R10 ;  /* 0x0012380a01007387 */ /* 0x0003e20000100a00 */
        /* <DEDUP_REMOVED lines=10> */
[----:B------:R-:W-:Y:S01]  /*906a0*/  IMAD.MOV.U32 R41, RZ, RZ, R147 ;  /* 0x000000ffff297224 */ /* 0x000fe200078e0093 */
[C---:B-1----:R-:W-:Y:S08]  /*906b0*/  HMMA.1688.F32.TF32 R8, R236.reuse, R152, R112 ;  /* 0x00000098ec08723c */ /* 0x042ff00000081070 */
[----:B------:R-:W-:Y:S01]  /*906c0*/  HMMA.1688.F32.TF32 R12, R236, R148, R116 ;  /* 0x00000094ec0c723c */ /* 0x000fe20000081074 */
[----:B------:R-:W-:Y:S01]  /*906d0*/  MOV R42, R150 ;  /* 0x00000096002a7202 */ /* 0x000fe20000000f00 */
[----:B------:R-:W-:-:S02]  /*906e0*/  IMAD.MOV.U32 R43, RZ, RZ, R151 ;  /* 0x000000ffff2b7224 */ /* 0x000fc400078e0097 */
[----:B------:R-:W-:Y:S01]  /*906f0*/  IMAD.MOV.U32 R48, RZ, RZ, R154 ;  /* 0x000000ffff307224 */ /* 0x000fe200078e009a */
[----:B------:R-:W-:Y:S01]  /*90700*/  MOV R49, R155 ;  /* 0x0000009b00317202 */ /* 0x000fe20000000f00 */
[----:B------:R-:W-:Y:S02]  /*90710*/  IMAD.MOV.U32 R50, RZ, RZ, R158 ;  /* 0x000000ffff327224 */ /* 0x000fe400078e009e */
[----:B------:R-:W-:Y:S01]  /*90720*/  IMAD.MOV.U32 R51, RZ, RZ, R159 ;  /* 0x000000ffff337224 */ /* 0x000fe200078e009f */
[----:B------:R-:W-:Y:S04]  /*90730*/  LDS R28, [R161+0x2c080] ;  /* 0x02c08000a11c7984 */ /* 0x000fe80000000800 */
[----:B------:R-:W-:Y:S04]  /*90740*/  LDS R30, [R161+0x2e080] ;  /* 0x02e08000a11e7984 */ /* 0x000fe80000000800 */
[----:B------:R-:W-:Y:S04]  /*90750*/  LDS R29, [R189+0x2c080] ;  /* 0x02c08000bd1d7984 */ /* 0x000fe80000000800 */
[----:B------:R-:W1:Y:S04]  /*90760*/  LDS R31, [R189+0x2e080] ;  /* 0x02e08000bd1f7984 */ /* 0x000e680000000800 */
[----:B------:R-:W-:Y:S04]  /*90770*/  LDS R32, [R161+0x2c100] ;  /* 0x02c10000a1207984 */ /* 0x000fe80000000800 */
[----:B------:R-:W-:Y:S04]  /*90780*/  LDS R34, [R161+0x2e100] ;  /* 0x02e10000a1227984 */ /* 0x000fe80000000800 */
[----:B------:R-:W-:Y:S04]  /*90790*/  LDS R33, [R189+0x2c100] ;  /* 0x02c10000bd217984 */ /* 0x000fe80000000800 */
[----:B------:R-:W3:Y:S04]  /*907a0*/  LDS R35, [R189+0x2e100] ;  /* 0x02e10000bd237984 */ /* 0x000ee80000000800 */
[----:B------:R-:W-:Y:S04]  /*907b0*/  LDS R240, [R161+0x34000] ;  /* 0x03400000a1f07984 */ /* 0x000fe80000000800 */
[----:B------:R-:W-:Y:S04]  /*907c0*/  LDS R241, [R189+0x34000] ;  /* 0x03400000bdf17984 */ /* 0x000fe80000000800 */
[----:B------:R5:W-:Y:S01]  /*907d0*/  STL.64 [R1+0x1240], R8 ;  /* 0x0012400801007387 */ /* 0x000be20000100a00 */
[----:B------:R-:W-:-:S02]  /*907e0*/  IMAD.MOV.U32 R157, RZ, RZ, R10 ;  /* 0x000000ffff9d7224 */ /* 0x000fc400078e000a */
[----:B------:R-:W-:Y:S02]  /*907f0*/  IMAD.MOV.U32 R156, RZ, RZ, R11 ;  /* 0x000000ffff9c7224 */ /* 0x000fe400078e000b */
[C---:B-----5:R-:W-:Y:S01]  /*90800*/  HMMA.1688.F32.TF32 R8, R236.reuse, R144, R120 ;  /* 0x00000090ec08723c */ /* 0x060fe20000081078 */
[----:B------:R-:W-:Y:S01]  /*90810*/  STL.64 [R1+0x1250], R12 ;  /* 0x0012500c01007387 */ /* 0x000fe20000100a00 */
[----:B------:R5:W-:Y:S06]  /*90820*/  STL.64 [R1+0x1258], R14 ;  /* 0x0012580e01007387 */ /* 0x000bec0000100a00 */
[C---:B-----5:R-:W-:Y:S11]  /*90830*/  HMMA.1688.F32.TF32 R12, R236.reuse, R140, R124 ;  /* 0x0000008cec0c723c */ /* 0x060ff6000008107c */
[----:B------:R-:W-:Y:S04]  /*90840*/  @!UPT UIADD3 URZ, URZ, URZ, URZ ;  /* 0x0000003f3f3ff290 */ /* 0x000fe8000fffe03f */
[----:B------:R5:W-:Y:S01]  /*90850*/  STL.64 [R1+0x1260], R8 ;  /* 0x0012600801007387 */ /* 0x000be20000100a00 */
[----:B------:R-:W-:Y:S01]  /*90860*/  MOV R149, R10 ;  /* 0x0000000a00957202 */ /* 0x000fe20000000f00 */
[----:B------:R-:W-:Y:S02]  /*90870*/  IMAD.MOV.U32 R148, RZ, RZ, R11 ;  /* 0x000000ffff947224 */ /* 0x000fe400078e000b */
[----:B------:R-:W2:Y:S01]  /*90880*/  LDL.64 R122, [R1+0x198] ;  /* 0x00019800017a7983 */ /* 0x000ea20000100a00 */
[C---:B-----5:R-:W-:Y:S03]  /*90890*/  HMMA.1688.F32.TF32 R8, R236.reuse, R136, R128 ;  /* 0x00000088ec08723c */ /* 0x060fe60000081080 */
[----:B------:R-:W-:Y:S01]  /*908a0*/  STL.64 [R1+0x1270], R12 ;  /* 0x0012700c01007387 */ /* 0x000fe20000100a00 */
[----:B------:R-:W-:Y:S11]  /*908b0*/  STL.64 [R1+0x1278], R14 ;  /* 0x0012780e01007387 */ /* 0x000ff60000100a00 */
[----:B------:R-:W-:Y:S08]  /*908c0*/  @!UPT UIADD3 URZ, URZ, URZ, URZ ;  /* 0x0000003f3f3ff290 */ /* 0x000ff0000fffe03f */
[----:B------:R5:W-:Y:S01]  /*908d0*/  STL.64 [R1+0x12a0], R8 ;  /* 0x0012a00801007387 */ /* 0x000be20000100a00 */
[----:B------:R-:W-:Y:S01]  /*908e0*/  IMAD.MOV.U32 R141, RZ, RZ, R10 ;  /* 0x000000ffff8d7224 */ /* 0x000fe200078e000a */
[----:B------:R-:W-:Y:S01]  /*908f0*/  MOV R140, R11 ;  /* 0x0000000b008c7202 */ /* 0x000fe20000000f00 */
[----:B------:R-:W2:Y:S01]  /*90900*/  LDL.LU R227, [R1+0x3844] ;  /* 0x0038440001e37983 */ /* 0x000ea20000300800 */
[----:B-----5:R-:W-:Y:S01]  /*90910*/  HMMA.1688.F32.TF32 R8, R236, R132, R76 ;  /* 0x00000084ec08723c */ /* 0x020fe2000008104c */
[----:B------:R-:W-:Y:S01]  /*90920*/  MOV R12, R139 ;  /* 0x0000008b000c7202 */ /* 0x000fe20000000f00 */
[----:B------:R-:W-:Y:S02]  /*90930*/  IMAD.MOV.U32 R13, RZ, RZ, R138 ;  /* 0x000000ffff0d7224 */ /* 0x000fe400078e008a */
[----:B------:R-:W-:Y:S01]  /*90940*/  IMAD.MOV.U32 R14, RZ, RZ, R135 ;  /* 0x000000ffff0e7224 */ /* 0x000fe200078e0087 */
[----:B------:R-:W-:Y:S11]  /*90950*/  MOV R15, R134 ;  /* 0x00000086000f7202 */ /* 0x000ff60000000f00 */
[----:B------:R-:W-:Y:S07]  /*90960*/  @!UPT UIADD3 URZ, URZ, URZ, URZ ;  /* 0x0000003f3f3ff290 */ /* 0x000fee000fffe03f */
[----:B------:R5:W-:Y:S01]  /*90970*/  STL.64 [R1+0x12b0], R8 ;  /* 0x0012b00801007387 */ /* 0x000be20000100a00 */
[----:B------:R1:W-:Y:S02]  /*90980*/  STL.64 [R1+0x12b8], R10 ;  /* 0x0012b80a01007387 */ /* 0x0003e40000100a00 */
[----:B------:R-:W3:Y:S02]  /*90990*/  LDL.LU R226, [R1+0x3840] ;  /* 0x0038400001e27983 */ /* 0x000ee40000300800 */
        /* <DEDUP_REMOVED lines=14> */
[----:B-----5:R-:W-:-:S02]  /*90a80*/  IMAD.MOV.U32 R8, RZ, RZ, R170 ;  /* 0x000000ffff087224 */ /* 0x020fc400078e00aa */
[----:B------:R-:W5:Y:S01]  /*90a90*/  LDL.LU R170, [R1+0x3804] ;  /* 0x0038040001aa7983 */ /* 0x000f620000300800 */
[----:B------:R-:W-:Y:S01]  /*90aa0*/  MOV R9, R171 ;  /* 0x000000ab00097202 */ /* 0x000fe20000000f00 */
[----:B-1----:R-:W-:Y:S01]  /*90ab0*/  IMAD.MOV.U32 R10, RZ, RZ, R172 ;  /* 0x000000ffff0a7224 */ /* 0x002fe200078e00ac */
[----:B------:R-:W5:Y:S01]  /*90ac0*/  LDL.LU R171, [R1+0x3800] ;  /* 0x0038000001ab7983 */ /* 0x000f620000300800 */
[----:B------:R-:W5:Y:S02]  /*90ad0*/  LDL.LU R172, [R1+0x37fc] ;  /* 0x0037fc0001ac7983 */ /* 0x000f640000300800 */
[----:B------:R-:W-:Y:S02]  /*90ae0*/  IMAD.MOV.U32 R11, RZ, RZ, R173 ;  /* 0x000000ffff0b7224 */ /* 0x000fe400078e00ad */
        /* <DEDUP_REMOVED lines=49> */
[----:B------:R-:W-:Y:S01]  /*90e00*/  IMAD.MOV.U32 R114, RZ, RZ, R228 ;  /* 0x000000ffff727224 */ /* 0x000fe200078e00e4 */
[----:B------:R-:W-:Y:S01]  /*90e10*/  MOV R115, R229 ;  /* 0x000000e500737202 */ /* 0x000fe20000000f00 */
[----:B--2---:R-:W-:Y:S01]  /*90e20*/  IMAD.MOV.U32 R113, RZ, RZ, R227 ;  /* 0x000000ffff717224 */ /* 0x004fe200078e00e3 */
[----:B---3--:R-:W-:-:S02]  /*90e30*/  MOV R112, R226 ;  /* 0x000000e200707202 */ /* 0x008fc40000000f00 */
[----:B------:R-:W2:Y:S01]  /*90e40*/  LDL.LU R226, [R1+0x3734] ;  /* 0x0037340001e27983 */ /* 0x000ea20000300800 */
[----:B------:R-:W2:Y:S02]  /*90e50*/  LDL.LU R227, [R1+0x3730] ;  /* 0x0037300001e37983 */ /* 0x000ea40000300800 */
[----:B------:R-:W3:Y:S02]  /*90e60*/  LDL.LU R228, [R1+0x372c] ;  /* 0x00372c0001e47983 */ /* 0x000ee40000300800 */
[----:B------:R-:W3:Y:S02]  /*90e70*/  LDL.LU R229, [R1+0x3728] ;  /* 0x0037280001e57983 */ /* 0x000ee40000300800 */
[----:B----4-:R-:W-:Y:S02]  /*90e80*/  IMAD.MOV.U32 R116, RZ, RZ, R230 ;  /* 0x000000ffff747224 */ /* 0x010fe400078e00e6 */
[----:B------:R-:W-:Y:S01]  /*90e90*/  IMAD.MOV.U32 R117, RZ, RZ, R231 ;  /* 0x000000ffff757224 */ /* 0x000fe200078e00e7 */
[----:B------:R-:W3:Y:S01]  /*90ea0*/  LDL.LU R230, [R1+0x3724] ;  /* 0x0037240001e67983 */ /* 0x000ee20000300800 */
[----:B------:R-:W3:Y:S01]  /*90eb0*/  LDL.LU R231, [R1+0x3720] ;  /* 0x0037200001e77983 */ /* 0x000ee20000300800 */
[----:B------:R-:W-:Y:S01]  /*90ec0*/  MOV R118, R232 ;  /* 0x000000e800767202 */ /* 0x000fe20000000f00 */
[----:B------:R-:W-:Y:S01]  /*90ed0*/  IMAD.MOV.U32 R119, RZ, RZ, R233 ;  /* 0x000000ffff777224 */ /* 0x000fe200078e00e9 */
[----:B------:R-:W4:Y:S01]  /*90ee0*/  LDL.LU R232, [R1+0x371c] ;  /* 0x00371c0001e87983 */ /* 0x000f220000300800 */
[----:B------:R-:W4:Y:S02]  /*90ef0*/  LDL.LU R233, [R1+0x3718] ;  /* 0x0037180001e97983 */ /* 0x000f240000300800 */
[----:B------:R-:W-:Y:S01]  /*90f00*/  IMAD.MOV.U32 R128, RZ, RZ, R234 ;  /* 0x000000ffff807224 */ /* 0x000fe200078e00ea */
[----:B------:R-:W-:Y:S01]  /*90f10*/  MOV R129, R235 ;  /* 0x000000eb00817202 */ /* 0x000fe20000000f00 */
[----:B------:R-:W4:Y:S01]  /*90f20*/  LDL.LU R234, [R1+0x3714] ;  /* 0x0037140001ea7983 */ /* 0x000f220000300800 */
[----:B------:R-:W4:Y:S02]  /*90f30*/  LDL.LU R235, [R1+0x3710] ;  /* 0x0037100001eb7983 */ /* 0x000f240000300800 */
[----:B------:R-:W-:-:S02]  /*90f40*/  IMAD.MOV.U32 R130, RZ, RZ, R134 ;  /* 0x000000ffff827224 */ /* 0x000fc400078e0086 */
[----:B------:R-:W-:Y:S01]  /*90f50*/  IMAD.MOV.U32 R131, RZ, RZ, R135 ;  /* 0x000000ffff837224 */ /* 0x000fe200078e0087 */
[----:B------:R-:W4:Y:S01]  /*90f60*/  LDL.LU R134, [R1+0x370c] ;  /* 0x00370c0001867983 */ /* 0x000f220000300800 */
[----:B------:R-:W4:Y:S02]  /*90f70*/  LDL.LU R135, [R1+0x3708] ;  /* 0x0037080001877983 */ /* 0x000f240000300800 */
[----:B------:R-:W4:Y:S02]  /*90f80*/  LDL.LU R76, [R1+0x420] ;  /* 0x00042000014c7983 */ /* 0x000f240000300800 */
[----:B------:R-:W4:Y:S01]  /*90f90*/  LDL.LU R77, [R1+0x424] ;  /* 0x00042400014d7983 */ /* 0x000f220000300800 */
[----:B------:R-:W4:Y:S01]  /*90fa0*/  LDL.LU R78, [R1+0x428] ;  /* 0x00042800014e7983 */ /* 0x000f220000300800 */
[----:B------:R-:W4:Y:S01]  /*90fb0*/  LDL.LU R79, [R1+0x42c] ;  /* 0x00042c00014f7983 */ /* 0x000f220000300800 */
        /* <DEDUP_REMOVED lines=15> */
[----:B------:R-:W4:Y:S01]  /*910b0*/  LDL.LU R159, [R1+0x36d8] ;  /* 0x0036d800019f7983 */ /* 0x000f220000300800 */
[C---:B-----5:R-:W-:Y:S08]  /*910c0*/  HMMA.1688.F32.TF32 R200, R68.reuse, R246, R200 ;  /* 0x000000f644c8723c */ /* 0x060ff000000810c8 */
[C---:B------:R-:W-:Y:S08]  /*910d0*/  HMMA.1688.F32.TF32 R204, R68.reuse, R242, R204 ;  /* 0x000000f244cc723c */ /* 0x040ff000000810cc */
[C---:B------:R-:W-:Y:S08]  /*910e0*/  HMMA.1688.F32.TF32 R208, R68.reuse, R250, R208 ;  /* 0x000000fa44d0723c */ /* 0x040ff000000810d0 */
[C---:B------:R-:W-:Y:S08]  /*910f0*/  HMMA.1688.F32.TF32 R212, R68.reuse, R6, R212 ;  /* 0x0000000644d4723c */ /* 0x040ff000000810d4 */
[C---:B------:R-:W-:Y:S08]  /*91100*/  HMMA.1688.F32.TF32 R216, R68.reuse, R122, R216 ;  /* 0x0000007a44d8723c */ /* 0x040ff000000810d8 */
[----:B------:R-:W-:Y:S08]  /*91110*/  HMMA.1688.F32.TF32 R220, R68, R54, R220 ;  /* 0x0000003644dc723c */ /* 0x000ff000000810dc */
[C---:B------:R-:W-:Y:S08]  /*91120*/  HMMA.1688.F32.TF32 R124, R28.reuse, R74, R124 ;  /* 0x0000004a1c7c723c */ /* 0x040ff0000008107c */
[----:B------:R-:W-:Y:S08]  /*91130*/  HMMA.1688.F32.TF32 R36, R28, R6, R36 ;  /* 0x000000061c24723c */ /* 0x000ff00000081024 */
[C---:B--2---:R-:W-:Y:S08]  /*91140*/  HMMA.1688.F32.TF32 R224, R68.reuse, R74, R224 ;  /* 0x0000004a44e0723c */ /* 0x044ff000000810e0 */
[C---:B---3--:R-:W-:Y:S08]  /*91150*/  HMMA.1688.F32.TF32 R228, R68.reuse, R86, R228 ;  /* 0x0000005644e4723c */ /* 0x048ff000000810e4 */
[C---:B----4-:R-:W-:Y:S08]  /*91160*/  HMMA.1688.F32.TF32 R232, R68.reuse, R94, R232 ;  /* 0x0000005e44e8723c */ /* 0x050ff000000810e8 */
        /* <DEDUP_REMOVED lines=8> */
[C---:B------:R-:W-:Y:S11]  /*911f0*/  HMMA.1688.F32.TF32 R76, R28.reuse, R86, R128 ;  /* 0x000000561c4c723c */ /* 0x040ff60000081080 */
[----:B------:R-:W-:Y:S04]  /*91200*/  @!UPT UIADD3 URZ, URZ, URZ, URZ ;  /* 0x0000003f3f3ff290 */ /* 0x000fe8000fffe03f */
[----:B------:R-:W-:Y:S01]  /*91210*/  STL.64 [R1+0x420], R68 ;  /* 0x0004204401007387 */ /* 0x000fe20000100a00 */
[----:B------:R1:W-:Y:S02]  /*91220*/  STL.64 [R1+0x428], R70 ;  /* 0x0004284601007387 */ /* 0x0003e40000100a00 */
[C---:B-1----:R-:W-:Y:S05]  /*91230*/  HMMA.1688.F32.TF32 R68, R28.reuse, R54, R116 ;  /* 0x000000361c44723c */ /* 0x042fea0000081074 */
[----:B------:R-:W-:Y:S01]  /*91240*/  STL.64 [R1+0x410], R76 ;  /* 0x0004104c01007387 */ /* 0x000fe20000100a00 */
[----:B------:R1:W-:Y:S02]  /*91250*/  STL.64 [R1+0x418], R78 ;  /* 0x0004184e01007387 */ /* 0x0003e40000100a00 */
[----:B------:R-:W-:Y:S02]  /*91260*/  STL.64 [R1+0x400], R124 ;  /* 0x0004007c01007387 */ /* 0x000fe40000100a00 */
[----:B------:R-:W-:Y:S01]  /*91270*/  STL.64 [R1+0x408], R126 ;  /* 0x0004087e01007387 */ /* 0x000fe20000100a00 */
[C---:B-1----:R-:W-:Y:S11]  /*91280*/  HMMA.1688.F32.TF32 R76, R28.reuse, R122, R112 ;  /* 0x0000007a1c4c723c */ /* 0x042ff60000081070 */
[----:B------:R-:W-:Y:S01]  /*91290*/  @!UPT UIADD3 URZ, URZ, URZ, URZ ;  /* 0x0000003f3f3ff290 */ /* 0x000fe2000fffe03f */
[----:B------:R-:W-:Y:S01]  /*912a0*/  STL.64 [R1+0x140], R68 ;  /* 0x0001404401007387 */ /* 0x000fe20000100a00 */
[----:B------:R1:W-:Y:S02]  /*912b0*/  STL.64 [R1+0x148], R70 ;  /* 0x0001484601007387 */ /* 0x0003e40000100a00 */
[C---:B-1----:R-:W-:Y:S08]  /*912c0*/  HMMA.1688.F32.TF32 R68, R28.reuse, R250, R40 ;  /* 0x000000fa1c44723c */ /* 0x042ff00000081028 */
[C---:B------:R-:W-:Y:S01]  /*912d0*/  HMMA.1688.F32.TF32 R40, R28.reuse, R242, R44 ;  /* 0x000000f21c28723c */ /* 0x040fe2000008102c */
[----:B------:R-:W-:Y:S01]  /*912e0*/  STL.64 [R1+0x130], R76 ;  /* 0x0001304c01007387 */ /* 0x000fe20000100a00 */
[----:B------:R-:W-:Y:S02]  /*912f0*/  STL.64 [R1+0x138], R78 ;  /* 0x0001384e01007387 */ /* 0x000fe40000100a00 */
[----:B------:R-:W-:Y:S02]  /*91300*/  STL.64 [R1+0x120], R36 ;  /* 0x0001202401007387 */ /* 0x000fe40000100a00 */
[----:B------:R-:W-:Y:S02]  /*91310*/  STL.64 [R1+0x128], R38 ;  /* 0x0001282601007387 */ /* 0x000fe40000100a00 */
        /* <DEDUP_REMOVED lines=9> */
[C---:B--2---:R-:W-:Y:S01]  /*913b0*/  HMMA.1688.F32.TF32 R40, R28.reuse, R158, R56 ;  /* 0x0000009e1c28723c */ /* 0x044fe20000081038 */
[----:B------:R-:W-:Y:S07]  /*913c0*/  STL.64 [R1+0x440], R44 ;  /* 0x0004402c01007387 */ /* 0x000fee0000100a00 */
[C---:B------:R-:W-:Y:S01]  /*913d0*/  HMMA.1688.F32.TF32 R48, R28.reuse, R154, R60 ;  /* 0x0000009a1c30723c */ /* 0x040fe2000008103c */
[----:B------:R2:W-:Y:S07]  /*913e0*/  STL.64 [R1+0x448], R46 ;  /* 0x0004482e01007387 */ /* 0x0005ee0000100a00 */
[C---:B--2---:R-:W-:Y:S07]  /*913f0*/  HMMA.1688.F32.TF32 R44, R28.reuse, R150, R64 ;  /* 0x000000961c2c723c */ /* 0x044fee0000081040 */
[----:B------:R-:W-:Y:S01]  /*91400*/  STL.64 [R1+0x430], R40 ;  /* 0x0004302801007387 */ /* 0x000fe20000100a00 */
[----:B------:R2:W-:Y:S02]  /*91410*/  STL.64 [R1+0x438], R42 ;  /* 0x0004382a01007387 */ /* 0x0005e40000100a00 */
[C---:B--2---:R-:W-:Y:S05]  /*91420*/  HMMA.1688.F32.TF32 R40, R28.reuse, R146, R164 ;  /* 0x000000921c28723c */ /* 0x044fea00000810a4 */
[----:B------:R-:W-:Y:S01]  /*91430*/  STL.64 [R1+0x3f0], R48 ;  /* 0x0003f03001007387 */ /* 0x000fe20000100a00 */
[----:B------:R2:W-:Y:S07]  /*91440*/  STL.64 [R1+0x3f8], R50 ;  /* 0x0003f83201007387 */ /* 0x0005ee0000100a00 */
[----:B------:R-:W-:Y:S02]  /*91450*/  STL.64 [R1+0x3e0], R44 ;  /* 0x0003e02c01007387 */ /* 0x000fe40000100a00 */
[----:B------:R3:W-:Y:S01]  /*91460*/  STL.64 [R1+0x3e8], R46 ;  /* 0x0003e82e01007387 */ /* 0x0007e20000100a00 */
[C---:B--2---:R-:W-:Y:S08]  /*91470*/  HMMA.1688.F32.TF32 R48, R28.reuse, R142, R108 ;  /* 0x0000008e1c30723c */ /* 0x044ff0000008106c */
[C---:B---3--:R-:W-:Y:S01]  /*91480*/  HMMA.1688.F32.TF32 R44, R28.reuse, R138, R104 ;  /* 0x0000008a1c2c723c */ /* 0x048fe20000081068 */
[----:B------:R-:W-:Y:S01]  /*91490*/  STL.64 [R1+0x3d0], R40 ;  /* 0x0003d02801007387 */ /* 0x000fe20000100a00 */
[----:B------:R2:W-:Y:S06]  /*914a0*/  STL.64 [R1+0x3d8], R42 ;  /* 0x0003d82a01007387 */ /* 0x0005ec0000100a00 */
[----:B--2---:R-:W-:Y:S08]  /*914b0*/  HMMA.1688.F32.TF32 R40, R28, R134, R100 ;  /* 0x000000861c28723c */ /* 0x004ff00000081064 */
[C---:B------:R-:W-:Y:S01]  /*914c0*/  HMMA.1688.F32.TF32 R28, R32.reuse, R94, R96 ;  /* 0x0000005e201c723c */ /* 0x040fe20000081060 */
[----:B------:R-:W-:Y:S01]  /*914d0*/  STL.64 [R1+0x3c0], R48 ;  /* 0x0003c03001007387 */ /* 0x000fe20000100a00 */
[----:B------:R-:W-:Y:S05]  /*914e0*/  STL.64 [R1+0x3c8], R50 ;  /* 0x0003c83201007387 */ /* 0x000fea0000100a00 */
[----:B------:R-:W-:Y:S02]  /*914f0*/  STL.64 [R1+0x3b0], R44 ;  /* 0x0003b02c01007387 */ /* 0x000fe40000100a00 */
[----:B------:R2:W-:Y:S02]  /*91500*/  STL.64 [R1+0x3b8], R46 ;  /* 0x0003b82e01007387 */ /* 0x0005e40000100a00 */
[C---:B--2---:R-:W-:Y:S04]  /*91510*/  HMMA.1688.F32.TF32 R44, R32.reuse, R86, R88 ;  /* 0x00000056202c723c */ /* 0x044fe80000081058 */
[----:B------:R-:W-:Y:S01]  /*91520*/  STL.64 [R1+0xf0], R40 ;  /* 0x0000f02801007387 */ /* 0x000fe20000100a00 */
[----:B------:R2:W-:Y:S07]  /*91530*/  STL.64 [R1+0xf8], R42 ;  /* 0x0000f82a01007387 */ /* 0x0005ee0000100a00 */
[----:B------:R-:W-:Y:S02]  /*91540*/  STL.64 [R1+0x390], R28 ;  /* 0x0003901c01007387 */ /* 0x000fe40000100a00 */
[----:B------:R3:W-:Y:S01]  /*91550*/  STL.64 [R1+0x398], R30 ;  /* 0x0003981e01007387 */ /* 0x0007e20000100a00 */
[C---:B--2---:R-:W-:Y:S08]  /*91560*/  HMMA.1688.F32.TF32 R40, R32.reuse, R74, R80 ;  /* 0x0000004a2028723c */ /* 0x044ff00000081050 */
[C---:B---3--:R-:W-:Y:S08]  /*91570*/  HMMA.1688.F32.TF32 R28, R32.reuse, R54, R8 ;  /* 0x00000036201c723c */ /* 0x048ff00000081008 */
[C---:B------:R-:W-:Y:S01]  /*91580*/  HMMA.1688.F32.TF32 R8, R32.reuse, R122, R16 ;  /* 0x0000007a2008723c */ /* 0x040fe20000081010 */
[----:B------:R-:W-:Y:S01]  /*91590*/  STL.64 [R1+0x380], R44 ;  /* 0x0003802c01007387 */ /* 0x000fe20000100a00 */
[----:B------:R-:W-:Y:S06]  /*915a0*/  STL.64 [R1+0x388], R46 ;  /* 0x0003882e01007387 */ /* 0x000fec0000100a00 */
[C---:B------:R-:W-:Y:S08]  /*915b0*/  HMMA.1688.F32.TF32 R16, R32.reuse, R6, R12 ;  /* 0x000000062010723c */ /* 0x040ff0000008100c */
[C---:B------:R-:W-:Y:S01]  /*915c0*/  HMMA.1688.F32.TF32 R12, R32.reuse, R250, R20 ;  /* 0x000000fa200c723c */ /* 0x040fe20000081014 */
        /* <DEDUP_REMOVED lines=8> */
[----:B------:R-:W-:Y:S04]  /*91650*/  LDS R29, [R189+0x2c200] ;  /* 0x02c20000bd1d7984 */ /* 0x000fe80000000800 */
[----:B------:R-:W3:Y:S01]  /*91660*/  LDS R31, [R189+0x2e200] ;  /* 0x02e20000bd1f7984 */ /* 0x000ee20000000800 */
[C---:B--2---:R-:W-:Y:S03]  /*91670*/  HMMA.1688.F32.TF32 R8, R32.reuse, R242, R24 ;  /* 0x000000f22008723c */ /* 0x044fe60000081018 */
[----:B------:R2:W-:Y:S01]  /*91680*/  STL.64 [R1+0x340], R16 ;  /* 0x0003401001007387 */ /* 0x0005e20000100a00 */
[----:B------:R4:W-:Y:S02]  /*91690*/  STL.64 [R1+0x348], R18 ;  /* 0x0003481201007387 */ /* 0x0009e40000100a00 */
[----:B------:R-:W3:Y:S02]  /*916a0*/  LDL.LU R80, [R1+0x240] ;  /* 0x0002400001507983 */ /* 0x000ee40000300800 */
[----:B------:R-:W-:Y:S01]  /*916b0*/  STL.64 [R1+0x330], R12 ;  /* 0x0003300c01007387 */ /* 0x000fe20000100a00 */
[----:B------:R-:W-:Y:S11]  /*916c0*/  STL.64 [R1+0x338], R14 ;  /* 0x0003380e01007387 */ /* 0x000ff60000100a00 */
[----:B------:R-:W-:Y:S03]  /*916d0*/  @!UPT UIADD3 URZ, URZ, URZ, URZ ;  /* 0x0000003f3f3ff290 */ /* 0x000fe6000fffe03f */
[----:B------:R5:W-:Y:S01]  /*916e0*/  STL.64 [R1+0x320], R8 ;  /* 0x0003200801007387 */ /* 0x000be20000100a00 */
[----:B------:R1:W-:Y:S02]  /*916f0*/  STL.64 [R1+0x328], R10 ;  /* 0x0003280a01007387 */ /* 0x0003e40000100a00 */
        /* <DEDUP_REMOVED lines=63> */
[----:B--2---:R-:W2:Y:S02]  /*91af0*/  LDL.LU R16, [R1+0x660] ;  /* 0x0006600001107983 */ /* 0x004ea40000300800 */
[----:B------:R-:W2:Y:S02]  /*91b00*/  LDL.LU R17, [R1+0x664] ;  /* 0x0006640001117983 */ /* 0x000ea40000300800 */
[----:B----4-:R-:W2:Y:S01]  /*91b10*/  LDL.LU R18, [R1+0x668] ;  /* 0x0006680001127983 */ /* 0x010ea20000300800 */
[----:B------:R-:W2:Y:S01]  /*91b20*/  LDL.LU R19, [R1+0x66c] ;  /* 0x00066c0001137983 */ /* 0x000ea20000300800 */
[----:B-----5:R-:W4:Y:S02]  /*91b30*/  LDL.LU R8, [R1+0x670] ;  /* 0x0006700001087983 */ /* 0x020f240000300800 */
[----:B------:R-:W4:Y:S02]  /*91b40*/  LDL.LU R9, [R1+0x674] ;  /* 0x0006740001097983 */ /* 0x000f240000300800 */
[----:B-1----:R-:W4:Y:S01]  /*91b50*/  LDL.LU R10, [R1+0x678] ;  /* 0x00067800010a7983 */ /* 0x002f220000300800 */
        /* <DEDUP_REMOVED lines=30> */
[C---:B----4-:R-:W-:Y:S08]  /*91d40*/  HMMA.1688.F32.TF32 R8, R32.reuse, R246, R8 ;  /* 0x000000f62008723c */ /* 0x050ff00000081008 */
[C---:B-----5:R-:W-:Y:S08]  /*91d50*/  HMMA.1688.F32.TF32 R12, R32.reuse, R154, R12 ;  /* 0x0000009a200c723c */ /* 0x060ff0000008100c */
[C---:B---3--:R-:W-:Y:S08]  /*91d60*/  HMMA.1688.F32.TF32 R20, R32.reuse, R150, R20 ;  /* 0x000000962014723c */ /* 0x048ff00000081014 */
[C---:B------:R-:W-:Y:S01]  /*91d70*/  HMMA.1688.F32.TF32 R24, R32.reuse, R146, R24 ;  /* 0x000000922018723c */ /* 0x040fe20000081018 */
[----:B------:R-:W-:Y:S01]  /*91d80*/  STL.64 [R1+0x670], R8 ;  /* 0x0006700801007387 */ /* 0x000fe20000100a00 */
[----:B------:R1:W-:Y:S03]  /*91d90*/  STL.64 [R1+0x678], R10 ;  /* 0x0006780a01007387 */ /* 0x0003e60000100a00 */
[----:B-1----:R-:W2:Y:S01]  /*91da0*/  LDL.LU.64 R10, [R1+0x36d0] ;  /* 0x0036d000010a7983 */ /* 0x002ea20000300a00 */
[----:B------:R-:W3:Y:S02]  /*91db0*/  LDL.LU.64 R8, [R1+0x36c8] ;  /* 0x0036c80001087983 */ /* 0x000ee40000300a00 */
[----:B------:R-:W-:Y:S02]  /*91dc0*/  STL.64 [R1+0x490], R16 ;  /* 0x0004901001007387 */ /* 0x000fe40000100a00 */
[----:B------:R1:W-:Y:S02]  /*91dd0*/  STL.64 [R1+0x498], R18 ;  /* 0x0004981201007387 */ /* 0x0003e40000100a00 */
[----:B-1----:R-:W4:Y:S01]  /*91de0*/  LDL.LU.64 R18, [R1+0x36c0] ;  /* 0x0036c00001127983 */ /* 0x002f220000300a00 */
[----:B------:R-:W4:Y:S02]  /*91df0*/  LDL.LU.64 R16, [R1+0x36b8] ;  /* 0x0036b80001107983 */ /* 0x000f240000300a00 */
[----:B------:R-:W-:Y:S02]  /*91e00*/  STL.64 [R1+0x480], R12 ;  /* 0x0004800c01007387 */ /* 0x000fe40000100a00 */
[----:B------:R1:W-:Y:S02]  /*91e10*/  STL.64 [R1+0x488], R14 ;  /* 0x0004880e01007387 */ /* 0x0003e40000100a00 */
[----:B-1----:R-:W5:Y:S01]  /*91e20*/  LDL.LU.64 R14, [R1+0x36b0] ;  /* 0x0036b000010e7983 */ /* 0x002f620000300a00 */
[----:B------:R-:W5:Y:S02]  /*91e30*/  LDL.LU.64 R12, [R1+0x36a8] ;  /* 0x0036a800010c7983 */ /* 0x000f640000300a00 */
[----:B------:R-:W-:Y:S02]  /*91e40*/  STL.64 [R1+0x470], R20 ;  /* 0x0004701401007387 */ /* 0x000fe40000100a00 */
[----:B------:R1:W-:Y:S02]  /*91e50*/  STL.64 [R1+0x478], R22 ;  /* 0x0004781601007387 */ /* 0x0003e40000100a00 */
[----:B-1----:R-:W2:Y:S01]  /*91e60*/  LDL.LU.64 R22, [R1+0x36a0] ;  /* 0x0036a00001167983 */ /* 0x002ea20000300a00 */
[----:B------:R-:W2:Y:S02]  /*91e70*/  LDL.LU.64 R20, [R1+0x3698] ;  /* 0x0036980001147983 */ /* 0x000ea40000300a00 */
[----:B------:R-:W-:Y:S02]  /*91e80*/  STL.64 [R1+0x460], R24 ;  /* 0x0004601801007387 */ /* 0x000fe40000100a00 */
[----:B------:R1:W-:Y:S02]  /*91e90*/  STL.64 [R1+0x468], R26 ;  /* 0x0004681a01007387 */ /* 0x0003e40000100a00 */
[----:B-1----:R-:W2:Y:S01]  /*91ea0*/  LDL.LU.64 R26, [R1+0x3690] ;  /* 0x00369000011a7983 */ /* 0x002ea20000300a00 */
[----:B------:R-:W3:Y:S01]  /*91eb0*/  LDL.LU.64 R24, [R1+0x3688] ;  /* 0x0036880001187983 */ /* 0x000ee20000300a00 */
[C---:B------:R-:W-:Y:S08]  /*91ec0*/  HMMA.1688.F32.TF32 R68, R32.reuse, R142, R68 ;  /* 0x0000008e2044723c */ /* 0x040ff00000081044 */
[C---:B------:R-:W-:Y:S08]  /*91ed0*/  HMMA.1688.F32.TF32 R236, R32.reuse, R138, R236 ;  /* 0x0000008a20ec723c */ /* 0x040ff000000810ec */
[----:B------:R-:W-:Y:S07]  /*91ee0*/  HMMA.1688.F32.TF32 R32, R32, R134, R76 ;  /* 0x000000862020723c */ /* 0x000fee000008104c */
[----:B------:R-:W-:Y:S01]  /*91ef0*/  STL.64 [R1+0x450], R68 ;  /* 0x0004504401007387 */ /* 0x000fe20000100a00 */
[----:B------:R1:W-:Y:S02]  /*91f00*/  STL.64 [R1+0x458], R70 ;  /* 0x0004584601007387 */ /* 0x0003e40000100a00 */
[C---:B-1----:R-:W-:Y:S05]  /*91f10*/  HMMA.1688.F32.TF32 R68, R36.reuse, R94, R128 ;  /* 0x0000005e2444723c */ /* 0x042fea0000081080 */
[----:B------:R-:W-:Y:S01]  /*91f20*/  STL.64 [R1+0x3a0], R236 ;  /* 0x0003a0ec01007387 */ /* 0x000fe20000100a00 */
[----:B------:R-:W-:Y:S02]  /*91f30*/  STL.64 [R1+0x3a8], R238 ;  /* 0x0003a8ee01007387 */ /* 0x000fe40000100a00 */
[C---:B------:R-:W-:Y:S05]  /*91f40*/  HMMA.1688.F32.TF32 R76, R36.reuse, R86, R124 ;  /* 0x00000056244c723c */ /* 0x040fea000008107c */
[----:B------:R-:W-:Y:S01]  /*91f50*/  STL.64 [R1+0x310], R32 ;  /* 0x0003102001007387 */ /* 0x000fe20000100a00 */
[----:B------:R1:W-:Y:S02]  /*91f60*/  STL.64 [R1+0x318], R34 ;  /* 0x0003182201007387 */ /* 0x0003e40000100a00 */
[C---:B------:R-:W-:Y:S08]  /*91f70*/  HMMA.1688.F32.TF32 R40, R36.reuse, R122, R40 ;  /* 0x0000007a2428723c */ /* 0x040ff00000081028 */
[C---:B-1----:R-:W-:Y:S01]  /*91f80*/  HMMA.1688.F32.TF32 R32, R36.reuse, R74, R116 ;  /* 0x0000004a2420723c */ /* 0x042fe20000081074 */
[----:B------:R-:W-:Y:S01]  /*91f90*/  STL.64 [R1+0x300], R68 ;  /* 0x0003004401007387 */ /* 0x000fe20000100a00 */
[----:B------:R1:W-:Y:S06]  /*91fa0*/  STL.64 [R1+0x308], R70 ;  /* 0x0003084601007387 */ /* 0x0003ec0000100a00 */
[C---:B-1----:R-:W-:Y:S01]  /*91fb0*/  HMMA.1688.F32.TF32 R68, R36.reuse, R54, R112 ;  /* 0x000000362444723c */ /* 0x042fe20000081070 */
[----:B------:R-:W-:Y:S01]  /*91fc0*/  STL.64 [R1+0x2f0], R76 ;  /* 0x0002f04c01007387 */ /* 0x000fe20000100a00 */
[----:B------:R-:W-:Y:S11]  /*91fd0*/  STL.64 [R1+0x2f8], R78 ;  /* 0x0002f84e01007387 */ /* 0x000ff60000100a00 */
[----:B------:R-:W-:Y:S02]  /*91fe0*/  @!UPT UIADD3 URZ, URZ, URZ, URZ ;  /* 0x0000003f3f3ff290 */ /* 0x000fe4000fffe03f */
[----:B------:R-:W-:Y:S02]  /*91ff0*/  STL.64 [R1+0x2e0], R32 ;  /* 0x0002e02001007387 */ /* 0x000fe40000100a00 */
[----:B------:R1:W-:Y:S02]  /*92000*/  STL.64 [R1+0x2e8], R34 ;  /* 0x0002e82201007387 */ /* 0x0003e40000100a00 */
[C---:B-1----:R-:W-:Y:S08]  /*92010*/  HMMA.1688.F32.TF32 R32, R36.reuse, R6, R44 ;  /* 0x000000062420723c */ /* 0x042ff0000008102c */
[C---:B------:R-:W-:Y:S01]  /*92020*/  HMMA.1688.F32.TF32 R44, R36.reuse, R250, R48 ;  /* 0x000000fa242c723c */ /* 0x040fe20000081030 */
        /* <DEDUP_REMOVED lines=8> */
[----:B------:R1:W-:Y:S02]  /*920b0*/  STL.64 [R1+0x2a8], R46 ;  /* 0x0002a82e01007387 */ /* 0x0003e40000100a00 */
[C---:B-1----:R-:W-:Y:S08]  /*920c0*/  HMMA.1688.F32.TF32 R32, R36.reuse, R246, R60 ;  /* 0x000000f62420723c */ /* 0x042ff0000008103c */
[C---:B------:R-:W-:Y:S01]  /*920d0*/  HMMA.1688.F32.TF32 R44, R36.reuse, R158, R64 ;  /* 0x0000009e242c723c */ /* 0x040fe20000081040 */
[----:B------:R-:W-:Y:S01]  /*920e0*/  STL.64 [R1+0x290], R40 ;  /* 0x0002902801007387 */ /* 0x000fe20000100a00 */
[----:B------:R1:W-:Y:S06]  /*920f0*/  STL.64 [R1+0x298], R42 ;  /* 0x0002982a01007387 */ /* 0x0003ec0000100a00 */
[C---:B-1----:R-:W-:Y:S07]  /*92100*/  HMMA.1688.F32.TF32 R40, R36.reuse, R154, R164 ;  /* 0x0000009a2428723c */ /* 0x042fee00000810a4 */
        /* <DEDUP_REMOVED lines=13> */
[----:B------:R-:W-:Y:S04]  /*921e0*/  @!UPT UIADD3 URZ, URZ, URZ, URZ ;  /* 0x0000003f3f3ff290 */ /* 0x000fe8000fffe03f */
[----:B------:R-:W-:Y:S01]  /*921f0*/  STL.64 [R1+0x600], R44 ;  /* 0x0006002c01007387 */ /* 0x000fe20000100a00 */
[----:B------:R1:W-:Y:S02]  /*92200*/  STL.64 [R1+0x608], R46 ;  /* 0x0006082e01007387 */ /* 0x0003e40000100a00 */
[C---:B-1----:R-:W-:Y:S05]  /*92210*/  HMMA.1688.F32.TF32 R44, R36.reuse, R138, R96 ;  /* 0x0000008a242c723c */ /* 0x042fea0000081060 */
[----:B------:R-:W-:Y:S01]  /*92220*/  STL.64 [R1+0x280], R40 ;  /* 0x0002802801007387 */ /* 0x000fe20000100a00 */
[----:B------:R1:W-:Y:S02]  /*92230*/  STL.64 [R1+0x288], R42 ;  /* 0x0002882a01007387 */ /* 0x0003e40000100a00 */
[----:B-1----:R-:W-:Y:S08]  /*92240*/  HMMA.1688.F32.TF32 R40, R36, R134, R88 ;  /* 0x000000862428723c */ /* 0x002ff00000081058 */
[----:B------:R-:W-:Y:S01]  /*92250*/  HMMA.1688.F32.TF32 R36, R28, R94, R80 ;  /* 0x0000005e1c24723c */ /* 0x000fe20000081050 */
[----:B------:R1:W-:Y:S01]  /*92260*/  STL.64 [R1+0x270], R48 ;  /* 0x0002703001007387 */ /* 0x0003e20000100a00 */
[----:B------:R1:W-:Y:S05]  /*92270*/  STL.64 [R1+0x278], R50 ;  /* 0x0002783201007387 */ /* 0x0003ea0000100a00 */
[----:B------:R-:W-:Y:S02]  /*92280*/  STL.64 [R1+0x260], R44 ;  /* 0x0002602c01007387 */ /* 0x000fe40000100a00 */
[----:B------:R-:W-:Y:S01]  /*92290*/  STL.64 [R1+0x268], R46 ;  /* 0x0002682e01007387 */ /* 0x000fe20000100a00 */
[----:B------:R-:W4:Y:S05]  /*922a0*/  LDL.LU R88, [R1+0x510] ;  /* 0x0005100001587983 */ /* 0x000f2a0000300800 */
[----:B------:R1:W-:Y:S01]  /*922b0*/  STL.64 [R1+0x250], R40 ;  /* 0x0002502801007387 */ /* 0x0003e20000100a00 */
[----:B------:R1:W-:Y:S07]  /*922c0*/  STL.64 [R1+0x258], R42 ;  /* 0x0002582a01007387 */ /* 0x0003ee0000100a00 */
[----:B------:R-:W-:Y:S02]  /*922d0*/  STL.64 [R1+0x5e0], R36 ;  /* 0x0005e02401007387 */ /* 0x000fe40000100a00 */
[----:B------:R1:W-:Y:S01]  /*922e0*/  STL.64 [R1+0x5e8], R38 ;  /* 0x0005e82601007387 */ /* 0x0003e20000100a00 */
[----:B------:R-:W4:Y:S01]  /*922f0*/  LDL.LU R89, [R1+0x514] ;  /* 0x0005140001597983 */ /* 0x000f220000300800 */
[----:B------:R-:W4:Y:S02]  /*92300*/  LDL.LU R90, [R1+0x518] ;  /* 0x00051800015a7983 */ /* 0x000f240000300800 */
[----:B------:R-:W4:Y:S01]  /*92310*/  LDL.LU R91, [R1+0x51c] ;  /* 0x00051c00015b7983 */ /* 0x000f220000300800 */
[----:B--2---:R-:W-:Y:S01]  /*92320*/  MOV R96, R27 ;  /* 0x0000001b00607202 */ /* 0x004fe20000000f00 */
[----:B------:R-:W-:Y:S01]  /*92330*/  IMAD.MOV.U32 R97, RZ, RZ, R26 ;  /* 0x000000ffff617224 */ /* 0x000fe200078e001a */
[----:B------:R-:W2:Y:S01]  /*92340*/  LDL.LU R27, [R1+0x3684] ;  /* 0x00368400011b7983 */ /* 0x000ea20000300800 */
[----:B------:R-:W4:Y:S02]  /*92350*/  LDL.LU R26, [R1+0x3680] ;  /* 0x00368000011a7983 */ /* 0x000f240000300800 */
[----:B---3--:R-:W-:Y:S01]  /*92360*/  IMAD.MOV.U32 R98, RZ, RZ, R25 ;  /* 0x000000ffff627224 */ /* 0x008fe200078e0019 */
[----:B------:R-:W-:Y:S01]  /*92370*/  MOV R99, R24 ;  /* 0x0000001800637202 */ /* 0x000fe20000000f00 */
        /* <DEDUP_REMOVED lines=18> */
[----:B-1----:R-:W5:Y:S02]  /*924a0*/  LDL.LU R48, [R1+0x5a0] ;  /* 0x0005a00001307983 */ /* 0x002f640000300800 */
        /* <DEDUP_REMOVED lines=43> */
[----:B------:R-:W-:Y:S01]  /*92760*/  IMAD.MOV.U32 R80, RZ, RZ, R20 ;  /* 0x000000ffff507224 */ /* 0x000fe200078e0014 */
[----:B------:R-:W-:Y:S01]  /*92770*/  MOV R81, R21 ;  /* 0x0000001500517202 */ /* 0x000fe20000000f00 */
[----:B------:R-:W-:-:S02]  /*92780*/  IMAD.MOV.U32 R82, RZ, RZ, R22 ;  /* 0x000000ffff527224 */ /* 0x000fc400078e0016 */
[----:B------:R-:W-:Y:S02]  /*92790*/  IMAD.MOV.U32 R83, RZ, RZ, R23 ;  /* 0x000000ffff537224 */ /* 0x000fe400078e0017 */
[----:B--2---:R-:W-:Y:S01]  /*927a0*/  IMAD.MOV.U32 R107, RZ, RZ, R27 ;  /* 0x000000ffff6b7224 */ /* 0x004fe200078e001b */
[----:B----4-:R-:W-:Y:S01]  /*927b0*/  MOV R106, R26 ;  /* 0x0000001a006a7202 */ /* 0x010fe20000000f00 */
[----:B---3--:R-:W-:Y:S02]  /*927c0*/  IMAD.MOV.U32 R105, RZ, RZ, R25 ;  /* 0x000000ffff697224 */ /* 0x008fe400078e0019 */
[----:B-----5:R-:W-:Y:S02]  /*927d0*/  IMAD.MOV.U32 R104, RZ, RZ, R24 ;  /* 0x000000ffff687224 */ /* 0x020fe400078e0018 */
        /* <DEDUP_REMOVED lines=8> */
[C---:B------:R-:W-:Y:S08]  /*92860*/  HMMA.1688.F32.TF32 R36, R28.reuse, R86, R236 ;  /* 0x000000561c24723c */ /* 0x040ff000000810ec */
        /* <DEDUP_REMOVED lines=10> */
[C---:B----4-:R-:W-:Y:S01]  /*92910*/  HMMA.1688.F32.TF32 R68, R28.reuse, R250, R112 ;  /* 0x000000fa1c44723c */ /* 0x050fe20000081070 */
[----:B------:R-:W-:Y:S01]  /*92920*/  STL.64 [R1+0x220], R36 ;  /* 0x0002202401007387 */ /* 0x000fe20000100a00 */
[----:B------:R3:W-:Y:S11]  /*92930*/  STL.64 [R1+0x228], R38 ;  /* 0x0002282601007387 */ /* 0x0007f60000100a00 */
[----:B------:R-:W-:Y:S02]  /*92940*/  @!UPT UIADD3 URZ, URZ, URZ, URZ ;  /* 0x0000003f3f3ff290 */ /* 0x000fe4000fffe03f */
[----:B------:R-:W-:Y:S01]  /*92950*/  STL.64 [R1+0x210], R76 ;  /* 0x0002104c01007387 */ /* 0x000fe20000100a00 */
[----:B------:R-:W-:Y:S07]  /*92960*/  STL.64 [R1+0x218], R78 ;  /* 0x0002184e01007387 */ /* 0x000fee0000100a00 */
[----:B------:R-:W-:Y:S02]  /*92970*/  STL.64 [R1+0x200], R68 ;  /* 0x0002004401007387 */ /* 0x000fe40000100a00 */
[----:B------:R-:W-:Y:S01]  /*92980*/  STL.64 [R1+0x208], R70 ;  /* 0x0002084601007387 */ /* 0x000fe20000100a00 */
[----:B------:R-:W-:Y:S01]  /*92990*/  HMMA.1688.F32.TF32 R44, R28, R158, R44 ;  /* 0x0000009e1c2c723c */ /* 0x000fe2000008102c */
[----:B------:R-:W-:Y:S01]  /*929a0*/  MOV R5, R122 ;  /* 0x0000007a00057202 */ /* 0x000fe20000000f00 */
[----:B------:R-:W-:-:S06]  /*929b0*/  IMAD.MOV.U32 R4, RZ, RZ, R123 ;  /* 0x000000ffff047224 */ /* 0x000fcc00078e007b */
[C---:B---3--:R-:W-:Y:S01]  /*929c0*/  HMMA.1688.F32.TF32 R36, R28.reuse, R242, R20 ;  /* 0x000000f21c24723c */ /* 0x048fe20000081014 */
[----:B------:R-:W-:Y:S04]  /*929d0*/  LDS R20, [R161+0x2c300] ;  /* 0x02c30000a1147984 */ /* 0x000fe80000000800 */
[----:B------:R-:W-:Y:S04]  /*929e0*/  LDS R22, [R161+0x2e300] ;  /* 0x02e30000a1167984 */ /* 0x000fe80000000800 */
[----:B------:R-:W-:Y:S04]  /*929f0*/  LDS R21, [R189+0x2c300] ;  /* 0x02c30000bd157984 */ /* 0x000fe80000000800 */
[----:B------:R-:W1:Y:S10]  /*92a00*/  LDS R23, [R189+0x2e300] ;  /* 0x02e30000bd177984 */ /* 0x000e740000000800 */
        /* <DEDUP_REMOVED lines=12> */
[C---:B---3--:R-:W-:Y:S08]  /*92ad0*/  HMMA.1688.F32.TF32 R44, R28.reuse, R146, R60 ;  /* 0x000000921c2c723c */ /* 0x048ff0000008103c */
[C---:B----4-:R-:W-:Y:S07]  /*92ae0*/  HMMA.1688.F32.TF32 R40, R28.reuse, R142, R64 ;  /* 0x0000008e1c28723c */ /* 0x050fee0000081040 */
[----:B------:R-:W-:Y:S01]  /*92af0*/  STL.64 [R1+0x590], R36 ;  /* 0x0005902401007387 */ /* 0x000fe20000100a00 */
[----:B------:R3:W-:Y:S02]  /*92b00*/  STL.64 [R1+0x598], R38 ;  /* 0x0005982601007387 */ /* 0x0007e40000100a00 */
[C---:B---3--:R-:W-:Y:S08]  /*92b10*/  HMMA.1688.F32.TF32 R36, R28.reuse, R138, R164 ;  /* 0x0000008a1c24723c */ /* 0x048ff000000810a4 */
[----:B--2---:R-:W-:Y:S01]  /*92b20*/  HMMA.1688.F32.TF32 R28, R28, R134, R24 ;  /* 0x000000861c1c723c */ /* 0x004fe20000081018 */
[----:B------:R-:W-:Y:S01]  /*92b30*/  STL.64 [R1+0x580], R44 ;  /* 0x0005802c01007387 */ /* 0x000fe20000100a00 */
[----:B------:R-:W-:Y:S03]  /*92b40*/  STL.64 [R1+0x588], R46 ;  /* 0x0005882e01007387 */ /* 0x000fe60000100a00 */
[----:B------:R-:W-:Y:S02]  /*92b50*/  STL.64 [R1+0x570], R40 ;  /* 0x0005702801007387 */ /* 0x000fe40000100a00 */
[----:B------:R-:W-:Y:S02]  /*92b60*/  STL.64 [R1+0x578], R42 ;  /* 0x0005782a01007387 */ /* 0x000fe40000100a00 */
[----:B------:R-:W-:-:S02]  /*92b70*/  IMAD.MOV.U32 R145, RZ, RZ, R6 ;  /* 0x000000ffff917224 */ /* 0x000fc400078e0006 */
[----:B------:R-:W-:Y:S01]  /*92b80*/  IMAD.MOV.U32 R144, RZ, RZ, R7 ;  /* 0x000000ffff907224 */ /* 0x000fe200078e0007 */
[----:B------:R-:W-:Y:S01]  /*92b90*/  MOV R137, R250 ;  /* 0x000000fa00897202 */ /* 0x000fe20000000f00 */
[----:B------:R-:W-:Y:S02]  /*92ba0*/  IMAD.MOV.U32 R136, RZ, RZ, R251 ;  /* 0x000000ffff887224 */ /* 0x000fe400078e00fb */
[----:B------:R-:W-:Y:S01]  /*92bb0*/  IMAD.MOV.U32 R133, RZ, RZ, R246 ;  /* 0x000000ffff857224 */ /* 0x000fe200078e00f6 */
[----:B------:R-:W-:Y:S01]  /*92bc0*/  MOV R132, R247 ;  /* 0x000000f700847202 */ /* 0x000fe20000000f00 */
[----:B------:R-:W-:Y:S04]  /*92bd0*/  LDS R164, [R161+0x2c380] ;  /* 0x02c38000a1a47984 */ /* 0x000fe80000000800 */
[----:B------:R-:W-:Y:S04]  /*92be0*/  LDS R166, [R161+0x2e380] ;  /* 0x02e38000a1a67984 */ /* 0x000fe80000000800 */
[----:B------:R-:W-:Y:S04]  /*92bf0*/  LDS R165, [R189+0x2c380] ;  /* 0x02c38000bda57984 */ /* 0x000fe80000000800 */
[----:B------:R-:W2:Y:S04]  /*92c00*/  LDS R167, [R189+0x2e380] ;  /* 0x02e38000bda77984 */ /* 0x000ea80000000800 */
[----:B------:R-:W-:Y:S01]  /*92c10*/  STL.64 [R1+0x560], R36 ;  /* 0x0005602401007387 */ /* 0x000fe20000100a00 */
[----:B------:R-:W-:Y:S02]  /*92c20*/  STL.64 [R1+0x568], R38 ;  /* 0x0005682601007387 */ /* 0x000fe40000100a00 */
[----:B------:R-:W-:Y:S02]  /*92c30*/  STL.64 [R1+0x1e0], R28 ;  /* 0x0001e01c01007387 */ /* 0x000fe40000100a00 */
[----:B------:R3:W-:Y:S02]  /*92c40*/  STL.64 [R1+0x1e8], R30 ;  /* 0x0001e81e01007387 */ /* 0x0007e40000100a00 */
[C---:B---3--:R-:W-:Y:S08]  /*92c50*/  HMMA.1688.F32.TF32 R28, R32.reuse, R94, R108 ;  /* 0x0000005e201c723c */ /* 0x048ff0000008106c */
[C---:B------:R-:W-:Y:S01]  /*92c60*/  HMMA.1688.F32.TF32 R36, R32.reuse, R86, R104 ;  /* 0x000000562024723c */ /* 0x040fe20000081068 */
[----:B------:R-:W-:Y:S01]  /*92c70*/  IMAD.MOV.U32 R26, RZ, RZ, R5 ;  /* 0x000000ffff1a7224 */ /* 0x000fe200078e0005 */
[----:B------:R-:W-:Y:S11]  /*92c80*/  MOV R27, R4 ;  /* 0x00000004001b7202 */ /* 0x000ff60000000f00 */
[----:B------:R-:W-:Y:S02]  /*92c90*/  @!UPT UIADD3 URZ, URZ, URZ, URZ ;  /* 0x0000003f3f3ff290 */ /* 0x000fe4000fffe03f */
[----:B------:R-:W-:Y:S01]  /*92ca0*/  STL.64 [R1+0x550], R28 ;  /* 0x0005501c01007387 */ /* 0x000fe20000100a00 */
[----:B------:R3:W-:Y:S02]  /*92cb0*/  STL.64 [R1+0x558], R30 ;  /* 0x0005581e01007387 */ /* 0x0007e40000100a00 */
[C---:B---3--:R-:W-:Y:S08]  /*92cc0*/  HMMA.1688.F32.TF32 R28, R32.reuse, R74, R100 ;  /* 0x0000004a201c723c */ /* 0x048ff00000081064 */
[C---:B------:R-:W-:Y:S01]  /*92cd0*/  HMMA.1688.F32.TF32 R40, R32.reuse, R54, R96 ;  /* 0x000000362028723c */ /* 0x040fe20000081060 */
[----:B------:R-:W-:Y:S01]  /*92ce0*/  STL.64 [R1+0x540], R36 ;  /* 0x0005402401007387 */ /* 0x000fe20000100a00 */
[----:B------:R3:W-:Y:S06]  /*92cf0*/  STL.64 [R1+0x548], R38 ;  /* 0x0005482601007387 */ /* 0x0007ec0000100a00 */
[C---:B---3--:R-:W-:Y:S07]  /*92d00*/  HMMA.1688.F32.TF32 R36, R32.reuse, R26, R88 ;  /* 0x0000001a2024723c */ /* 0x048fee0000081058 */
[----:B------:R-:W-:Y:S01]  /*92d10*/  STL.64 [R1+0x530], R28 ;  /* 0x0005301c01007387 */ /* 0x000fe20000100a00 */
[----:B------:R3:W-:Y:S02]  /*92d20*/  STL.64 [R1+0x538], R30 ;  /* 0x0005381e01007387 */ /* 0x0007e40000100a00 */
[C---:B---3--:R-:W-:Y:S05]  /*92d30*/  HMMA.1688.F32.TF32 R28, R32.reuse, R6, R80 ;  /* 0x00000006201c723c */ /* 0x048fea0000081050 */
[----:B------:R3:W-:Y:S01]  /*92d40*/  STL.64 [R1+0x520], R40 ;  /* 0x0005202801007387 */ /* 0x0007e20000100a00 */
[----:B------:R4:W-:Y:S02]  /*92d50*/  STL.64 [R1+0x528], R42 ;  /* 0x0005282a01007387 */ /* 0x0009e40000100a00 */
[----:B------:R-:W5:Y:S05]  /*92d60*/  LDL.LU R88, [R1+0x30] ;  /* 0x0000300001587983 */ /* 0x000f6a0000300800 */
[----:B------:R1:W-:Y:S01]  /*92d70*/  STL.64 [R1+0x510], R36 ;  /* 0x0005102401007387 */ /* 0x0003e20000100a00 */
[----:B------:R1:W-:Y:S09]  /*92d80*/  STL.64 [R1+0x518], R38 ;  /* 0x0005182601007387 */ /* 0x0003f20000100a00 */
[----:B------:R-:W-:Y:S01]  /*92d90*/  STL.64 [R1+0x500], R28 ;  /* 0x0005001c01007387 */ /* 0x000fe20000100a00 */
        /* <DEDUP_REMOVED lines=84> */
[C---:B--2---:R-:W-:Y:S08]  /*932e0*/  HMMA.1688.F32.TF32 R28, R32.reuse, R250, R36 ;  /* 0x000000fa201c723c */ /* 0x044ff00000081024 */
[C---:B------:R-:W-:Y:S08]  /*932f0*/  HMMA.1688.F32.TF32 R36, R32.reuse, R242, R68 ;  /* 0x000000f22024723c */ /* 0x040ff00000081044 */
[C---:B---3--:R-:W-:Y:S01]  /*93300*/  HMMA.1688.F32.TF32 R68, R32.reuse, R246, R236 ;  /* 0x000000f62044723c */ /* 0x048fe200000810ec */
[----:B------:R-:W-:Y:S04]  /*93310*/  LDS R236, [R161+0x30000] ;  /* 0x03000000a1ec7984 */ /* 0x000fe80000000800 */
[----:B------:R-:W-:Y:S04]  /*93320*/  LDS R238, [R161+0x32000] ;  /* 0x03200000a1ee7984 */ /* 0x000fe80000000800 */
[----:B------:R-:W-:Y:S04]  /*93330*/  LDS R237, [R189+0x30000] ;  /* 0x03000000bded7984 */ /* 0x000fe80000000800 */
[----:B------:R-:W-:Y:S04]  /*93340*/  LDS R239, [R189+0x32000] ;  /* 0x03200000bdef7984 */ /* 0x000fe80000000800 */
[----:B------:R-:W-:Y:S01]  /*93350*/  STL.64 [R1+0x4f0], R28 ;  /* 0x0004f01c01007387 */ /* 0x000fe20000100a00 */
[----:B------:R1:W-:Y:S02]  /*93360*/  STL.64 [R1+0x4f8], R30 ;  /* 0x0004f81e01007387 */ /* 0x0003e40000100a00 */
[C---:B-1----:R-:W-:Y:S01]  /*93370*/  HMMA.1688.F32.TF32 R28, R32.reuse, R158, R76 ;  /* 0x0000009e201c723c */ /* 0x042fe2000008104c */
[----:B------:R-:W-:Y:S01]  /*93380*/  STL.64 [R1+0x4e0], R36 ;  /* 0x0004e02401007387 */ /* 0x000fe20000100a00 */
[----:B------:R1:W-:Y:S02]  /*93390*/  STL.64 [R1+0x4e8], R38 ;  /* 0x0004e82601007387 */ /* 0x0003e40000100a00 */
[----:B------:R-:W-:Y:S02]  /*933a0*/  STL.64 [R1+0x4d0], R68 ;  /* 0x0004d04401007387 */ /* 0x000fe40000100a00 */
[----:B------:R2:W-:Y:S02]  /*933b0*/  STL.64 [R1+0x4d8], R70 ;  /* 0x0004d84601007387 */ /* 0x0005e40000100a00 */
[C---:B-1----:R-:W-:Y:S08]  /*933c0*/  HMMA.1688.F32.TF32 R36, R32.reuse, R154, R128 ;  /* 0x0000009a2024723c */ /* 0x042ff00000081080 */
[C---:B--2---:R-:W-:Y:S07]  /*933d0*/  HMMA.1688.F32.TF32 R68, R32.reuse, R150, R124 ;  /* 0x000000962044723c */ /* 0x044fee000008107c */
[----:B------:R-:W-:Y:S01]  /*933e0*/  STL.64 [R1+0x4c0], R28 ;  /* 0x0004c01c01007387 */ /* 0x000fe20000100a00 */
[----:B------:R4:W-:Y:S02]  /*933f0*/  STL.64 [R1+0x4c8], R30 ;  /* 0x0004c81e01007387 */ /* 0x0009e40000100a00 */
[C---:B----4-:R-:W-:Y:S05]  /*93400*/  HMMA.1688.F32.TF32 R28, R32.reuse, R146, R120 ;  /* 0x00000092201c723c */ /* 0x050fea0000081078 */
        /* <DEDUP_REMOVED lines=8> */
[----:B-1----:R-:W-:Y:S07]  /*93490*/  HMMA.1688.F32.TF32 R28, R32, R134, R40 ;  /* 0x00000086201c723c */ /* 0x002fee0000081028 */
[----:B------:R-:W-:Y:S01]  /*934a0*/  STL.64 [R1+0xd0], R36 ;  /* 0x0000d02401007387 */ /* 0x000fe20000100a00 */
[----:B------:R1:W-:Y:S07]  /*934b0*/  STL.64 [R1+0xd8], R38 ;  /* 0x0000d82601007387 */ /* 0x0003ee0000100a00 */
[----:B------:R-:W-:Y:S02]  /*934c0*/  STL.64 [R1+0xc0], R68 ;  /* 0x0000c04401007387 */ /* 0x000fe40000100a00 */
[----:B------:R-:W-:Y:S01]  /*934d0*/  STL.64 [R1+0xc8], R70 ;  /* 0x0000c84601007387 */ /* 0x000fe20000100a00 */
[C---:B------:R-:W-:Y:S08]  /*934e0*/  HMMA.1688.F32.TF32 R32, R20.reuse, R86, R48 ;  /* 0x000000561420723c */ /* 0x040ff00000081030 */
[C---:B-1----:R-:W-:Y:S01]  /*934f0*/  HMMA.1688.F32.TF32 R36, R20.reuse, R94, R44 ;  /* 0x0000005e1424723c */ /* 0x042fe2000008102c */
[----:B------:R-:W-:Y:S01]  /*93500*/  STL.64 [R1+0xb0], R28 ;  /* 0x0000b01c01007387 */ /* 0x000fe20000100a00 */
[----:B------:R1:W-:Y:S06]  /*93510*/  STL.64 [R1+0xb8], R30 ;  /* 0x0000b81e01007387 */ /* 0x0003ec0000100a00 */
[C---:B-1----:R-:W-:Y:S11]  /*93520*/  HMMA.1688.F32.TF32 R28, R20.reuse, R74, R56 ;  /* 0x0000004a141c723c */ /* 0x042ff60000081038 */
[----:B------:R-:W-:Y:S04]  /*93530*/  @!UPT UIADD3 URZ, URZ, URZ, URZ ;  /* 0x0000003f3f3ff290 */ /* 0x000fe8000fffe03f */
[----:B------:R-:W-:Y:S01]  /*93540*/  STL.64 [R1+0xa0], R36 ;  /* 0x0000a02401007387 */ /* 0x000fe20000100a00 */
[----:B------:R1:W-:Y:S02]  /*93550*/  STL.64 [R1+0xa8], R38 ;  /* 0x0000a82601007387 */ /* 0x0003e40000100a00 */
        /* <DEDUP_REMOVED lines=8> */
[----:B------:R-:W-:Y:S07]  /*935e0*/  STL.64 [R1+0x78], R38 ;  /* 0x0000782601007387 */ /* 0x000fee0000100a00 */
[----:B------:R-:W-:Y:S02]  /*935f0*/  STL.64 [R1+0x60], R32 ;  /* 0x0000602001007387 */ /* 0x000fe40000100a00 */
[----:B------:R-:W-:Y:S06]  /*93600*/  STL.64 [R1+0x68], R34 ;  /* 0x0000682201007387 */ /* 0x000fec0000100a00 */
[----:B------:R-:W-:Y:S01]  /*93610*/  STL.64 [R1+0x50], R28 ;  /* 0x0000501c01007387 */ /* 0x000fe20000100a00 */
[----:B------:R1:W-:Y:S02]  /*93620*/  STL.64 [R1+0x58], R30 ;  /* 0x0000581e01007387 */ /* 0x0003e40000100a00 */
[----:B------:R-:W2:Y:S02]  /*93630*/  LDL.LU.64 R6, [R1+0x3650] ;  /* 0x0036500001067983 */ /* 0x000ea40000300a00 */
[----:B------:R-:W2:Y:S01]  /*93640*/  LDL.LU.64 R4, [R1+0x3648] ;  /* 0x0036480001047983 */ /* 0x000ea20000300a00 */
[C---:B-1----:R-:W-:Y:S11]  /*93650*/  HMMA.1688.F32.TF32 R28, R20.reuse, R250, R104 ;  /* 0x000000fa141c723c */ /* 0x042ff60000081068 */
[----:B------:R-:W-:Y:S11]  /*93660*/  @!UPT UIADD3 URZ, URZ, URZ, URZ ;  /* 0x0000003f3f3ff290 */ /* 0x000ff6000fffe03f */
[----:B------:R-:W-:Y:S01]  /*93670*/  @!UPT UIADD3 URZ, URZ, URZ, URZ ;  /* 0x0000003f3f3ff290 */ /* 0x000fe2000fffe03f */
[----:B------:R-:W-:Y:S01]  /*93680*/  STL.64 [R1+0x40], R28 ;  /* 0x0000401c01007387 */ /* 0x000fe20000100a00 */
[----:B------:R5:W-:Y:S02]  /*93690*/  STL.64 [R1+0x48], R30 ;  /* 0x0000481e01007387 */ /* 0x000be40000100a00 */
[----:B------:R-:W3:Y:S02]  /*936a0*/  LDL.LU.64 R250, [R1+0x3640] ;  /* 0x0036400001fa7983 */ /* 0x000ee40000300a00 */
[----:B------:R-:W3:Y:S01]  /*936b0*/  LDL.LU.64 R248, [R1+0x3638] ;  /* 0x0036380001f87983 */ /* 0x000ee20000300a00 */
[C---:B-----5:R-:W-:Y:S01]  /*936c0*/  HMMA.1688.F32.TF32 R28, R20.reuse, R242, R88 ;  /* 0x000000f2141c723c */ /* 0x060fe20000081058 */
[----:B------:R-:W4:Y:S11]  /*936d0*/  LDL.LU R88, [R1+0x830] ;  /* 0x0008300001587983 */ /* 0x000f360000300800 */
[----:B------:R-:W-:Y:S11]  /*936e0*/  @!UPT UIADD3 URZ, URZ, URZ, URZ ;  /* 0x0000003f3f3ff290 */ /* 0x000ff6000fffe03f */
[----:B------:R-:W-:Y:S01]  /*936f0*/  STL.64 [R1+0x30], R28 ;  /* 0x0000301c01007387 */ /* 0x000fe20000100a00 */
[----:B------:R1:W-:Y:S02]  /*93700*/  STL.64 [R1+0x38], R30 ;  /* 0x0000381e01007387 */ /* 0x0003e40000100a00 */
[----:B------:R-:W4:Y:S01]  /*93710*/  LDL.LU R89, [R1+0x834] ;  /* 0x0008340001597983 */ /* 0x000f220000300800 */
[C---:B------:R-:W-:Y:S01]  /*93720*/  HMMA.1688.F32.TF32 R36, R20.reuse, R158, R96 ;  /* 0x0000009e1424723c */ /* 0x040fe20000081060 */
[----:B------:R-:W4:Y:S01]  /*93730*/  LDL.LU R90, [R1+0x838] ;  /* 0x00083800015a7983 */ /* 0x000f220000300800 */
[----:B------:R-:W4:Y:S06]  /*93740*/  LDL.LU R91, [R1+0x83c] ;  /* 0x00083c00015b7983 */ /* 0x000f2c0000300800 */
[C---:B-1----:R-:W-:Y:S08]  /*93750*/  HMMA.1688.F32.TF32 R28, R20.reuse, R246, R100 ;  /* 0x000000f6141c723c */ /* 0x042ff00000081064 */
[C---:B------:R-:W-:Y:S11]  /*93760*/  HMMA.1688.F32.TF32 R32, R20.reuse, R154, R80 ;  /* 0x0000009a1420723c */ /* 0x040ff60000081050 */
[----:B------:R-:W-:Y:S04]  /*93770*/  @!UPT UIADD3 URZ, URZ, URZ, URZ ;  /* 0x0000003f3f3ff290 */ /* 0x000fe8000fffe03f */
[----:B------:R-:W-:Y:S01]  /*93780*/  STL.64 [R1+0x650], R28 ;  /* 0x0006501c01007387 */ /* 0x000fe20000100a00 */
[----:B------:R3:W-:Y:S02]  /*93790*/  STL.64 [R1+0x658], R30 ;  /* 0x0006581e01007387 */ /* 0x0007e40000100a00 */
[----:B------:R-:W5:Y:S02]  /*937a0*/  LDL.LU.64 R246, [R1+0x3630] ;  /* 0x0036300001f67983 */ /* 0x000f640000300a00 */
[----:B------:R-:W5:Y:S01]  /*937b0*/  LDL.LU.64 R244, [R1+0x3628] ;  /* 0x0036280001f47983 */ /* 0x000f620000300a00 */
[----:B------:R-:W-:Y:S01]  /*937c0*/  STL.64 [R1+0x640], R36 ;  /* 0x0006402401007387 */ /* 0x000fe20000100a00 */
[----:B------:R-:W-:Y:S02]  /*937d0*/  STL.64 [R1+0x648], R38 ;  /* 0x0006482601007387 */ /* 0x000fe40000100a00 */
[----:B------:R-:W-:Y:S02]  /*937e0*/  STL.64 [R1+0x5f0], R32 ;  /* 0x0005f02001007387 */ /* 0x000fe40000100a00 */
[----:B------:R-:W-:Y:S01]  /*937f0*/  IMAD.MOV.U32 R80, RZ, RZ, R9 ;  /* 0x000000ffff507224 */ /* 0x000fe200078e0009 */
[----:B------:R-:W-:Y:S01]  /*93800*/  STL.64 [R1+0x5f8], R34 ;  /* 0x0005f82201007387 */ /* 0x000fe20000100a00 */
[----:B------:R-:W4:Y:S02]  /*93810*/  LDL.LU R9, [R1+0x3620] ;  /* 0x0036200001097983 */ /* 0x000f240000300800 */
        /* <DEDUP_REMOVED lines=8> */
[----:B------:R-:W4:Y:S02]  /*938a0*/  LDL.LU R10, [R1+0x361c] ;  /* 0x00361c00010a7983 */ /* 0x000f240000300800 */
[----:B------:R-:W4:Y:S01]  /*938b0*/  LDL.LU R11, [R1+0x3618] ;  /* 0x00361800010b7983 */ /* 0x000f220000300800 */
[----:B------:R-:W3:Y:S01]  /*938c0*/  LDL.LU R3, [R1+0x3614] ;  /* 0x0036140001037983 */ /* 0x000ee20000300800 */
[----:B--2---:R-:W-:Y:S01]  /*938d0*/  HMMA.1688.F32.TF32 R4, R20, R142, R4 ;  /* 0x0000008e1404723c */ /* 0x004fe20000081004 */
[----:B------:R-:W-:Y:S01]  /*938e0*/  IMAD.MOV.U32 R48, RZ, RZ, R160 ;  /* 0x000000ffff307224 */ /* 0x000fe200078e00a0 */
[----:B------:R-:W-:Y:S01]  /*938f0*/  MOV R49, R191 ;  /* 0x000000bf00317202 */ /* 0x000fe20000000f00 */
[----:B------:R-:W-:-:S02]  /*93900*/  IMAD.MOV.U32 R50, RZ, RZ, R190 ;  /* 0x000000ffff327224 */ /* 0x000fc400078e00be */
[----:B------:R-:W-:-:S03]  /*93910*/  IMAD.MOV.U32 R51, RZ, RZ, R163 ;  /* 0x000000ffff337224 */ /* 0x000fc600078e00a3 */
[----:B-----5:R-:W-:Y:S11]  /*93920*/  HMMA.1688.F32.TF32 R28, R20, R146, R244 ;  /* 0x00000092141c723c */ /* 0x020ff600000810f4 */
[----:B------:R-:W-:Y:S11]  /*93930*/  @!UPT UIADD3 URZ, URZ, URZ, URZ ;  /* 0x0000003f3f3ff290 */ /* 0x000ff6000fffe03f */
[----:B------:R-:W-:Y:S01]  /*93940*/  @!UPT UIADD3 URZ, URZ, URZ, URZ ;  /* 0x0000003f3f3ff290 */ /* 0x000fe2000fffe03f */
[----:B------:R-:W-:Y:S01]  /*93950*/  STL.64 [R1+0x10], R28 ;  /* 0x0000101c01007387 */ /* 0x000fe20000100a00 */
[----:B------:R-:W-:Y:S02]  /*93960*/  STL.64 [R1+0x18], R30 ;  /* 0x0000181e01007387 */ /* 0x000fe40000100a00 */
[----:B------:R-:W2:Y:S02]  /*93970*/  LDL.LU R160, [R1+0x3610] ;  /* 0x0036100001a07983 */ /* 0x000ea40000300800 */
[----:B------:R1:W-:Y:S01]  /*93980*/  STL.64 [R1], R4 ;  /* 0x0000000401007387 */ /* 0x0003e20000100a00 */
[----:B------:R5:W-:Y:S01]  /*93990*/  STL.64 [R1+0x8], R6 ;  /* 0x0000080601007387 */ /* 0x000be20000100a00 */
[----:B------:R-:W2:Y:S02]  /*939a0*/  LDL.LU R191, [R1+0x360c] ;  /* 0x00360c0001bf7983 */ /* 0x000ea40000300800 */
[----:B------:R-:W2:Y:S02]  /*939b0*/  LDL.LU R190, [R1+0x3608] ;  /* 0x0036080001be7983 */ /* 0x000ea40000300800 */
[----:B------:R-:W2:Y:S01]  /*939c0*/  LDL.LU R163, [R1+0x3604] ;  /* 0x0036040001a37983 */ /* 0x000ea20000300800 */
[----:B-1----:R-:W-:-:S02]  /*939d0*/  MOV R4, R162 ;  /* 0x000000a200047202 */ /* 0x002fc40000000f00 */
[----:B------:R-:W2:Y:S01]  /*939e0*/  LDL.LU R162, [R1+0x3600] ;  /* 0x0036000001a27983 */ /* 0x000ea20000300800 */
[----:B------:R-:W-:Y:S02]  /*939f0*/  IMAD.MOV.U32 R5, RZ, RZ, R2 ;  /* 0x000000ffff057224 */ /* 0x000fe400078e0002 */
[----:B-----5:R-:W-:Y:S01]  /*93a00*/  IMAD.MOV.U32 R6, RZ, RZ, R0 ;  /* 0x000000ffff067224 */ /* 0x020fe200078e0000 */
[----:B------:R-:W-:-:S07]  /*93a10*/  MOV R7, R252 ;  /* 0x000000fc00077202 */ /* 0x000fce0000000f00 */
[----:B------:R-:W-:Y:S08]  /*93a20*/  HMMA.1688.F32.TF32 R4, R164, R26, R4 ;  /* 0x0000001aa404723c */ /* 0x000ff00000081004 */
[C---:B------:R-:W-:Y:S08]  /*93a30*/  HMMA.1688.F32.TF32 R244, R20.reuse, R134, R12 ;  /* 0x0000008614f4723c */ /* 0x040ff0000008100c */
[----:B----4-:R-:W-:Y:S08]  /*93a40*/  HMMA.1688.F32.TF32 R248, R20, R138, R8 ;  /* 0x0000008a14f8723c */ /* 0x010ff00000081008 */
[----:B------:R-:W-:Y:S01]  /*93a50*/  HMMA.1688.F32.TF32 R8, R164, R94, R16 ;  /* 0x0000005ea408723c */ /* 0x000fe20000081010 */
[----:B---3--:R-:W1:Y:S04]  /*93a60*/  LDSM.16.M88.4 R20, [R3+0x96180] ;  /* 0x096180000314783b */ /* 0x008e680000000200 */
[----:B------:R-:W3:Y:S04]  /*93a70*/  LDSM.16.M88.4 R16, [R3+0x98180] ;  /* 0x098180000310783b */ /* 0x000ee80000000200 */
[----:B------:R-:W2:Y:S01]  /*93a80*/  LDSM.16.M88.4 R12, [R3+0x9a180] ;  /* 0x09a18000030c783b */ /* 0x000ea20000000200 */
[----:B------:R-:W-:-:S03]  /*93a90*/  IMAD.MOV.U32 R252, RZ, RZ, c[0x0][0x188] ;  /* 0x00006200fffc7624 */ /* 0x000fc600078e00ff */
        /* <DEDUP_REMOVED lines=9> */
[----:B------:R-:W-:Y:S01]  /*93b30*/  STL.64 [R1+0x6e0], R8 ;  /* 0x0006e00801007387 */ /* 0x000fe20000100a00 */
[----:B------:R5:W-:Y:S02]  /*93b40*/  STL.64 [R1+0x6e8], R10 ;  /* 0x0006e80a01007387 */ /* 0x000be40000100a00 */
[----:B------:R-:W4:Y:S02]  /*93b50*/  LDL.LU R2, [R1+0x35fc] ;  /* 0x0035fc0001027983 */ /* 0x000f240000300800 */
[----:B------:R-:W4:Y:S01]  /*93b60*/  LDL.LU R0, [R1+0x35f8] ;  /* 0x0035f80001007983 */ /* 0x000f220000300800 */
[C---:B-----5:R-:W-:Y:S11]  /*93b70*/  HMMA.1688.F32.TF32 R8, R164.reuse, R86, R88 ;  /* 0x00000056a408723c */ /* 0x060ff60000081058 */
[----:B------:R-:W-:Y:S11]  /*93b80*/  @!UPT UIADD3 URZ, URZ, URZ, URZ ;  /* 0x0000003f3f3ff290 */ /* 0x000ff6000fffe03f */
[----:B------:R-:W-:Y:S01]  /*93b90*/  @!UPT UIADD3 URZ, URZ, URZ, URZ ;  /* 0x0000003f3f3ff290 */ /* 0x000fe2000fffe03f */
[----:B------:R-:W-:Y:S01]  /*93ba0*/  STL.64 [R1+0x6d0], R8 ;  /* 0x0006d00801007387 */ /* 0x000fe20000100a00 */
[----:B------:R5:W-:Y:S02]  /*93bb0*/  STL.64 [R1+0x6d8], R10 ;  /* 0x0006d80a01007387 */ /* 0x000be40000100a00 */
[----:B------:R-:W-:Y:S01]  /*93bc0*/  IMAD.SHL.U32 R252, R252, 0x80, RZ ;  /* 0x00000080fcfc7824 */ /* 0x000fe200078e00ff */
[----:B--2---:R-:W-:Y:S04]  /*93bd0*/  LDSM.16.M88.4 R128, [R160+0x80180] ;  /* 0x08018000a080783b */ /* 0x004fe80000000200 */
[----:B------:R-:W-:Y:S01]  /*93be0*/  LDSM.16.M88.4 R124, [R160+0x82180] ;  /* 0x08218000a07c783b */ /* 0x000fe20000000200 */
[----:B-----5:R-:W-:Y:S01]  /*93bf0*/  HMMA.1688.F32.TF32 R8, R164, R74, R80 ;  /* 0x0000004aa408723c */ /* 0x020fe20000081050 */
[----:B------:R-:W-:-:S02]  /*93c00*/  SHF.L.U32 R252, R252, 0x2, RZ ;  /* 0x00000002fcfc7819 */ /* 0x000fc400000006ff */
        /* <DEDUP_REMOVED lines=10> */
[----:B------:R-:W-:Y:S03]  /*93cb0*/  LDSM.16.M88.4 R80, [R160+0x98180] ;  /* 0x09818000a050783b */ /* 0x000fe60000000200 */
[----:B------:R-:W-:Y:S01]  /*93cc0*/  LDSM.16.M88.4 R76, [R160+0x9a180] ;  /* 0x09a18000a04c783b */ /* 0x000fe20000000200 */
[----:B------:R-:W-:Y:S03]  /*93cd0*/  LDSM.16.M88.4 R72, [R160+0x9c180] ;  /* 0x09c18000a048783b */ /* 0x000fe60000000200 */
[----:B------:R-:W-:Y:S04]  /*93ce0*/  LDSM.16.M88.4 R68, [R160+0x9e180] ;  /* 0x09e18000a044783b */ /* 0x000fe80000000200 */
[----:B------:R-:W-:Y:S01]  /*93cf0*/  STL.64 [R1+0x6c0], R8 ;  /* 0x0006c00801007387 */ /* 0x000fe20000100a00 */
[----:B------:R2:W-:Y:S02]  /*93d00*/  STL.64 [R1+0x6c8], R10 ;  /* 0x0006c80a01007387 */ /* 0x0005e40000100a00 */
[----:B--2---:R-:W-:Y:S01]  /*93d10*/  HMMA.1688.F32.TF32 R8, R164, R54, R48 ;  /* 0x00000036a408723c */ /* 0x004fe20000081030 */
[----:B------:R-:W-:Y:S04]  /*93d20*/  LDSM.16.M88.4 R52, [R3+0x86180] ;  /* 0x086180000334783b */ /* 0x000fe80000000200 */
[----:B------:R-:W-:Y:S11]  /*93d30*/  LDSM.16.M88.4 R48, [R3+0x88180] ;  /* 0x088180000330783b */ /* 0x000ff60000000200 */
[----:B------:R-:W-:Y:S07]  /*93d40*/  @!UPT UIADD3 URZ, URZ, URZ, URZ ;  /* 0x0000003f3f3ff290 */ /* 0x000fee000fffe03f */
[----:B------:R-:W-:Y:S01]  /*93d50*/  STL.64 [R1+0x6b0], R8 ;  /* 0x0006b00801007387 */ /* 0x000fe20000100a00 */
[----:B------:R-:W-:Y:S02]  /*93d60*/  STL.64 [R1+0x6b8], R10 ;  /* 0x0006b80a01007387 */ /* 0x000fe40000100a00 */
[----:B------:R-:W-:Y:S02]  /*93d70*/  STL.64 [R1+0x6a0], R4 ;  /* 0x0006a00401007387 */ /* 0x000fe40000100a00 */
[----:B------:R-:W2:Y:S01]  /*93d80*/  LDSM.16.M88.4 R8, [R3+0x9c180] ;  /* 0x09c180000308783b */ /* 0x000ea20000000200 */
[----:B------:R-:W-:Y:S03]  /*93d90*/  STL.64 [R1+0x6a8], R6 ;  /* 0x0006a80601007387 */ /* 0x000fe60000100a00 */
[----:B------:R-:W5:Y:S04]  /*93da0*/  LDSM.16.M88.4 R4, [R3+0x9e180] ;  /* 0x09e180000304783b */ /* 0x000f680000000200 */
[----:B-1----:R-:W-:Y:S02]  /*93db0*/  STL.64 [R1+0x3958], R22 ;  /* 0x0039581601007387 */ /* 0x002fe40000100a00 */
[----:B------:R-:W-:Y:S01]  /*93dc0*/  STL.64 [R1+0x3950], R20 ;  /* 0x0039501401007387 */ /* 0x000fe20000100a00 */
[----:B---3--:R-:W-:Y:S01]  /*93dd0*/  STL.64 [R1+0x3948], R18 ;  /* 0x0039481201007387 */ /* 0x008fe20000100a00 */
[----:B------:R-:W-:Y:S02]  /*93de0*/  STL.64 [R1+0x3940], R16 ;  /* 0x0039401001007387 */ /* 0x000fe40000100a00 */
[----:B------:R-:W-:Y:S02]  /*93df0*/  STL.64 [R1+0x3938], R14 ;  /* 0x0039380e01007387 */ /* 0x000fe40000100a00 */
[----:B------:R1:W-:Y:S02]  /*93e00*/  STL.64 [R1+0x3930], R12 ;  /* 0x0039300c01007387 */ /* 0x0003e40000100a00 */
[----:B-1----:R-:W3:Y:S01]  /*93e10*/  LDL.LU R12, [R1+0xb60] ;  /* 0x000b6000010c7983 */ /* 0x002ee20000300800 */
[----:B------:R-:W3:Y:S02]  /*93e20*/  LDL.LU R13, [R1+0xb64] ;  /* 0x000b6400010d7983 */ /* 0x000ee40000300800 */
[----:B------:R-:W3:Y:S02]  /*93e30*/  LDL.LU R14, [R1+0xb68] ;  /* 0x000b6800010e7983 */ /* 0x000ee40000300800 */
[----:B------:R-:W3:Y:S01]  /*93e40*/  LDL.LU R15, [R1+0xb6c] ;  /* 0x000b6c00010f7983 */ /* 0x000ee20000300800 */
[----:B------:R-:W3:Y:S01]  /*93e50*/  LDL.LU R20, [R1+0xb80] ;  /* 0x000b800001147983 */ /* 0x000ee20000300800 */
[----:B------:R-:W3:Y:S02]  /*93e60*/  LDL.LU R21, [R1+0xb84] ;  /* 0x000b840001157983 */ /* 0x000ee40000300800 */
[----:B------:R-:W3:Y:S02]  /*93e70*/  LDL.LU R22, [R1+0xb88] ;  /* 0x000b880001167983 */ /* 0x000ee40000300800 */
[----:B------:R-:W3:Y:S01]  /*93e80*/  LDL.LU R23, [R1+0xb8c] ;  /* 0x000b8c0001177983 */ /* 0x000ee20000300800 */
[----:B--2---:R-:W-:Y:S01]  /*93e90*/  STL.64 [R1+0x3928], R10 ;  /* 0x0039280a01007387 */ /* 0x004fe20000100a00 */
[----:B------:R-:W-:Y:S02]  /*93ea0*/  STL.64 [R1+0x3920], R8 ;  /* 0x0039200801007387 */ /* 0x000fe40000100a00 */
[----:B-----5:R-:W-:Y:S02]  /*93eb0*/  STL.64 [R1+0x3918], R6 ;  /* 0x0039180601007387 */ /* 0x020fe40000100a00 */
[----:B------:R-:W-:Y:S01]  /*93ec0*/  STL.64 [R1+0x3910], R4 ;  /* 0x0039100401007387 */ /* 0x000fe20000100a00 */
[----:B------:R-:W-:Y:S01]  /*93ed0*/  STL.64 [R1+0x3908], R250 ;  /* 0x003908fa01007387 */ /* 0x000fe20000100a00 */
[----:B------:R1:W-:Y:S03]  /*93ee0*/  STL.64 [R1+0x3900], R248 ;  /* 0x003900f801007387 */ /* 0x0003e60000100a00 */
[----:B-1----:R-:W2:Y:S01]  /*93ef0*/  LDL.LU R248, [R1+0xbf0] ;  /* 0x000bf00001f87983 */ /* 0x002ea20000300800 */
[----:B------:R-:W2:Y:S02]  /*93f00*/  LDL.LU R249, [R1+0xbf4] ;  /* 0x000bf40001f97983 */ /* 0x000ea40000300800 */
[----:B------:R-:W2:Y:S02]  /*93f10*/  LDL.LU R250, [R1+0xbf8] ;  /* 0x000bf80001fa7983 */ /* 0x000ea40000300800 */
[----:B------:R-:W2:Y:S01]  /*93f20*/  LDL.LU R251, [R1+0xbfc] ;  /* 0x000bfc0001fb7983 */ /* 0x000ea20000300800 */
[----:B------:R-:W-:Y:S01]  /*93f30*/  STL.64 [R1+0x38f8], R246 ;  /* 0x0038f8f601007387 */ /* 0x000fe20000100a00 */
[----:B------:R1:W-:Y:S03]  /*93f40*/  STL.64 [R1+0x38f0], R244 ;  /* 0x0038f0f401007387 */ /* 0x0003e60000100a00 */
[----:B-1----:R-:W5:Y:S01]  /*93f50*/  LDL.LU R244, [R1+0xb70] ;  /* 0x000b700001f47983 */ /* 0x002f620000300800 */
[----:B------:R-:W5:Y:S02]  /*93f60*/  LDL.LU R245, [R1+0xb74] ;  /* 0x000b740001f57983 */ /* 0x000f640000300800 */
[----:B------:R-:W5:Y:S02]  /*93f70*/  LDL.LU R246, [R1+0xb78] ;  /* 0x000b780001f67983 */ /* 0x000f640000300800 */
[----:B------:R-:W5:Y:S02]  /*93f80*/  LDL.LU R247, [R1+0xb7c] ;  /* 0x000b7c0001f77983 */ /* 0x000f640000300800 */
[----:B------:R-:W-:-:S02]  /*93f90*/  IMAD.MOV.U32 R18, RZ, RZ, R145 ;  /* 0x000000ffff127224 */ /* 0x000fc400078e0091 */
[----:B------:R-:W-:Y:S01]  /*93fa0*/  IMAD.MOV.U32 R19, RZ, RZ, R144 ;  /* 0x000000ffff137224 */ /* 0x000fe200078e0090 */
[----:B------:R-:W-:Y:S01]  /*93fb0*/  MOV R10, R137 ;  /* 0x00000089000a7202 */ /* 0x000fe20000000f00 */
[----:B------:R-:W-:Y:S02]  /*93fc0*/  IMAD.MOV.U32 R11, RZ, RZ, R136 ;  /* 0x000000ffff0b7224 */ /* 0x000fe400078e0088 */
[----:B------:R-:W-:Y:S01]  /*93fd0*/  IMAD.MOV.U32 R6, RZ, RZ, R133 ;  /* 0x000000ffff067224 */ /* 0x000fe200078e0085 */
[----:B------:R-:W-:Y:S01]  /*93fe0*/  MOV R7, R132 ;  /* 0x0000008400077202 */ /* 0x000fe20000000f00 */
[----:B----4-:R-:W-:Y:S01]  /*93ff0*/  STL [R1+0x3784], R2 ;  /* 0x0037840201007387 */ /* 0x010fe20000100800 */
        /* <DEDUP_REMOVED lines=12> */
[C---:B---3--:R-:W-:Y:S03]  /*940c0*/  HMMA.1688.F32.TF32 R16, R164.reuse, R18, R20 ;  /* 0x00000012a410723c */ /* 0x048fe60000081014 */
[----:B------:R-:W3:Y:S01]  /*940d0*/  LDL.LU.64 R22, [R1+0x3958] ;  /* 0x0039580001167983 */ /* 0x000ee20000300a00 */
[----:B------:R-:W4:Y:S11]  /*940e0*/  LDL.LU.64 R20, [R1+0x3950] ;  /* 0x0039500001147983 */ /* 0x000f360000300a00 */
[----:B------:R-:W-:Y:S08]  /*940f0*/  @!UPT UIADD3 URZ, URZ, URZ, URZ ;  /* 0x0000003f3f3ff290 */ /* 0x000ff0000fffe03f */
[----:B------:R-:W-:Y:S01]  /*94100*/  STL.64 [R1+0x760], R16 ;  /* 0x0007601001007387 */ /* 0x000fe20000100a00 */
[----:B------:R1:W-:Y:S03]  /*94110*/  STL.64 [R1+0x768], R18 ;  /* 0x0007681201007387 */ /* 0x0003e60000100a00 */
[----:B-1----:R-:W3:Y:S01]  /*94120*/  LDL.LU.64 R18, [R1+0x3948] ;  /* 0x0039480001127983 */ /* 0x002ee20000300a00 */
[----:B------:R-:W3:Y:S01]  /*94130*/  LDL.LU.64 R16, [R1+0x3940] ;  /* 0x0039400001107983 */ /* 0x000ee20000300a00 */
[C---:B-----5:R-:W-:Y:S08]  /*94140*/  HMMA.1688.F32.TF32 R244, R164.reuse, R10, R244 ;  /* 0x0000000aa4f4723c */ /* 0x060ff000000810f4 */
[C---:B------:R-:W-:Y:S08]  /*94150*/  HMMA.1688.F32.TF32 R8, R164.reuse, R242, R12 ;  /* 0x000000f2a408723c */ /* 0x040ff0000008100c */
[----:B--2---:R-:W-:Y:S01]  /*94160*/  HMMA.1688.F32.TF32 R4, R164, R6, R248 ;  /* 0x00000006a404723c */ /* 0x004fe200000810f8 */
[----:B------:R-:W-:Y:S04]  /*94170*/  LDS R242, [R161+0x36000] ;  /* 0x03600000a1f27984 */ /* 0x000fe80000000800 */
[----:B------:R-:W1:Y:S04]  /*94180*/  LDS R243, [R189+0x36000] ;  /* 0x03600000bdf37984 */ /* 0x000e680000000800 */
[----:B------:R2:W-:Y:S01]  /*94190*/  STL.64 [R1+0x680], R244 ;  /* 0x000680f401007387 */ /* 0x0005e20000100a00 */
[----:B------:R5:W-:Y:S02]  /*941a0*/  STL.64 [R1+0x688], R246 ;  /* 0x000688f601007387 */ /* 0x000be40000100a00 */
[----:B------:R-:W3:Y:S02]  /*941b0*/  LDL.LU R12, [R1+0xbe0] ;  /* 0x000be000010c7983 */ /* 0x000ee40000300800 */
[----:B------:R-:W3:Y:S01]  /*941c0*/  LDL.LU R13, [R1+0xbe4] ;  /* 0x000be400010d7983 */ /* 0x000ee20000300800 */
[----:B------:R-:W3:Y:S01]  /*941d0*/  LDL.LU R14, [R1+0xbe8] ;  /* 0x000be800010e7983 */ /* 0x000ee20000300800 */
[----:B------:R-:W3:Y:S02]  /*941e0*/  LDL.LU R15, [R1+0xbec] ;  /* 0x000bec00010f7983 */ /* 0x000ee40000300800 */
[----:B------:R-:W-:-:S02]  /*941f0*/  IMAD.MOV.U32 R252, RZ, RZ, R8 ;  /* 0x000000fffffc7224 */ /* 0x000fc400078e0008 */
[----:B------:R-:W-:Y:S01]  /*94200*/  IMAD.MOV.U32 R191, RZ, RZ, R9 ;  /* 0x000000ffffbf7224 */ /* 0x000fe200078e0009 */
[----:B------:R-:W4:Y:S01]  /*94210*/  LDL.LU R8, [R1+0xbd0] ;  /* 0x000bd00001087983 */ /* 0x000f220000300800 */
[----:B------:R-:W-:Y:S01]  /*94220*/  MOV R190, R10 ;  /* 0x0000000a00be7202 */ /* 0x000fe20000000f00 */
[----:B------:R-:W4:Y:S02]  /*94230*/  LDL.LU R9, [R1+0xbd4] ;  /* 0x000bd40001097983 */ /* 0x000f240000300800 */
[----:B------:R-:W-:Y:S01]  /*94240*/  IMAD.MOV.U32 R188, RZ, RZ, R11 ;  /* 0x000000ffffbc7224 */ /* 0x000fe200078e000b */
[----:B------:R-:W4:Y:S01]  /*94250*/  LDL.LU R10, [R1+0xbd8] ;  /* 0x000bd800010a7983 */ /* 0x000f220000300800 */
[----:B------:R-:W4:Y:S03]  /*94260*/  LDL.LU R11, [R1+0xbdc] ;  /* 0x000bdc00010b7983 */ /* 0x000f260000300800 */
[----:B------:R-:W-:Y:S01]  /*94270*/  STL [R1+0x38dc], R188 ;  /* 0x0038dcbc01007387 */ /* 0x000fe20000100800 */
[----:B------:R-:W-:Y:S02]  /*94280*/  STL [R1+0x38d8], R190 ;  /* 0x0038d8be01007387 */ /* 0x000fe40000100800 */
[----:B------:R-:W-:Y:S02]  /*94290*/  STL [R1+0x38d4], R191 ;  /* 0x0038d4bf01007387 */ /* 0x000fe40000100800 */
[----:B------:R-:W-:Y:S02]  /*942a0*/  STL [R1+0x38d0], R252 ;  /* 0x0038d0fc01007387 */ /* 0x000fe40000100800 */
[----:B------:R-:W-:Y:S01]  /*942b0*/  IMAD.MOV.U32 R163, RZ, RZ, R4 ;  /* 0x000000ffffa37224 */ /* 0x000fe200078e0004 */
[----:B------:R-:W-:Y:S01]  /*942c0*/  MOV R162, R5 ;  /* 0x0000000500a27202 */ /* 0x000fe20000000f00 */
[----:B------:R-:W4:Y:S01]  /*942d0*/  LDL.LU R4, [R1+0xbc0] ;  /* 0x000bc00001047983 */ /* 0x000f220000300800 */
[----:B------:R-:W-:-:S02]  /*942e0*/  IMAD.MOV.U32 R160, RZ, RZ, R6 ;  /* 0x000000ffffa07224 */ /* 0x000fc400078e0006 */
[----:B------:R-:W4:Y:S02]  /*942f0*/  LDL.LU R5, [R1+0xbc4] ;  /* 0x000bc40001057983 */ /* 0x000f240000300800 */
[----:B------:R-:W-:Y:S01]  /*94300*/  IMAD.MOV.U32 R149, RZ, RZ, R7 ;  /* 0x000000ffff957224 */ /* 0x000fe200078e0007 */
[----:B------:R-:W4:Y:S01]  /*94310*/  LDL.LU R6, [R1+0xbc8] ;  /* 0x000bc80001067983 */ /* 0x000f220000300800 */
[----:B------:R-:W4:Y:S02]  /*94320*/  LDL.LU R7, [R1+0xbcc] ;  /* 0x000bcc0001077983 */ /* 0x000f240000300800 */
[----:B--2---:R-:W2:Y:S02]  /*94330*/  LDL.LU R244, [R1+0xba0] ;  /* 0x000ba00001f47983 */ /* 0x004ea40000300800 */
[----:B------:R-:W2:Y:S01]  /*94340*/  LDL.LU R245, [R1+0xba4] ;  /* 0x000ba40001f57983 */ /* 0x000ea20000300800 */
[----:B-----5:R-:W2:Y:S01]  /*94350*/  LDL.LU R246, [R1+0xba8] ;  /* 0x000ba80001f67983 */ /* 0x020ea20000300800 */
[----:B------:R-:W2:Y:S02]  /*94360*/  LDL.LU R247, [R1+0xbac] ;  /* 0x000bac0001f77983 */ /* 0x000ea40000300800 */
[----:B------:R-:W5:Y:S02]  /*94370*/  LDL.LU R248, [R1+0xbb0] ;  /* 0x000bb00001f87983 */ /* 0x000f640000300800 */
[----:B------:R-:W5:Y:S01]  /*94380*/  LDL.LU R249, [R1+0xbb4] ;  /* 0x000bb40001f97983 */ /* 0x000f620000300800 */
[----:B------:R-:W5:Y:S01]  /*94390*/  LDL.LU R250, [R1+0xbb8] ;  /* 0x000bb80001fa7983 */ /* 0x000f620000300800 */
[----:B------:R-:W5:Y:S02]  /*943a0*/  LDL.LU R251, [R1+0xbbc] ;  /* 0x000bbc0001fb7983 */ /* 0x000f640000300800 */
[----:B------:R-:W-:Y:S02]  /*943b0*/  STL [R1+0x38ec], R149 ;  /* 0x0038ec9501007387 */ /* 0x000fe40000100800 */
[----:B------:R-:W-:Y:S01]  /*943c0*/  STL [R1+0x38e8], R160 ;  /* 0x0038e8a001007387 */ /* 0x000fe20000100800 */
[----:B------:R-:W-:Y:S01]  /*943d0*/  STL [R1+0x38e4], R162 ;  /* 0x0038e4a201007387 */ /* 0x000fe20000100800 */
[----:B------:R-:W-:Y:S01]  /*943e0*/  STL [R1+0x38e0], R163 ;  /* 0x0038e0a301007387 */ /* 0x000fe20000100800 */
[C---:B---3--:R-:W-:Y:S08]  /*943f0*/  HMMA.1688.F32.TF32 R12, R164.reuse, R158, R12 ;  /* 0x0000009ea40c723c */ /* 0x048ff0000008100c */
[----:B----4-:R-:W-:Y:S11]  /*94400*/  HMMA.1688.F32.TF32 R8, R164, R154, R8 ;  /* 0x0000009aa408723c */ /* 0x010ff60000081008 */
[----:B------:R-:W-:Y:S05]  /*94410*/  @!UPT UIADD3 URZ, URZ, URZ, URZ ;  /* 0x0000003f3f3ff290 */ /* 0x000fea000fffe03f */
[----:B------:R-:W-:Y:S01]  /*94420*/  IMAD.MOV.U32 R144, RZ, RZ, R14 ;  /* 0x000000ffff907224 */ /* 0x000fe200078e000e */
[----:B------:R-:W-:Y:S02]  /*94430*/  MOV R141, R15 ;  /* 0x0000000f008d7202 */ /* 0x000fe40000000f00 */
[----:B------:R-:W-:Y:S01]  /*94440*/  MOV R148, R12 ;  /* 0x0000000c00947202 */ /* 0x000fe20000000f00 */
[----:B------:R-:W-:Y:S01]  /*94450*/  IMAD.MOV.U32 R145, RZ, RZ, R13 ;  /* 0x000000ffff917224 */ /* 0x000fe200078e000d */
[----:B------:R-:W3:Y:S01]  /*94460*/  LDL.LU.64 R14, [R1+0x3938] ;  /* 0x00393800010e7983 */ /* 0x000ee20000300a00 */
[----:B------:R-:W4:Y:S02]  /*94470*/  LDL.LU.64 R12, [R1+0x3930] ;  /* 0x00393000010c7983 */ /* 0x000f240000300a00 */
[----:B------:R1:W-:Y:S02]  /*94480*/  STL.64 [R1+0x38c0], R158 ;  /* 0x0038c09e01007387 */ /* 0x0003e40000100a00 */
[----:B------:R-:W3:Y:S01]  /*94490*/  LDL.LU R156, [R1+0xb90] ;  /* 0x000b9000019c7983 */ /* 0x000ee20000300800 */
[----:B------:R-:W3:Y:S01]  /*944a0*/  LDL.LU R157, [R1+0xb94] ;  /* 0x000b9400019d7983 */ /* 0x000ee20000300800 */
[----:B------:R-:W-:Y:S01]  /*944b0*/  MOV R136, R10 ;  /* 0x0000000a00887202 */ /* 0x000fe20000000f00 */
[----:B------:R-:W-:-:S02]  /*944c0*/  IMAD.MOV.U32 R133, RZ, RZ, R11 ;  /* 0x000000ffff857224 */ /* 0x000fc400078e000b */
[----:B------:R-:W-:Y:S02]  /*944d0*/  IMAD.MOV.U32 R140, RZ, RZ, R8 ;  /* 0x000000ffff8c7224 */ /* 0x000fe400078e0008 */
[----:B------:R-:W-:Y:S01]  /*944e0*/  IMAD.MOV.U32 R137, RZ, RZ, R9 ;  /* 0x000000ffff897224 */ /* 0x000fe200078e0009 */
[----:B-1----:R-:W3:Y:S01]  /*944f0*/  LDL.LU R158, [R1+0xb98] ;  /* 0x000b9800019e7983 */ /* 0x002ee20000300800 */
[----:B------:R-:W3:Y:S02]  /*94500*/  LDL.LU R159, [R1+0xb9c] ;  /* 0x000b9c00019f7983 */ /* 0x000ee40000300800 */
[----:B------:R-:W4:Y:S02]  /*94510*/  LDL.LU.64 R10, [R1+0x3928] ;  /* 0x00392800010a7983 */ /* 0x000f240000300a00 */
[----:B------:R-:W4:Y:S01]  /*94520*/  LDL.LU.64 R8, [R1+0x3920] ;  /* 0x0039200001087983 */ /* 0x000f220000300a00 */
[----:B------:R1:W-:Y:S01]  /*94530*/  STL.64 [R1+0x38c8], R154 ;  /* 0x0038c89a01007387 */ /* 0x0003e20000100a00 */
[----:B------:R-:W4:Y:S02]  /*94540*/  LDL.LU R152, [R1+0xb50] ;  /* 0x000b500001987983 */ /* 0x000f240000300800 */
[----:B------:R-:W4:Y:S01]  /*94550*/  LDL.LU R153, [R1+0xb54] ;  /* 0x000b540001997983 */ /* 0x000f220000300800 */
[----:B-1----:R-:W4:Y:S01]  /*94560*/  LDL.LU R154, [R1+0xb58] ;  /* 0x000b5800019a7983 */ /* 0x002f220000300800 */
[----:B------:R-:W4:Y:S01]  /*94570*/  LDL.LU R155, [R1+0xb5c] ;  /* 0x000b5c00019b7983 */ /* 0x000f220000300800 */
[----:B------:R-:W-:Y:S11]  /*94580*/  HMMA.1688.F32.TF32 R4, R164, R150, R4 ;  /* 0x00000096a404723c */ /* 0x000ff60000081004 */
[----:B------:R-:W-:Y:S11]  /*94590*/  @!UPT UIADD3 URZ, URZ, URZ, URZ ;  /* 0x0000003f3f3ff290 */ /* 0x000ff6000fffe03f */
[----:B------:R-:W-:Y:S02]  /*945a0*/  @!UPT UIADD3 URZ, URZ, URZ, URZ ;  /* 0x0000003f3f3ff290 */ /* 0x000fe4000fffe03f */
[----:B------:R-:W-:Y:S02]  /*945b0*/  IMAD.MOV.U32 R2, RZ, RZ, R6 ;  /* 0x000000ffff027224 */ /* 0x000fe400078e0006 */
[----:B------:R-:W-:Y:S02]  /*945c0*/  IMAD.MOV.U32 R0, RZ, RZ, R7 ;  /* 0x000000ffff007224 */ /* 0x000fe400078e0007 */
[----:B------:R-:W-:Y:S01]  /*945d0*/  IMAD.MOV.U32 R132, RZ, RZ, R4 ;  /* 0x000000ffff847224 */ /* 0x000fe200078e0004 */
[----:B------:R-:W-:Y:S01]  /*945e0*/  MOV R3, R5 ;  /* 0x0000000500037202 */ /* 0x000fe20000000f00 */
[----:B------:R-:W4:Y:S01]  /*945f0*/  LDL.LU.64 R6, [R1+0x3918] ;  /* 0x0039180001067983 */ /* 0x000f220000300a00 */
[----:B------:R-:W4:Y:S01]  /*94600*/  LDL.LU.64 R4, [R1+0x3910] ;  /* 0x0039100001047983 */ /* 0x000f220000300a00 */
[C---:B------:R-:W-:Y:S08]  /*94610*/  HMMA.1688.F32.TF32 R232, R236.reuse, R128, R232 ;  /* 0x00000080ece8723c */ /* 0x040ff000000810e8 */
[----:B------:R-:W-:Y:S08]  /*94620*/  HMMA.1688.F32.TF32 R228, R236, R124, R228 ;  /* 0x0000007cece4723c */ /* 0x000ff000000810e4 */
[C---:B-----5:R-:W-:Y:S08]  /*94630*/  HMMA.1688.F32.TF32 R248, R164.reuse, R146, R248 ;  /* 0x00000092a4f8723c */ /* 0x060ff000000810f8 */
[----:B--2---:R-:W-:Y:S08]  /*94640*/  HMMA.1688.F32.TF32 R244, R164, R142, R244 ;  /* 0x0000008ea4f4723c */ /* 0x004ff000000810f4 */
        /* <DEDUP_REMOVED lines=34> */
[----:B------:R-:W-:Y:S01]  /*94870*/  IMAD.MOV.U32 R162, RZ, RZ, R250 ;  /* 0x000000ffffa27224 */ /* 0x000fe200078e00fa */
[----:B------:R-:W-:-:S02]  /*94880*/  MOV R163, R251 ;  /* 0x000000fb00a37202 */ /* 0x000fc40000000f00 */
[----:B------:R-:W-:Y:S01]  /*94890*/  MOV R149, R248 ;  /* 0x000000f800957202 */ /* 0x000fe20000000f00 */
[----:B------:R-:W-:Y:S01]  /*948a0*/  IMAD.MOV.U32 R160, RZ, RZ, R249 ;  /* 0x000000ffffa07224 */ /* 0x000fe200078e00f9 */
[----:B------:R-:W2:Y:S01]  /*948b0*/  LDL.LU.64 R250, [R1+0x3908] ;  /* 0x0039080001fa7983 */ /* 0x000ea20000300a00 */
[----:B------:R-:W2:Y:S01]  /*948c0*/  LDL.LU.64 R248, [R1+0x3900] ;  /* 0x0039000001f87983 */ /* 0x000ea20000300a00 */
[----:B------:R-:W-:Y:S01]  /*948d0*/  MOV R191, R246 ;  /* 0x000000f600bf7202 */ /* 0x000fe20000000f00 */
[----:B------:R-:W-:Y:S02]  /*948e0*/  IMAD.MOV.U32 R252, RZ, RZ, R247 ;  /* 0x000000fffffc7224 */ /* 0x000fe400078e00f7 */
[----:B------:R-:W-:Y:S02]  /*948f0*/  IMAD.MOV.U32 R188, RZ, RZ, R244 ;  /* 0x000000ffffbc7224 */ /* 0x000fe400078e00f4 */
[----:B------:R-:W-:Y:S01]  /*94900*/  IMAD.MOV.U32 R190, RZ, RZ, R245 ;  /* 0x000000ffffbe7224 */ /* 0x000fe200078e00f5 */
[----:B------:R-:W5:Y:S01]  /*94910*/  LDL.LU.64 R246, [R1+0x38f8] ;  /* 0x0038f80001f67983 */ /* 0x000f620000300a00 */
[----:B------:R-:W5:Y:S03]  /*94920*/  LDL.LU.64 R244, [R1+0x38f0] ;  /* 0x0038f00001f47983 */ /* 0x000f660000300a00 */
[----:B------:R-:W-:Y:S04]  /*94930*/  LDS R240, [R161+0x30080] ;  /* 0x03008000a1f07984 */ /* 0x000fe80000000800 */
[----:B------:R-:W-:Y:S04]  /*94940*/  LDS R242, [R161+0x32080] ;  /* 0x03208000a1f27984 */ /* 0x000fe80000000800 */
[----:B------:R-:W-:Y:S04]  /*94950*/  LDS R241, [R189+0x30080] ;  /* 0x03008000bdf17984 */ /* 0x000fe80000000800 */
[----:B------:R-:W-:Y:S01]  /*94960*/  LDS R243, [R189+0x32080] ;  /* 0x03208000bdf37984 */ /* 0x000fe20000000800 */
[C---:B---3--:R-:W-:Y:S08]  /*94970*/  HMMA.1688.F32.TF32 R156, R164.reuse, R138, R156 ;  /* 0x0000008aa49c723c */ /* 0x048ff0000008109c */
[----:B----4-:R-:W-:Y:S01]  /*94980*/  HMMA.1688.F32.TF32 R152, R164, R134, R152 ;  /* 0x00000086a498723c */ /* 0x010fe20000081098 */
[----:B------:R-:W-:Y:S04]  /*94990*/  LDS R164, [R161+0x38000] ;  /* 0x03800000a1a47984 */ /* 0x000fe80000000800 */
[----:B------:R-:W-:Y:S04]  /*949a0*/  LDS R166, [R161+0x3a000] ;  /* 0x03a00000a1a67984 */ /* 0x000fe80000000800 */
[----:B------:R-:W-:Y:S04]  /*949b0*/  LDS R165, [R189+0x38000] ;  /* 0x03800000bda57984 */ /* 0x000fe80000000800 */
[----:B------:R-:W1:Y:S02]  /*949c0*/  LDS R167, [R189+0x3a000] ;  /* 0x03a00000bda77984 */ /* 0x000e640000000800 */
        /* <DEDUP_REMOVED lines=20> */
[----:B------:R-:W-:Y:S01]  /*94b10*/  STL.64 [R1+0x16b0], R232 ;  /* 0x0016b0e801007387 */ /* 0x000fe20000100a00 */
[----:B------:R-:W-:Y:S05]  /*94b20*/  STL.64 [R1+0x16b8], R234 ;  /* 0x0016b8ea01007387 */ /* 0x000fea0000100a00 */
[----:B------:R-:W-:Y:S02]  /*94b30*/  STL.64 [R1+0x16a0], R164 ;  /* 0x0016a0a401007387 */ /* 0x000fe40000100a00 */
[----:B------:R1:W-:Y:S02]  /*94b40*/  STL.64 [R1+0x16a8], R166 ;  /* 0x0016a8a601007387 */ /* 0x0003e40000100a00 */
[C---:B-1----:R-:W-:Y:S04]  /*94b50*/  HMMA.1688.F32.TF32 R164, R236.reuse, R50, R216 ;  /* 0x00000032eca4723c */ /* 0x042fe800000810d8 */
[----:B------:R-:W-:Y:S01]  /*94b60*/  STL.64 [R1+0x1690], R224 ;  /* 0x001690e001007387 */ /* 0x000fe20000100a00 */
[----:B------:R-:W-:Y:S03]  /*94b70*/  STL.64 [R1+0x1698], R226 ;  /* 0x001698e201007387 */ /* 0x000fe60000100a00 */
[C---:B------:R-:W-:Y:S04]  /*94b80*/  HMMA.1688.F32.TF32 R212, R236.reuse, R46, R212 ;  /* 0x0000002eecd4723c */ /* 0x040fe800000810d4 */
[----:B------:R-:W-:Y:S01]  /*94b90*/  STL.64 [R1+0x1680], R220 ;  /* 0x001680dc01007387 */ /* 0x000fe20000100a00 */
[----:B------:R-:W-:Y:S03]  /*94ba0*/  STL.64 [R1+0x1688], R222 ;  /* 0x001688de01007387 */ /* 0x000fe60000100a00 */
[C---:B------:R-:W-:Y:S07]  /*94bb0*/  HMMA.1688.F32.TF32 R208, R236.reuse, R42, R208 ;  /* 0x0000002aecd0723c */ /* 0x040fee00000810d0 */
[----:B------:R-:W-:Y:S01]  /*94bc0*/  STL.64 [R1+0x1670], R164 ;  /* 0x001670a401007387 */ /* 0x000fe20000100a00 */
[----:B------:R1:W-:Y:S02]  /*94bd0*/  STL.64 [R1+0x1678], R166 ;  /* 0x001678a601007387 */ /* 0x0003e40000100a00 */
[C---:B-1----:R-:W-:Y:S08]  /*94be0*/  HMMA.1688.F32.TF32 R164, R236.reuse, R38, R204 ;  /* 0x00000026eca4723c */ /* 0x042ff000000810cc */
[C---:B------:R-:W-:Y:S08]  /*94bf0*/  HMMA.1688.F32.TF32 R204, R236.reuse, R34, R200 ;  /* 0x00000022eccc723c */ /* 0x040ff000000810c8 */
[C---:B------:R-:W-:Y:S08]  /*94c00*/  HMMA.1688.F32.TF32 R200, R236.reuse, R30, R196 ;  /* 0x0000001eecc8723c */ /* 0x040ff000000810c4 */
[C---:B------:R-:W-:Y:S08]  /*94c10*/  HMMA.1688.F32.TF32 R196, R236.reuse, R26, R192 ;  /* 0x0000001aecc4723c */ /* 0x040ff000000810c0 */
[C---:B------:R-:W-:Y:S01]  /*94c20*/  HMMA.1688.F32.TF32 R184, R236.reuse, R22, R184 ;  /* 0x00000016ecb8723c */ /* 0x040fe200000810b8 */
[----:B------:R-:W-:Y:S01]  /*94c30*/  STL.64 [R1+0x1660], R212 ;  /* 0x001660d401007387 */ /* 0x000fe20000100a00 */
[----:B------:R-:W-:Y:S02]  /*94c40*/  STL.64 [R1+0x1668], R214 ;  /* 0x001668d601007387 */ /* 0x000fe40000100a00 */
[----:B------:R-:W3:Y:S02]  /*94c50*/  LDL.LU R228, [R1+0xf0] ;  /* 0x0000f00001e47983 */ /* 0x000ee40000300800 */
[----:B------:R-:W-:Y:S01]  /*94c60*/  STL.64 [R1+0x1650], R208 ;  /* 0x001650d001007387 */ /* 0x000fe20000100a00 */
[----:B------:R-:W-:Y:S04]  /*94c70*/  STL.64 [R1+0x1658], R210 ;  /* 0x001658d201007387 */ /* 0x000fe80000100a00 */
[----:B------:R-:W-:Y:S01]  /*94c80*/  STL.64 [R1+0x1640], R164 ;  /* 0x001640a401007387 */ /* 0x000fe20000100a00 */
[----:B------:R-:W-:Y:S02]  /*94c90*/  STL.64 [R1+0x1648], R166 ;  /* 0x001648a601007387 */ /* 0x000fe40000100a00 */
[----:B------:R-:W3:Y:S02]  /*94ca0*/  LDL.LU R229, [R1+0xf4] ;  /* 0x0000f40001e57983 */ /* 0x000ee40000300800 */
[----:B------:R-:W3:Y:S01]  /*94cb0*/  LDL.LU R230, [R1+0xf8] ;  /* 0x0000f80001e67983 */ /* 0x000ee20000300800 */
[----:B------:R-:W3:Y:S01]  /*94cc0*/  LDL.LU R231, [R1+0xfc] ;  /* 0x0000fc0001e77983 */ /* 0x000ee20000300800 */
[----:B------:R-:W-:Y:S02]  /*94cd0*/  STL.64 [R1+0x16d0], R204 ;  /* 0x0016d0cc01007387 */ /* 0x000fe40000100a00 */
[----:B------:R-:W-:Y:S02]  /*94ce0*/  STL.64 [R1+0x16d8], R206 ;  /* 0x0016d8ce01007387 */ /* 0x000fe40000100a00 */
[----:B------:R-:W4:Y:S01]  /*94cf0*/  LDL.LU R192, [R1+0x3b0] ;  /* 0x0003b00001c07983 */ /* 0x000f220000300800 */
[----:B------:R-:W-:Y:S01]  /*94d00*/  STL.64 [R1+0x16c0], R200 ;  /* 0x0016c0c801007387 */ /* 0x000fe20000100a00 */
[----:B------:R-:W-:Y:S02]  /*94d10*/  STL.64 [R1+0x16c8], R202 ;  /* 0x0016c8ca01007387 */ /* 0x000fe40000100a00 */
[----:B------:R1:W-:Y:S02]  /*94d20*/  STL.64 [R1+0x1710], R196 ;  /* 0x001710c401007387 */ /* 0x0003e40000100a00 */
[----:B------:R2:W-:Y:S01]  /*94d30*/  STL.64 [R1+0x1718], R198 ;  /* 0x001718c601007387 */ /* 0x0005e20000100a00 */
[----:B------:R-:W4:Y:S01]  /*94d40*/  LDL.LU R193, [R1+0x3b4] ;  /* 0x0003b40001c17983 */ /* 0x000f220000300800 */
[----:B------:R-:W4:Y:S02]  /*94d50*/  LDL.LU R194, [R1+0x3b8] ;  /* 0x0003b80001c27983 */ /* 0x000f240000300800 */
[----:B------:R-:W4:Y:S01]  /*94d60*/  LDL.LU R195, [R1+0x3bc] ;  /* 0x0003bc0001c37983 */ /* 0x000f220000300800 */
[C---:B------:R-:W-:Y:S08]  /*94d70*/  HMMA.1688.F32.TF32 R180, R236.reuse, R18, R180 ;  /* 0x00000012ecb4723c */ /* 0x040ff000000810b4 */
[C---:B------:R-:W-:Y:S08]  /*94d80*/  HMMA.1688.F32.TF32 R176, R236.reuse, R14, R176 ;  /* 0x0000000eecb0723c */ /* 0x040ff000000810b0 */
[C---:B------:R-:W-:Y:S01]  /*94d90*/  HMMA.1688.F32.TF32 R172, R236.reuse, R10, R172 ;  /* 0x0000000aecac723c */ /* 0x040fe200000810ac */
[----:B------:R-:W-:Y:S04]  /*94da0*/  LDS R164, [R161+0x34080] ;  /* 0x03408000a1a47984 */ /* 0x000fe80000000800 */
[----:B------:R-:W-:Y:S04]  /*94db0*/  LDS R166, [R161+0x36080] ;  /* 0x03608000a1a67984 */ /* 0x000fe80000000800 */
[----:B-1----:R-:W3:Y:S01]  /*94dc0*/  LDL.LU R196, [R1+0x430] ;  /* 0x0004300001c47983 */ /* 0x002ee20000300800 */
[----:B------:R1:W-:Y:S02]  /*94dd0*/  STL.64 [R1+0x1700], R184 ;  /* 0x001700b801007387 */ /* 0x0003e40000100a00 */
[----:B------:R1:W-:Y:S02]  /*94de0*/  STL.64 [R1+0x1708], R186 ;  /* 0x001708ba01007387 */ /* 0x0003e40000100a00 */
[----:B------:R-:W3:Y:S01]  /*94df0*/  LDL.LU R197, [R1+0x434] ;  /* 0x0004340001c57983 */ /* 0x000ee20000300800 */
[----:B--2---:R-:W3:Y:S01]  /*94e00*/  LDL.LU R198, [R1+0x438] ;  /* 0x0004380001c67983 */ /* 0x004ee20000300800 */
        /* <DEDUP_REMOVED lines=30> */
[----:B------:R-:W5:Y:S01]  /*94ff0*/  LDL.LU R201, [R1+0x3f4] ;  /* 0x0003f40001c97983 */ /* 0x000f620000300800 */
[----:B------:R-:W5:Y:S01]  /*95000*/  LDL.LU R202, [R1+0x3f8] ;  /* 0x0003f80001ca7983 */ /* 0x000f620000300800 */
[----:B------:R-:W5:Y:S02]  /*95010*/  LDL.LU R203, [R1+0x3fc] ;  /* 0x0003fc0001cb7983 */ /* 0x000f640000300800 */
[----:B-1----:R-:W5:Y:S02]  /*95020*/  LDL.LU R184, [R1+0x3c0] ;  /* 0x0003c00001b87983 */ /* 0x002f640000300800 */
[----:B------:R-:W5:Y:S01]  /*95030*/  LDL.LU R185, [R1+0x3c4] ;  /* 0x0003c40001b97983 */ /* 0x000f620000300800 */
[----:B------:R-:W5:Y:S01]  /*95040*/  LDL.LU R186, [R1+0x3c8] ;  /* 0x0003c80001ba7983 */ /* 0x000f620000300800 */
[----:B------:R-:W5:Y:S02]  /*95050*/  LDL.LU R187, [R1+0x3cc] ;  /* 0x0003cc0001bb7983 */ /* 0x000f640000300800 */
[----:B------:R1:W-:Y:S02]  /*95060*/  STL.64 [R1+0x1750], R180 ;  /* 0x001750b401007387 */ /* 0x0003e40000100a00 */
[----:B------:R1:W-:Y:S01]  /*95070*/  STL.64 [R1+0x1758], R182 ;  /* 0x001758b601007387 */ /* 0x0003e20000100a00 */
[----:B------:R-:W-:Y:S04]  /*95080*/  LDS R165, [R189+0x34080] ;  /* 0x03408000bda57984 */ /* 0x000fe80000000800 */
[----:B------:R-:W2:Y:S04]  /*95090*/  LDS R167, [R189+0x36080] ;  /* 0x03608000bda77984 */ /* 0x000ea80000000800 */
[----:B-1----:R-:W5:Y:S01]  /*950a0*/  LDL.LU R180, [R1+0x3d0] ;  /* 0x0003d00001b47983 */ /* 0x002f620000300800 */
[----:B------:R-:W5:Y:S02]  /*950b0*/  LDL.LU R181, [R1+0x3d4] ;  /* 0x0003d40001b57983 */ /* 0x000f640000300800 */
[----:B------:R-:W5:Y:S02]  /*950c0*/  LDL.LU R182, [R1+0x3d8] ;  /* 0x0003d80001b67983 */ /* 0x000f640000300800 */
[----:B------:R-:W5:Y:S01]  /*950d0*/  LDL.LU R183, [R1+0x3dc] ;  /* 0x0003dc0001b77983 */ /* 0x000f620000300800 */
[----:B------:R1:W-:Y:S01]  /*950e0*/  STL.64 [R1+0x1740], R176 ;  /* 0x001740b001007387 */ /* 0x0003e20000100a00 */
[----:B------:R1:W-:Y:S01]  /*950f0*/  STL.64 [R1+0x1748], R178 ;  /* 0x001748b201007387 */ /* 0x0003e20000100a00 */
[----:B------:R-:W-:Y:S02]  /*95100*/  HMMA.1688.F32.TF32 R236, R236, R6, R168 ;  /* 0x00000006ecec723c */ /* 0x000fe400000810a8 */
[----:B-1----:R-:W5:Y:S01]  /*95110*/  LDL.LU R176, [R1+0x3e0] ;  /* 0x0003e00001b07983 */ /* 0x002f620000300800 */
[----:B------:R-:W5:Y:S02]  /*95120*/  LDL.LU R177, [R1+0x3e4] ;  /* 0x0003e40001b17983 */ /* 0x000f640000300800 */
[----:B------:R-:W5:Y:S02]  /*95130*/  LDL.LU R178, [R1+0x3e8] ;  /* 0x0003e80001b27983 */ /* 0x000f640000300800 */
[----:B------:R-:W5:Y:S01]  /*95140*/  LDL.LU R179, [R1+0x3ec] ;  /* 0x0003ec0001b37983 */ /* 0x000f620000300800 */
[----:B------:R1:W-:Y:S01]  /*95150*/  STL.64 [R1+0x1780], R172 ;  /* 0x001780ac01007387 */ /* 0x0003e20000100a00 */
[----:B------:R1:W-:Y:S03]  /*95160*/  STL.64 [R1+0x1788], R174 ;  /* 0x001788ae01007387 */ /* 0x0003e60000100a00 */
[----:B-1----:R-:W5:Y:S01]  /*95170*/  LDL.LU R172, [R1+0x410] ;  /* 0x0004100001ac7983 */ /* 0x002f620000300800 */
[----:B------:R-:W5:Y:S02]  /*95180*/  LDL.LU R173, [R1+0x414] ;  /* 0x0004140001ad7983 */ /* 0x000f640000300800 */
[----:B------:R-:W5:Y:S02]  /*95190*/  LDL.LU R174, [R1+0x418] ;  /* 0x0004180001ae7983 */ /* 0x000f640000300800 */
[----:B------:R-:W5:Y:S01]  /*951a0*/  LDL.LU R175, [R1+0x41c] ;  /* 0x00041c0001af7983 */ /* 0x000f620000300800 */
[----:B------:R-:W5:Y:S05]  /*951b0*/  LDL.LU R168, [R1+0x440] ;  /* 0x0004400001a87983 */ /* 0x000f6a0000300800 */
[----:B------:R-:W-:Y:S02]  /*951c0*/  STL.64 [R1+0x1770], R236 ;  /* 0x001770ec01007387 */ /* 0x000fe40000100a00 */
[----:B------:R1:W-:Y:S02]  /*951d0*/  STL.64 [R1+0x1778], R238 ;  /* 0x001778ee01007387 */ /* 0x0003e40000100a00 */
[----:B------:R-:W5:Y:S01]  /*951e0*/  LDL.LU R169, [R1+0x444] ;  /* 0x0004440001a97983 */ /* 0x000f620000300800 */
[----:B------:R-:W5:Y:S01]  /*951f0*/  LDL.LU R170, [R1+0x448] ;  /* 0x0004480001aa7983 */ /* 0x000f620000300800 */
[----:B------:R-:W5:Y:S01]  /*95200*/  LDL.LU R171, [R1+0x44c] ;  /* 0x00044c0001ab7983 */ /* 0x000f620000300800 */
[C---:B----4-:R-:W-:Y:S08]  /*95210*/  HMMA.1688.F32.TF32 R192, R240.reuse, R72, R192 ;  /* 0x00000048f0c0723c */ /* 0x050ff000000810c0 */
[C---:B--2---:R-:W-:Y:S08]  /*95220*/  HMMA.1688.F32.TF32 R232, R240.reuse, R128, R232 ;  /* 0x00000080f0e8723c */ /* 0x044ff000000810e8 */
[C---:B------:R-:W-:Y:S08]  /*95230*/  HMMA.1688.F32.TF32 R204, R240.reuse, R120, R204 ;  /* 0x00000078f0cc723c */ /* 0x040ff000000810cc */
[C---:B------:R-:W-:Y:S08]  /*95240*/  HMMA.1688.F32.TF32 R208, R240.reuse, R116, R208 ;  /* 0x00000074f0d0723c */ /* 0x040ff000000810d0 */
[C---:B------:R-:W-:Y:S08]  /*95250*/  HMMA.1688.F32.TF32 R212, R240.reuse, R112, R212 ;  /* 0x00000070f0d4723c */ /* 0x040ff000000810d4 */
[C---:B------:R-:W-:Y:S08]  /*95260*/  HMMA.1688.F32.TF32 R216, R240.reuse, R108, R216 ;  /* 0x0000006cf0d8723c */ /* 0x040ff000000810d8 */
[C---:B---3--:R-:W-:Y:S08]  /*95270*/  HMMA.1688.F32.TF32 R220, R240.reuse, R104, R220 ;  /* 0x00000068f0dc723c */ /* 0x048ff000000810dc */
[C---:B------:R-:W-:Y:S08]  /*95280*/  HMMA.1688.F32.TF32 R224, R240.reuse, R100, R224 ;  /* 0x00000064f0e0723c */ /* 0x040ff000000810e0 */
[C---:B------:R-:W-:Y:S08]  /*95290*/  HMMA.1688.F32.TF32 R196, R240.reuse, R92, R196 ;  /* 0x0000005cf0c4723c */ /* 0x040ff000000810c4 */
[C---:B-----5:R-:W-:Y:S08]  /*952a0*/  HMMA.1688.F32.TF32 R200, R240.reuse, R88, R200 ;  /* 0x00000058f0c8723c */ /* 0x060ff000000810c8 */
[----:B------:R-:W-:Y:S08]  /*952b0*/  HMMA.1688.F32.TF32 R184, R240, R76, R184 ;  /* 0x0000004cf0b8723c */ /* 0x000ff000000810b8 */
[----:B------:R-:W-:Y:S08]  /*952c0*/  HMMA.1688.F32.TF32 R232, R164, R130, R232 ;  /* 0x00000082a4e8723c */ /* 0x000ff000000810e8 */
[C---:B------:R-:W-:Y:S08]  /*952d0*/  HMMA.1688.F32.TF32 R180, R240.reuse, R80, R180 ;  /* 0x00000050f0b4723c */ /* 0x040ff000000810b4 */
[C---:B-1----:R-:W-:Y:S01]  /*952e0*/  HMMA.1688.F32.TF32 R236, R240.reuse, R124, R172 ;  /* 0x0000007cf0ec723c */ /* 0x042fe200000810ac */
[----:B------:R-:W-:Y:S04]  /*952f0*/  LDS R172, [R161+0x38080] ;  /* 0x03808000a1ac7984 */ /* 0x000fe80000000800 */
[----:B------:R-:W-:Y:S04]  /*95300*/  LDS R174, [R161+0x3a080] ;  /* 0x03a08000a1ae7984 */ /* 0x000fe80000000800 */
[----:B------:R-:W-:Y:S04]  /*95310*/  LDS R173, [R189+0x38080] ;  /* 0x03808000bdad7984 */ /* 0x000fe80000000800 */
[----:B------:R-:W1:Y:S01]  /*95320*/  LDS R175, [R189+0x3a080] ;  /* 0x03a08000bdaf7984 */ /* 0x000e620000000800 */
[C---:B------:R-:W-:Y:S08]  /*95330*/  HMMA.1688.F32.TF32 R168, R240.reuse, R96, R168 ;  /* 0x00000060f0a8723c */ /* 0x040ff000000810a8 */
[C---:B------:R-:W-:Y:S08]  /*95340*/  HMMA.1688.F32.TF32 R176, R240.reuse, R84, R176 ;  /* 0x00000054f0b0723c */ /* 0x040ff000000810b0 */
[----:B------:R-:W-:Y:S01]  /*95350*/  HMMA.1688.F32.TF32 R240, R240, R68, R228 ;  /* 0x00000044f0f0723c */ /* 0x000fe200000810e4 */
[----:B------:R-:W-:Y:S04]  /*95360*/  LDS R228, [R161+0x3c080] ;  /* 0x03c08000a1e47984 */ /* 0x000fe80000000800 */
[----:B------:R-:W-:Y:S04]  /*95370*/  LDS R230, [R161+0x3e080] ;  /* 0x03e08000a1e67984 */ /* 0x000fe80000000800 */
[----:B------:R-:W-:Y:S04]  /*95380*/  LDS R229, [R189+0x3c080] ;  /* 0x03c08000bde57984 */ /* 0x000fe80000000800 */
[----:B------:R-:W2:Y:S01]  /*95390*/  LDS R231, [R189+0x3e080] ;  /* 0x03e08000bde77984 */ /* 0x000ea20000000800 */
[C---:B------:R-:W-:Y:S08]  /*953a0*/  HMMA.1688.F32.TF32 R204, R164.reuse, R122, R204 ;  /* 0x0000007aa4cc723c */ /* 0x040ff000000810cc */
[C---:B------:R-:W-:Y:S08]  /*953b0*/  HMMA.1688.F32.TF32 R208, R164.reuse, R118, R208 ;  /* 0x00000076a4d0723c */ /* 0x040ff000000810d0 */
[----:B------:R-:W-:Y:S08]  /*953c0*/  HMMA.1688.F32.TF32 R236, R164, R126, R236 ;  /* 0x0000007ea4ec723c */ /* 0x000ff000000810ec */
[----:B-1----:R-:W-:Y:S08]  /*953d0*/  HMMA.1688.F32.TF32 R232, R172, R64, R232 ;  /* 0x00000040ace8723c */ /* 0x002ff000000810e8 */
        /* <DEDUP_REMOVED lines=14> */
[----:B------:R-:W-:Y:S01]  /*954c0*/  HMMA.1688.F32.TF32 R208, R172, R52, R208 ;  /* 0x00000034acd0723c */ /* 0x000fe200000810d0 */
[----:B------:R-:W-:Y:S04]  /*954d0*/  LDS R164, [R161+0x30100] ;  /* 0x03010000a1a47984 */ /* 0x000fe80000000800 */
[----:B------:R-:W-:Y:S04]  /*954e0*/  LDS R166, [R161+0x32100] ;  /* 0x03210000a1a67984 */ /* 0x000fe80000000800 */
[----:B------:R-:W-:Y:S04]  /*954f0*/  LDS R165, [R189+0x30100] ;  /* 0x03010000bda57984 */ /* 0x000fe80000000800 */
[----:B------:R-:W4:Y:S01]  /*95500*/  LDS R167, [R189+0x32100] ;  /* 0x03210000bda77984 */ /* 0x000f220000000800 */
        /* <DEDUP_REMOVED lines=13> */
[C---:B------:R-:W-:Y:S01]  /*955e0*/  HMMA.1688.F32.TF32 R172, R228.reuse, R62, R236 ;  /* 0x0000003ee4ac723c */ /* 0x040fe200000810ec */
[----:B------:R-:W-:Y:S01]  /*955f0*/  STL.64 [R1+0x1560], R232 ;  /* 0x001560e801007387 */ /* 0x000fe20000100a00 */
[----:B------:R2:W-:Y:S06]  /*95600*/  STL.64 [R1+0x1568], R234 ;  /* 0x001568ea01007387 */ /* 0x0005ec0000100a00 */
[C---:B--2---:R-:W-:Y:S08]  /*95610*/  HMMA.1688.F32.TF32 R232, R228.reuse, R58, R204 ;  /* 0x0000003ae4e8723c */ /* 0x044ff000000810cc */
[C---:B------:R-:W-:Y:S07]  /*95620*/  HMMA.1688.F32.TF32 R204, R228.reuse, R54, R208 ;  /* 0x00000036e4cc723c */ /* 0x040fee00000810d0 */
[----:B------:R-:W-:Y:S01]  /*95630*/  STL.64 [R1+0x1550], R172 ;  /* 0x001550ac01007387 */ /* 0x000fe20000100a00 */
[----:B------:R2:W-:Y:S01]  /*95640*/  STL.64 [R1+0x1558], R174 ;  /* 0x001558ae01007387 */ /* 0x0005e20000100a00 */
[C---:B------:R-:W-:Y:S08]  /*95650*/  HMMA.1688.F32.TF32 R208, R228.reuse, R46, R216 ;  /* 0x0000002ee4d0723c */ /* 0x040ff000000810d8 */
[C---:B--2---:R-:W-:Y:S01]  /*95660*/  HMMA.1688.F32.TF32 R172, R228.reuse, R50, R212 ;  /* 0x00000032e4ac723c */ /* 0x044fe200000810d4 */
[----:B------:R-:W-:Y:S01]  /*95670*/  STL.64 [R1+0x1540], R232 ;  /* 0x001540e801007387 */ /* 0x000fe20000100a00 */
[----:B------:R-:W-:Y:S04]  /*95680*/  STL.64 [R1+0x1548], R234 ;  /* 0x001548ea01007387 */ /* 0x000fe80000100a00 */
[----:B------:R-:W-:Y:S02]  /*95690*/  STL.64 [R1+0x15b0], R204 ;  /* 0x0015b0cc01007387 */ /* 0x000fe40000100a00 */
[----:B------:R2:W-:Y:S02]  /*956a0*/  STL.64 [R1+0x15b8], R206 ;  /* 0x0015b8ce01007387 */ /* 0x0005e40000100a00 */
[C---:B--2---:R-:W-:Y:S11]  /*956b0*/  HMMA.1688.F32.TF32 R204, R228.reuse, R42, R220 ;  /* 0x0000002ae4cc723c */ /* 0x044ff600000810dc */
[----:B------:R-:W-:Y:S02]  /*956c0*/  @!UPT UIADD3 URZ, URZ, URZ, URZ ;  /* 0x0000003f3f3ff290 */ /* 0x000fe4000fffe03f */
[----:B------:R-:W-:Y:S01]  /*956d0*/  STL.64 [R1+0x15a0], R172 ;  /* 0x0015a0ac01007387 */ /* 0x000fe20000100a00 */
[----:B------:R2:W-:Y:S02]  /*956e0*/  STL.64 [R1+0x15a8], R174 ;  /* 0x0015a8ae01007387 */ /* 0x0005e40000100a00 */
[----:B------:R-:W-:Y:S02]  /*956f0*/  STL.64 [R1+0x1590], R208 ;  /* 0x001590d001007387 */ /* 0x000fe40000100a00 */
[----:B------:R-:W-:Y:S01]  /*95700*/  STL.64 [R1+0x1598], R210 ;  /* 0x001598d201007387 */ /* 0x000fe20000100a00 */
[----:B------:R-:W4:Y:S01]  /*95710*/  LDL.LU R232, [R1+0x310] ;  /* 0x0003100001e87983 */ /* 0x000f220000300800 */
[C---:B--2---:R-:W-:Y:S03]  /*95720*/  HMMA.1688.F32.TF32 R172, R228.reuse, R38, R224 ;  /* 0x00000026e4ac723c */ /* 0x044fe600000810e0 */
[----:B------:R-:W-:Y:S01]  /*95730*/  STL.64 [R1+0x1580], R204 ;  /* 0x001580cc01007387 */ /* 0x000fe20000100a00 */
[----:B------:R2:W-:Y:S04]  /*95740*/  STL.64 [R1+0x1588], R206 ;  /* 0x001588ce01007387 */ /* 0x0005e80000100a00 */
[C---:B--2---:R-:W-:Y:S08]  /*95750*/  HMMA.1688.F32.TF32 R204, R228.reuse, R34, R168 ;  /* 0x00000022e4cc723c */ /* 0x044ff000000810a8 */
[C---:B------:R-:W-:Y:S07]  /*95760*/  HMMA.1688.F32.TF32 R168, R228.reuse, R30, R196 ;  /* 0x0000001ee4a8723c */ /* 0x040fee00000810c4 */
[----:B------:R-:W-:Y:S01]  /*95770*/  STL.64 [R1+0x1570], R172 ;  /* 0x001570ac01007387 */ /* 0x000fe20000100a00 */
[----:B------:R-:W-:Y:S02]  /*95780*/  STL.64 [R1+0x1578], R174 ;  /* 0x001578ae01007387 */ /* 0x000fe40000100a00 */
[----:B------:R-:W4:Y:S02]  /*95790*/  LDL.LU R233, [R1+0x314] ;  /* 0x0003140001e97983 */ /* 0x000f240000300800 */
[----:B------:R-:W4:Y:S01]  /*957a0*/  LDL.LU R234, [R1+0x318] ;  /* 0x0003180001ea7983 */ /* 0x000f220000300800 */
[----:B------:R-:W4:Y:S01]  /*957b0*/  LDL.LU R235, [R1+0x31c] ;  /* 0x00031c0001eb7983 */ /* 0x000f220000300800 */
[C---:B------:R-:W-:Y:S08]  /*957c0*/  HMMA.1688.F32.TF32 R180, R228.reuse, R18, R180 ;  /* 0x00000012e4b4723c */ /* 0x040ff000000810b4 */
[C---:B------:R-:W-:Y:S08]  /*957d0*/  HMMA.1688.F32.TF32 R184, R228.reuse, R14, R184 ;  /* 0x0000000ee4b8723c */ /* 0x040ff000000810b8 */
[C---:B------:R-:W-:Y:S01]  /*957e0*/  HMMA.1688.F32.TF32 R192, R228.reuse, R10, R192 ;  /* 0x0000000ae4c0723c */ /* 0x040fe200000810c0 */
[----:B------:R-:W-:Y:S04]  /*957f0*/  LDS R172, [R161+0x34100] ;  /* 0x03410000a1ac7984 */ /* 0x000fe80000000800 */
[----:B------:R-:W-:Y:S04]  /*95800*/  LDS R174, [R161+0x36100] ;  /* 0x03610000a1ae7984 */ /* 0x000fe80000000800 */
[----:B------:R-:W-:Y:S04]  /*95810*/  LDS R173, [R189+0x34100] ;  /* 0x03410000bdad7984 */ /* 0x000fe80000000800 */
[----:B------:R-:W2:Y:S04]  /*95820*/  LDS R175, [R189+0x36100] ;  /* 0x03610000bdaf7984 */ /* 0x000ea80000000800 */
[----:B------:R-:W-:Y:S01]  /*95830*/  STL.64 [R1+0x15c0], R204 ;  /* 0x0015c0cc01007387 */ /* 0x000fe20000100a00 */
[----:B------:R3:W-:Y:S02]  /*95840*/  STL.64 [R1+0x15c8], R206 ;  /* 0x0015c8ce01007387 */ /* 0x0007e40000100a00 */
[----:B------:R-:W4:Y:S02]  /*95850*/  LDL.LU R196, [R1+0x3a0] ;  /* 0x0003a00001c47983 */ /* 0x000f240000300800 */
[----:B------:R-:W-:Y:S01]  /*95860*/  STL.64 [R1+0x15d0], R168 ;  /* 0x0015d0a801007387 */ /* 0x000fe20000100a00 */
[----:B------:R5:W-:Y:S01]  /*95870*/  STL.64 [R1+0x15d8], R170 ;  /* 0x0015d8aa01007387 */ /* 0x000be20000100a00 */
[----:B------:R-:W4:Y:S02]  /*95880*/  LDL.LU R197, [R1+0x3a4] ;  /* 0x0003a40001c57983 */ /* 0x000f240000300800 */
[----:B------:R-:W4:Y:S02]  /*95890*/  LDL.LU R198, [R1+0x3a8] ;  /* 0x0003a80001c67983 */ /* 0x000f240000300800 */
[----:B------:R-:W4:Y:S01]  /*958a0*/  LDL.LU R199, [R1+0x3ac] ;  /* 0x0003ac0001c77983 */ /* 0x000f220000300800 */
[C---:B---3--:R-:W-:Y:S08]  /*958b0*/  HMMA.1688.F32.TF32 R204, R228.reuse, R26, R200 ;  /* 0x0000001ae4cc723c */ /* 0x048ff000000810c8 */
[C---:B-----5:R-:W-:Y:S01]  /*958c0*/  HMMA.1688.F32.TF32 R168, R228.reuse, R22, R176 ;  /* 0x00000016e4a8723c */ /* 0x060fe200000810b0 */
[----:B------:R-:W3:Y:S11]  /*958d0*/  LDL.LU R200, [R1+0x490] ;  /* 0x0004900001c87983 */ /* 0x000ef60000300800 */
[----:B------:R-:W-:Y:S03]  /*958e0*/  @!UPT UIADD3 URZ, URZ, URZ, URZ ;  /* 0x0000003f3f3ff290 */ /* 0x000fe6000fffe03f */
[----:B------:R-:W-:Y:S01]  /*958f0*/  STL.64 [R1+0x1610], R204 ;  /* 0x001610cc01007387 */ /* 0x000fe20000100a00 */
[----:B------:R-:W-:Y:S07]  /*95900*/  STL.64 [R1+0x1618], R206 ;  /* 0x001618ce01007387 */ /* 0x000fee0000100a00 */
[----:B------:R5:W-:Y:S02]  /*95910*/  STL.64 [R1+0x1600], R168 ;  /* 0x001600a801007387 */ /* 0x000be40000100a00 */
[----:B------:R2:W-:Y:S01]  /*95920*/  STL.64 [R1+0x1608], R170 ;  /* 0x001608aa01007387 */ /* 0x0005e20000100a00 */
        /* <DEDUP_REMOVED lines=31> */
[----:B-----5:R-:W5:Y:S01]  /*95b20*/  LDL.LU R168, [R1+0x670] ;  /* 0x0006700001a87983 */ /* 0x020f620000300800 */
[----:B------:R-:W5:Y:S01]  /*95b30*/  LDL.LU R169, [R1+0x674] ;  /* 0x0006740001a97983 */ /* 0x000f620000300800 */
[----:B--2---:R-:W5:Y:S02]  /*95b40*/  LDL.LU R170, [R1+0x678] ;  /* 0x0006780001aa7983 */ /* 0x004f640000300800 */
[----:B------:R-:W5:Y:S02]  /*95b50*/  LDL.LU R171, [R1+0x67c] ;  /* 0x00067c0001ab7983 */ /* 0x000f640000300800 */
[----:B------:R-:W2:Y:S01]  /*95b60*/  LDL.LU R204, [R1+0x480] ;  /* 0x0004800001cc7983 */ /* 0x000ea20000300800 */
[----:B------:R-:W-:Y:S01]  /*95b70*/  HMMA.1688.F32.TF32 R228, R228, R6, R240 ;  /* 0x00000006e4e4723c */ /* 0x000fe200000810f0 */
[----:B------:R-:W2:Y:S01]  /*95b80*/  LDL.LU R205, [R1+0x484] ;  /* 0x0004840001cd7983 */ /* 0x000ea20000300800 */
[----:B------:R-:W2:Y:S02]  /*95b90*/  LDL.LU R206, [R1+0x488] ;  /* 0x0004880001ce7983 */ /* 0x000ea40000300800 */
[----:B------:R-:W2:Y:S02]  /*95ba0*/  LDL.LU R207, [R1+0x48c] ;  /* 0x00048c0001cf7983 */ /* 0x000ea40000300800 */
[----:B------:R1:W-:Y:S01]  /*95bb0*/  STL.64 [R1+0x16f0], R180 ;  /* 0x0016f0b401007387 */ /* 0x0003e20000100a00 */
[----:B------:R1:W-:Y:S04]  /*95bc0*/  STL.64 [R1+0x16f8], R182 ;  /* 0x0016f8b601007387 */ /* 0x0003e80000100a00 */
[----:B-1----:R-:W2:Y:S01]  /*95bd0*/  LDL.LU R180, [R1+0x470] ;  /* 0x0004700001b47983 */ /* 0x002ea20000300800 */
[----:B------:R-:W2:Y:S02]  /*95be0*/  LDL.LU R181, [R1+0x474] ;  /* 0x0004740001b57983 */ /* 0x000ea40000300800 */
[----:B------:R-:W2:Y:S02]  /*95bf0*/  LDL.LU R182, [R1+0x478] ;  /* 0x0004780001b67983 */ /* 0x000ea40000300800 */
[----:B------:R-:W2:Y:S01]  /*95c00*/  LDL.LU R183, [R1+0x47c] ;  /* 0x00047c0001b77983 */ /* 0x000ea20000300800 */
[----:B------:R1:W-:Y:S01]  /*95c10*/  STL.64 [R1+0x16e0], R184 ;  /* 0x0016e0b801007387 */ /* 0x0003e20000100a00 */
[----:B------:R1:W-:Y:S03]  /*95c20*/  STL.64 [R1+0x16e8], R186 ;  /* 0x0016e8ba01007387 */ /* 0x0003e60000100a00 */
        /* <DEDUP_REMOVED lines=10> */
[----:B------:R-:W2:Y:S01]  /*95cd0*/  LDL.LU R240, [R1+0x380] ;  /* 0x0003800001f07983 */ /* 0x000ea20000300800 */
[----:B------:R-:W-:Y:S02]  /*95ce0*/  STL.64 [R1+0x1720], R228 ;  /* 0x001720e401007387 */ /* 0x000fe40000100a00 */
[----:B------:R1:W-:Y:S02]  /*95cf0*/  STL.64 [R1+0x1728], R230 ;  /* 0x001728e601007387 */ /* 0x0003e40000100a00 */
[----:B------:R-:W2:Y:S01]  /*95d00*/  LDL.LU R241, [R1+0x384] ;  /* 0x0003840001f17983 */ /* 0x000ea20000300800 */
[----:B------:R-:W2:Y:S01]  /*95d10*/  LDL.LU R242, [R1+0x388] ;  /* 0x0003880001f27983 */ /* 0x000ea20000300800 */
[----:B------:R-:W2:Y:S01]  /*95d20*/  LDL.LU R243, [R1+0x38c] ;  /* 0x00038c0001f37983 */ /* 0x000ea20000300800 */
[C---:B----4-:R-:W-:Y:S08]  /*95d30*/  HMMA.1688.F32.TF32 R232, R164.reuse, R68, R232 ;  /* 0x00000044a4e8723c */ /* 0x050ff000000810e8 */
[----:B------:R-:W-:Y:S11]  /*95d40*/  HMMA.1688.F32.TF32 R196, R164, R72, R196 ;  /* 0x00000048a4c4723c */ /* 0x000ff600000810c4 */
[----:B------:R-:W-:Y:S05]  /*95d50*/  @!UPT UIADD3 URZ, URZ, URZ, URZ ;  /* 0x0000003f3f3ff290 */ /* 0x000fea000fffe03f */
[----:B------:R-:W-:Y:S08]  /*95d60*/  HMMA.1688.F32.TF32 R232, R172, R70, R232 ;  /* 0x00000046ace8723c */ /* 0x000ff000000810e8 */
[C---:B---3--:R-:W-:Y:S08]  /*95d70*/  HMMA.1688.F32.TF32 R236, R164.reuse, R128, R236 ;  /* 0x00000080a4ec723c */ /* 0x048ff000000810ec */
[C---:B-1----:R-:W-:Y:S01]  /*95d80*/  HMMA.1688.F32.TF32 R228, R164.reuse, R120, R176 ;  /* 0x00000078a4e4723c */ /* 0x042fe200000810b0 */
[----:B------:R-:W-:Y:S04]  /*95d90*/  LDS R176, [R161+0x38100] ;  /* 0x03810000a1b07984 */ /* 0x000fe80000000800 */
[----:B------:R-:W-:Y:S04]  /*95da0*/  LDS R178, [R161+0x3a100] ;  /* 0x03a10000a1b27984 */ /* 0x000fe80000000800 */
[----:B------:R-:W-:Y:S04]  /*95db0*/  LDS R177, [R189+0x38100] ;  /* 0x03810000bdb17984 */ /* 0x000fe80000000800 */
[----:B------:R-:W1:Y:S01]  /*95dc0*/  LDS R179, [R189+0x3a100] ;  /* 0x03a10000bdb37984 */ /* 0x000e620000000800 */
[C---:B------:R-:W-:Y:S08]  /*95dd0*/  HMMA.1688.F32.TF32 R208, R164.reuse, R116, R208 ;  /* 0x00000074a4d0723c */ /* 0x040ff000000810d0 */
[C---:B------:R-:W-:Y:S08]  /*95de0*/  HMMA.1688.F32.TF32 R212, R164.reuse, R112, R212 ;  /* 0x00000070a4d4723c */ /* 0x040ff000000810d4 */
[C---:B------:R-:W-:Y:S08]  /*95df0*/  HMMA.1688.F32.TF32 R216, R164.reuse, R108, R216 ;  /* 0x0000006ca4d8723c */ /* 0x040ff000000810d8 */
[C---:B------:R-:W-:Y:S08]  /*95e00*/  HMMA.1688.F32.TF32 R220, R164.reuse, R104, R220 ;  /* 0x00000068a4dc723c */ /* 0x040ff000000810dc */
[C---:B------:R-:W-:Y:S08]  /*95e10*/  HMMA.1688.F32.TF32 R224, R164.reuse, R100, R224 ;  /* 0x00000064a4e0723c */ /* 0x040ff000000810e0 */
[C---:B-----5:R-:W-:Y:S08]  /*95e20*/  HMMA.1688.F32.TF32 R168, R164.reuse, R96, R168 ;  /* 0x00000060a4a8723c */ /* 0x060ff000000810a8 */
[C---:B------:R-:W-:Y:S08]  /*95e30*/  HMMA.1688.F32.TF32 R200, R164.reuse, R92, R200 ;  /* 0x0000005ca4c8723c */ /* 0x040ff000000810c8 */
[----:B--2---:R-:W-:Y:S08]  /*95e40*/  HMMA.1688.F32.TF32 R204, R164, R88, R204 ;  /* 0x00000058a4cc723c */ /* 0x004ff000000810cc */
[----:B------:R-:W-:Y:S08]  /*95e50*/  HMMA.1688.F32.TF32 R236, R172, R130, R236 ;  /* 0x00000082acec723c */ /* 0x000ff000000810ec */
[C---:B------:R-:W-:Y:S08]  /*95e60*/  HMMA.1688.F32.TF32 R180, R164.reuse, R84, R180 ;  /* 0x00000054a4b4723c */ /* 0x040ff000000810b4 */
[C---:B------:R-:W-:Y:S08]  /*95e70*/  HMMA.1688.F32.TF32 R240, R164.reuse, R124, R240 ;  /* 0x0000007ca4f0723c */ /* 0x040ff000000810f0 */
[C---:B------:R-:W-:Y:S08]  /*95e80*/  HMMA.1688.F32.TF32 R184, R164.reuse, R80, R184 ;  /* 0x00000050a4b8723c */ /* 0x040ff000000810b8 */
[----:B------:R-:W-:Y:S08]  /*95e90*/  HMMA.1688.F32.TF32 R192, R164, R76, R192 ;  /* 0x0000004ca4c0723c */ /* 0x000ff000000810c0 */
[C---:B------:R-:W-:Y:S01]  /*95ea0*/  HMMA.1688.F32.TF32 R164, R172.reuse, R122, R228 ;  /* 0x0000007aaca4723c */ /* 0x040fe200000810e4 */
[----:B------:R-:W-:Y:S04]  /*95eb0*/  LDS R228, [R161+0x3c100] ;  /* 0x03c10000a1e47984 */ /* 0x000fe80000000800 */
[----:B------:R-:W-:Y:S04]  /*95ec0*/  LDS R230, [R161+0x3e100] ;  /* 0x03e10000a1e67984 */ /* 0x000fe80000000800 */
[----:B------:R-:W-:Y:S04]  /*95ed0*/  LDS R229, [R189+0x3c100] ;  /* 0x03c10000bde57984 */ /* 0x000fe80000000800 */
[----:B------:R-:W2:Y:S01]  /*95ee0*/  LDS R231, [R189+0x3e100] ;  /* 0x03e10000bde77984 */ /* 0x000ea20000000800 */
        /* <DEDUP_REMOVED lines=19> */
[----:B------:R-:W4:Y:S01]  /*96020*/  LDS R175, [R189+0x32180] ;  /* 0x03218000bdaf7984 */ /* 0x000f220000000800 */
[----:B------:R-:W-:Y:S08]  /*96030*/  HMMA.1688.F32.TF32 R240, R176, R60, R240 ;  /* 0x0000003cb0f0723c */ /* 0x000ff000000810f0 */
        /* <DEDUP_REMOVED lines=15> */
[----:B------:R-:W-:Y:S01]  /*96130*/  STL.64 [R1+0x14b0], R236 ;  /* 0x0014b0ec01007387 */ /* 0x000fe20000100a00 */
[----:B------:R-:W-:Y:S06]  /*96140*/  STL.64 [R1+0x14b8], R238 ;  /* 0x0014b8ee01007387 */ /* 0x000fec0000100a00 */
        /* <DEDUP_REMOVED lines=8> */
[C---:B------:R-:W-:Y:S08]  /*961d0*/  HMMA.1688.F32.TF32 R168, R228.reuse, R34, R168 ;  /* 0x00000022e4a8723c */ /* 0x040ff000000810a8 */
[C---:B--2---:R-:W-:Y:S08]  /*961e0*/  HMMA.1688.F32.TF32 R164, R228.reuse, R46, R216 ;  /* 0x0000002ee4a4723c */ /* 0x044ff000000810d8 */
[C---:B---3--:R-:W-:Y:S01]  /*961f0*/  HMMA.1688.F32.TF32 R208, R228.reuse, R42, R220 ;  /* 0x0000002ae4d0723c */ /* 0x048fe200000810dc */
[----:B------:R-:W-:Y:S01]  /*96200*/  STL.64 [R1+0x1470], R176 ;  /* 0x001470b001007387 */ /* 0x000fe20000100a00 */
[----:B------:R2:W-:Y:S06]  /*96210*/  STL.64 [R1+0x1478], R178 ;  /* 0x001478b201007387 */ /* 0x0005ec0000100a00 */
[C---:B--2---:R-:W-:Y:S07]  /*96220*/  HMMA.1688.F32.TF32 R176, R228.reuse, R38, R224 ;  /* 0x00000026e4b0723c */ /* 0x044fee00000810e0 */
[----:B------:R-:W-:Y:S01]  /*96230*/  STL.64 [R1+0x1460], R164 ;  /* 0x001460a401007387 */ /* 0x000fe20000100a00 */
[----:B------:R-:W-:Y:S07]  /*96240*/  STL.64 [R1+0x1468], R166 ;  /* 0x001468a601007387 */ /* 0x000fee0000100a00 */
[----:B------:R-:W-:Y:S02]  /*96250*/  STL.64 [R1+0x1450], R208 ;  /* 0x001450d001007387 */ /* 0x000fe40000100a00 */
[----:B------:R-:W-:Y:S01]  /*96260*/  STL.64 [R1+0x1458], R210 ;  /* 0x001458d201007387 */ /* 0x000fe20000100a00 */
        /* <DEDUP_REMOVED lines=8> */
[----:B------:R-:W-:Y:S02]  /*962f0*/  STL.64 [R1+0x14f0], R168 ;  /* 0x0014f0a801007387 */ /* 0x000fe40000100a00 */
[----:B------:R4:W-:Y:S01]  /*96300*/  STL.64 [R1+0x14f8], R170 ;  /* 0x0014f8aa01007387 */ /* 0x0009e20000100a00 */
[C---:B---3--:R-:W-:Y:S08]  /*96310*/  HMMA.1688.F32.TF32 R176, R228.reuse, R30, R200 ;  /* 0x0000001ee4b0723c */ /* 0x048ff000000810c8 */
[C---:B----4-:R-:W-:Y:S11]  /*96320*/  HMMA.1688.F32.TF32 R168, R228.reuse, R26, R204 ;  /* 0x0000001ae4a8723c */ /* 0x050ff600000810cc */
[----:B------:R-:W-:Y:S04]  /*96330*/  @!UPT UIADD3 URZ, URZ, URZ, URZ ;  /* 0x0000003f3f3ff290 */ /* 0x000fe8000fffe03f */
[----:B------:R-:W-:Y:S01]  /*96340*/  STL.64 [R1+0x14e0], R176 ;  /* 0x0014e0b001007387 */ /* 0x000fe20000100a00 */
[----:B------:R3:W-:Y:S07]  /*96350*/  STL.64 [R1+0x14e8], R178 ;  /* 0x0014e8b201007387 */ /* 0x0007ee0000100a00 */
[----:B------:R-:W-:Y:S02]  /*96360*/  STL.64 [R1+0x1530], R168 ;  /* 0x001530a801007387 */ /* 0x000fe40000100a00 */
[----:B------:R4:W-:Y:S01]  /*96370*/  STL.64 [R1+0x1538], R170 ;  /* 0x001538aa01007387 */ /* 0x0009e20000100a00 */
[C---:B---3--:R-:W-:Y:S08]  /*96380*/  HMMA.1688.F32.TF32 R176, R228.reuse, R18, R184 ;  /* 0x00000012e4b0723c */ /* 0x048ff000000810b8 */
[C---:B----4-:R-:W-:Y:S01]  /*96390*/  HMMA.1688.F32.TF32 R168, R228.reuse, R14, R192 ;  /* 0x0000000ee4a8723c */ /* 0x050fe200000810c0 */
[----:B------:R3:W-:Y:S01]  /*963a0*/  STL.64 [R1+0x1520], R180 ;  /* 0x001520b401007387 */ /* 0x0007e20000100a00 */
[----:B------:R4:W-:Y:S03]  /*963b0*/  STL.64 [R1+0x1528], R182 ;  /* 0x001528b601007387 */ /* 0x0009e60000100a00 */
[----:B---3--:R-:W4:Y:S10]  /*963c0*/  LDL.LU R180, [R1+0x600] ;  /* 0x0006000001b47983 */ /* 0x008f340000300800 */
[----:B------:R3:W-:Y:S01]  /*963d0*/  STL.64 [R1+0x15f0], R176 ;  /* 0x0015f0b001007387 */ /* 0x0007e20000100a00 */
[----:B------:R5:W-:Y:S07]  /*963e0*/  STL.64 [R1+0x15f8], R178 ;  /* 0x0015f8b201007387 */ /* 0x000bee0000100a00 */
[----:B------:R2:W-:Y:S02]  /*963f0*/  STL.64 [R1+0x15e0], R168 ;  /* 0x0015e0a801007387 */ /* 0x0005e40000100a00 */
[----:B------:R2:W-:Y:S01]  /*96400*/  STL.64 [R1+0x15e8], R170 ;  /* 0x0015e8aa01007387 */ /* 0x0005e20000100a00 */
[----:B------:R-:W4:Y:S02]  /*96410*/  LDL.LU R181, [R1+0x604] ;  /* 0x0006040001b57983 */ /* 0x000f240000300800 */
[----:B----4-:R-:W4:Y:S02]  /*96420*/  LDL.LU R182, [R1+0x608] ;  /* 0x0006080001b67983 */ /* 0x010f240000300800 */
[----:B------:R-:W4:Y:S01]  /*96430*/  LDL.LU R183, [R1+0x60c] ;  /* 0x00060c0001b77983 */ /* 0x000f220000300800 */
[----:B------:R-:W4:Y:S03]  /*96440*/  LDL.LU R204, [R1+0x610] ;  /* 0x0006100001cc7983 */ /* 0x000f260000300800 */
[----:B------:R-:W4:Y:S01]  /*96450*/  LDL.LU R205, [R1+0x614] ;  /* 0x0006140001cd7983 */ /* 0x000f220000300800 */
[----:B------:R-:W4:Y:S02]  /*96460*/  LDL.LU R206, [R1+0x618] ;  /* 0x0006180001ce7983 */ /* 0x000f240000300800 */
[----:B------:R-:W4:Y:S01]  /*96470*/  LDL.LU R207, [R1+0x61c] ;  /* 0x00061c0001cf7983 */ /* 0x000f220000300800 */
[----:B---3--:R-:W3:Y:S01]  /*96480*/  LDL.LU R176, [R1+0x290] ;  /* 0x0002900001b07983 */ /* 0x008ee20000300800 */
[----:B------:R-:W3:Y:S02]  /*96490*/  LDL.LU R177, [R1+0x294] ;  /* 0x0002940001b17983 */ /* 0x000ee40000300800 */
[----:B-----5:R-:W3:Y:S02]  /*964a0*/  LDL.LU R178, [R1+0x298] ;  /* 0x0002980001b27983 */ /* 0x020ee40000300800 */
        /* <DEDUP_REMOVED lines=29> */
[----:B--2---:R-:W2:Y:S01]  /*96680*/  LDL.LU R168, [R1+0x630] ;  /* 0x0006300001a87983 */ /* 0x004ea20000300800 */
[----:B------:R-:W-:Y:S01]  /*96690*/  HMMA.1688.F32.TF32 R228, R228, R6, R232 ;  /* 0x00000006e4e4723c */ /* 0x000fe200000810e8 */
        /* <DEDUP_REMOVED lines=15> */
[----:B------:R1:W-:Y:S02]  /*96790*/  STL.64 [R1+0x1630], R196 ;  /* 0x001630c401007387 */ /* 0x0003e40000100a00 */
[----:B------:R1:W-:Y:S02]  /*967a0*/  STL.64 [R1+0x1638], R198 ;  /* 0x001638c601007387 */ /* 0x0003e40000100a00 */
        /* <DEDUP_REMOVED lines=11> */
[C---:B------:R-:W-:Y:S08]  /*96860*/  HMMA.1688.F32.TF32 R204, R172.reuse, R88, R204 ;  /* 0x00000058accc723c */ /* 0x040ff000000810cc */
[C---:B---3--:R-:W-:Y:S08]  /*96870*/  HMMA.1688.F32.TF32 R228, R172.reuse, R120, R224 ;  /* 0x00000078ace4723c */ /* 0x048ff000000810e0 */
[C---:B-----5:R-:W-:Y:S08]  /*96880*/  HMMA.1688.F32.TF32 R240, R172.reuse, R124, R240 ;  /* 0x0000007cacf0723c */ /* 0x060ff000000810f0 */
[C---:B------:R-:W-:Y:S08]  /*96890*/  HMMA.1688.F32.TF32 R236, R172.reuse, R128, R236 ;  /* 0x00000080acec723c */ /* 0x040ff000000810ec */
[C---:B------:R-:W-:Y:S01]  /*968a0*/  HMMA.1688.F32.TF32 R224, R172.reuse, R100, R176 ;  /* 0x00000064ace0723c */ /* 0x040fe200000810b0 */
        /* <DEDUP_REMOVED lines=8> */
[C---:B--2---:R-:W-:Y:S08]  /*96930*/  HMMA.1688.F32.TF32 R168, R172.reuse, R96, R168 ;  /* 0x00000060aca8723c */ /* 0x044ff000000810a8 */
[----:B------:R-:W-:Y:S08]  /*96940*/  HMMA.1688.F32.TF32 R200, R172, R92, R200 ;  /* 0x0000005cacc8723c */ /* 0x000ff000000810c8 */
[----:B------:R-:W-:Y:S08]  /*96950*/  HMMA.1688.F32.TF32 R236, R164, R130, R236 ;  /* 0x00000082a4ec723c */ /* 0x000ff000000810ec */
[C---:B------:R-:W-:Y:S08]  /*96960*/  HMMA.1688.F32.TF32 R184, R172.reuse, R80, R184 ;  /* 0x00000050acb8723c */ /* 0x040ff000000810b8 */
[----:B------:R-:W-:Y:S08]  /*96970*/  HMMA.1688.F32.TF32 R192, R172, R76, R192 ;  /* 0x0000004cacc0723c */ /* 0x000ff000000810c0 */
[----:B------:R-:W-:Y:S08]  /*96980*/  HMMA.1688.F32.TF32 R240, R164, R126, R240 ;  /* 0x0000007ea4f0723c */ /* 0x000ff000000810f0 */
[C---:B------:R-:W-:Y:S08]  /*96990*/  HMMA.1688.F32.TF32 R196, R172.reuse, R72, R196 ;  /* 0x00000048acc4723c */ /* 0x040ff000000810c4 */
[----:B------:R-:W-:Y:S08]  /*969a0*/  HMMA.1688.F32.TF32 R232, R172, R68, R232 ;  /* 0x00000044ace8723c */ /* 0x000ff000000810e8 */
[----:B------:R-:W-:Y:S01]  /*969b0*/  HMMA.1688.F32.TF32 R172, R164, R122, R228 ;  /* 0x0000007aa4ac723c */ /* 0x000fe200000810e4 */
[----:B------:R-:W-:Y:S04]  /*969c0*/  LDS R228, [R161+0x3c180] ;  /* 0x03c18000a1e47984 */ /* 0x000fe80000000800 */
[----:B------:R-:W-:Y:S04]  /*969d0*/  LDS R230, [R161+0x3e180] ;  /* 0x03e18000a1e67984 */ /* 0x000fe80000000800 */
[----:B------:R-:W-:Y:S04]  /*969e0*/  LDS R229, [R189+0x3c180] ;  /* 0x03c18000bde57984 */ /* 0x000fe80000000800 */
[----:B------:R-:W2:Y:S01]  /*969f0*/  LDS R231, [R189+0x3e180] ;  /* 0x03e18000bde77984 */ /* 0x000ea20000000800 */
        /* <DEDUP_REMOVED lines=28> */
[----:B--2---:R-:W-:Y:S08]  /*96bc0*/  HMMA.1688.F32.TF32 R236, R228, R66, R236 ;  /* 0x00000042e4ec723c */ /* 0x004ff000000810ec */
[C---:B------:R-:W-:Y:S08]  /*96bd0*/  HMMA.1688.F32.TF32 R180, R176.reuse, R20, R180 ;  /* 0x00000014b0b4723c */ /* 0x040ff000000810b4 */
[C---:B------:R-:W-:Y:S08]  /*96be0*/  HMMA.1688.F32.TF32 R184, R176.reuse, R16, R184 ;  /* 0x00000010b0b8723c */ /* 0x040ff000000810b8 */
[C---:B------:R-:W-:Y:S08]  /*96bf0*/  HMMA.1688.F32.TF32 R192, R176.reuse, R12, R192 ;  /* 0x0000000cb0c0723c */ /* 0x040ff000000810c0 */
[C---:B------:R-:W-:Y:S08]  /*96c00*/  HMMA.1688.F32.TF32 R196, R176.reuse, R8, R196 ;  /* 0x00000008b0c4723c */ /* 0x040ff000000810c4 */
[----:B------:R-:W-:Y:S08]  /*96c10*/  HMMA.1688.F32.TF32 R232, R176, R4, R232 ;  /* 0x00000004b0e8723c */ /* 0x000ff000000810e8 */
[C---:B------:R-:W-:Y:S08]  /*96c20*/  HMMA.1688.F32.TF32 R176, R228.reuse, R62, R240 ;  /* 0x0000003ee4b0723c */ /* 0x040ff000000810f0 */
[C---:B------:R-:W-:Y:S08]  /*96c30*/  HMMA.1688.F32.TF32 R172, R228.reuse, R58, R172 ;  /* 0x0000003ae4ac723c */ /* 0x040ff000000810ac */
[C---:B------:R-:W-:Y:S01]  /*96c40*/  HMMA.1688.F32.TF32 R208, R228.reuse, R54, R208 ;  /* 0x00000036e4d0723c */ /* 0x040fe200000810d0 */
[----:B------:R-:W-:Y:S01]  /*96c50*/  STL.64 [R1+0x13b0], R236 ;  /* 0x0013b0ec01007387 */ /* 0x000fe20000100a00 */
[----:B------:R-:W-:Y:S05]  /*96c60*/  STL.64 [R1+0x13b8], R238 ;  /* 0x0013b8ee01007387 */ /* 0x000fea0000100a00 */
        /* <DEDUP_REMOVED lines=384> */
[C---:B----4-:R-:W-:Y:S01]  /*98470*/  HMMA.1688.F32.TF32 R168, R228.reuse, R22, R180 ;  /* 0x00000016e4a8723c */ /* 0x050fe200000810b4 */
[----:B------:R3:W-:Y:S01]  /*98480*/  STL.64 [R1+0x400], R200 ;  /* 0x000400c801007387 */ /* 0x0007e20000100a00 */
[----:B------:R4:W-:Y:S03]  /*98490*/  STL.64 [R1+0x408], R202 ;  /* 0x000408ca01007387 */ /* 0x0009e60000100a00 */
[----:B---3--:R-:W3:Y:S10]  /*984a0*/  LDL.LU R200, [R1+0x640] ;  /* 0x0006400001c87983 */ /* 0x008ef40000300800 */
[----:B------:R5:W-:Y:S01]  /*984b0*/  STL.64 [R1+0x430], R176 ;  /* 0x000430b001007387 */ /* 0x000be20000100a00 */
[----:B------:R1:W-:Y:S07]  /*984c0*/  STL.64 [R1+0x438], R178 ;  /* 0x000438b201007387 */ /* 0x0003ee0000100a00 */
[----:B------:R1:W-:Y:S02]  /*984d0*/  STL.64 [R1+0x420], R168 ;  /* 0x000420a801007387 */ /* 0x0003e40000100a00 */
[----:B------:R2:W-:Y:S01]  /*984e0*/  STL.64 [R1+0x428], R170 ;  /* 0x000428aa01007387 */ /* 0x0005e20000100a00 */
[----:B------:R-:W3:Y:S01]  /*984f0*/  LDL.LU R201, [R1+0x644] ;  /* 0x0006440001c97983 */ /* 0x000ee20000300800 */
[----:B----4-:R-:W3:Y:S02]  /*98500*/  LDL.LU R202, [R1+0x648] ;  /* 0x0006480001ca7983 */ /* 0x010ee40000300800 */
[----:B------:R-:W3:Y:S01]  /*98510*/  LDL.LU R203, [R1+0x64c] ;  /* 0x00064c0001cb7983 */ /* 0x000ee20000300800 */
[----:B-----5:R-:W4:Y:S01]  /*98520*/  LDL.LU R176, [R1+0x30] ;  /* 0x0000300001b07983 */ /* 0x020f220000300800 */
[----:B------:R-:W4:Y:S02]  /*98530*/  LDL.LU R177, [R1+0x34] ;  /* 0x0000340001b17983 */ /* 0x000f240000300800 */
[----:B-1----:R-:W4:Y:S02]  /*98540*/  LDL.LU R178, [R1+0x38] ;  /* 0x0000380001b27983 */ /* 0x002f240000300800 */
[----:B------:R-:W4:Y:S01]  /*98550*/  LDL.LU R179, [R1+0x3c] ;  /* 0x00003c0001b37983 */ /* 0x000f220000300800 */
[----:B------:R-:W5:Y:S01]  /*98560*/  LDL.LU R216, [R1+0x50] ;  /* 0x0000500001d87983 */ /* 0x000f620000300800 */
[----:B------:R-:W5:Y:S02]  /*98570*/  LDL.LU R217, [R1+0x54] ;  /* 0x0000540001d97983 */ /* 0x000f640000300800 */
[----:B------:R-:W5:Y:S02]  /*98580*/  LDL.LU R218, [R1+0x58] ;  /* 0x0000580001da7983 */ /* 0x000f640000300800 */
[----:B------:R-:W5:Y:S01]  /*98590*/  LDL.LU R219, [R1+0x5c] ;  /* 0x00005c0001db7983 */ /* 0x000f620000300800 */
        /* <DEDUP_REMOVED lines=44> */
[----:B-1----:R-:W2:Y:S01]  /*98860*/  LDL.LU R192, [R1] ;  /* 0x0000000001c07983 */ /* 0x002ea20000300800 */
[----:B------:R-:W2:Y:S02]  /*98870*/  LDL.LU R193, [R1+0x4] ;  /* 0x0000040001c17983 */ /* 0x000ea40000300800 */
[----:B------:R-:W2:Y:S02]  /*98880*/  LDL.LU R194, [R1+0x8] ;  /* 0x0000080001c27983 */ /* 0x000ea40000300800 */
[----:B------:R-:W2:Y:S01]  /*98890*/  LDL.LU R195, [R1+0xc] ;  /* 0x00000c0001c37983 */ /* 0x000ea20000300800 */
[----:B------:R-:W-:Y:S01]  /*988a0*/  STL.64 [R1+0x1310], R196 ;  /* 0x001310c401007387 */ /* 0x000fe20000100a00 */
[----:B------:R1:W-:Y:S02]  /*988b0*/  STL.64 [R1+0x1318], R198 ;  /* 0x001318c601007387 */ /* 0x0003e40000100a00 */
[----:B-1----:R-:W-:Y:S08]  /*988c0*/  HMMA.1688.F32.TF32 R196, R228, R6, R232 ;  /* 0x00000006e4c4723c */ /* 0x002ff000000810e8 */
[C---:B------:R-:W-:Y:S11]  /*988d0*/  HMMA.1688.F32.TF32 R232, R164.reuse, R68, R244 ;  /* 0x00000044a4e8723c */ /* 0x040ff600000810f4 */
[----:B------:R-:W-:Y:S04]  /*988e0*/  @!UPT UIADD3 URZ, URZ, URZ, URZ ;  /* 0x0000003f3f3ff290 */ /* 0x000fe8000fffe03f */
[----:B------:R-:W-:Y:S01]  /*988f0*/  STL.64 [R1+0x1300], R196 ;  /* 0x001300c401007387 */ /* 0x000fe20000100a00 */
[----:B------:R1:W-:Y:S02]  /*98900*/  STL.64 [R1+0x1308], R198 ;  /* 0x001308c601007387 */ /* 0x0003e40000100a00 */
[----:B-1----:R-:W-:Y:S08]  /*98910*/  HMMA.1688.F32.TF32 R196, R164, R72, R248 ;  /* 0x00000048a4c4723c */ /* 0x002ff000000810f8 */
[C---:B------:R-:W-:Y:S11]  /*98920*/  HMMA.1688.F32.TF32 R232, R172.reuse, R70, R232 ;  /* 0x00000046ace8723c */ /* 0x040ff600000810e8 */
[----:B------:R-:W-:Y:S05]  /*98930*/  @!UPT UIADD3 URZ, URZ, URZ, URZ ;  /* 0x0000003f3f3ff290 */ /* 0x000fea000fffe03f */
[----:B------:R-:W-:Y:S01]  /*98940*/  HMMA.1688.F32.TF32 R196, R172, R74, R196 ;  /* 0x0000004aacc4723c */ /* 0x000fe200000810c4 */
[----:B------:R-:W-:Y:S01]  /*98950*/  MOV R248, R188 ;  /* 0x000000bc00f87202 */ /* 0x000fe20000000f00 */
[----:B------:R-:W-:Y:S02]  /*98960*/  IMAD.MOV.U32 R249, RZ, RZ, R190 ;  /* 0x000000fffff97224 */ /* 0x000fe400078e00be */
[----:B------:R-:W-:Y:S01]  /*98970*/  IMAD.MOV.U32 R250, RZ, RZ, R191 ;  /* 0x000000fffffa7224 */ /* 0x000fe200078e00bf */
[----:B------:R-:W-:-:S03]  /*98980*/  MOV R251, R252 ;  /* 0x000000fc00fb7202 */ /* 0x000fc60000000f00 */
[C---:B---3--:R-:W-:Y:S08]  /*98990*/  HMMA.1688.F32.TF32 R200, R164.reuse, R92, R200 ;  /* 0x0000005ca4c8723c */ /* 0x048ff000000810c8 */
[C---:B----4-:R-:W-:Y:S08]  /*989a0*/  HMMA.1688.F32.TF32 R240, R164.reuse, R124, R240 ;  /* 0x0000007ca4f0723c */ /* 0x050ff000000810f0 */
        /* <DEDUP_REMOVED lines=13> */
[C---:B------:R-:W-:Y:S08]  /*98a80*/  HMMA.1688.F32.TF32 R236, R172.reuse, R130, R236 ;  /* 0x00000082acec723c */ /* 0x040ff000000810ec */
[----:B------:R-:W-:Y:S08]  /*98a90*/  HMMA.1688.F32.TF32 R240, R172, R126, R240 ;  /* 0x0000007eacf0723c */ /* 0x000ff000000810f0 */
        /* <DEDUP_REMOVED lines=9> */
[C---:B-1----:R-:W-:Y:S08]  /*98b30*/  HMMA.1688.F32.TF32 R236, R176.reuse, R64, R236 ;  /* 0x00000040b0ec723c */ /* 0x042ff000000810ec */
[----:B------:R-:W-:Y:S08]  /*98b40*/  HMMA.1688.F32.TF32 R240, R176, R60, R240 ;  /* 0x0000003cb0f0723c */ /* 0x000ff000000810f0 */
        /* <DEDUP_REMOVED lines=26> */
[C---:B--2---:R-:W-:Y:S08]  /*98cf0*/  HMMA.1688.F32.TF32 R244, R228.reuse, R66, R236 ;  /* 0x00000042e4f4723c */ /* 0x044ff000000810ec */
[----:B------:R-:W-:Y:S08]  /*98d00*/  HMMA.1688.F32.TF32 R236, R228, R62, R240 ;  /* 0x0000003ee4ec723c */ /* 0x000ff000000810f0 */
[C---:B------:R-:W-:Y:S08]  /*98d10*/  HMMA.1688.F32.TF32 R184, R176.reuse, R16, R184 ;  /* 0x00000010b0b8723c */ /* 0x040ff000000810b8 */
[----:B------:R-:W-:Y:S08]  /*98d20*/  HMMA.1688.F32.TF32 R192, R176, R12, R192 ;  /* 0x0000000cb0c0723c */ /* 0x000ff000000810c0 */
        /* <DEDUP_REMOVED lines=9> */
[C---:B--2---:R-:W-:Y:S05]  /*98dc0*/  HMMA.1688.F32.TF32 R176, R228.reuse, R46, R216 ;  /* 0x0000002ee4b0723c */ /* 0x044fea00000810d8 */
[----:B------:R-:W-:Y:S01]  /*98dd0*/  STL.64 [R1+0x4a0], R164 ;  /* 0x0004a0a401007387 */ /* 0x000fe20000100a00 */
[----:B------:R2:W-:Y:S07]  /*98de0*/  STL.64 [R1+0x4a8], R166 ;  /* 0x0004a8a601007387 */ /* 0x0005ee0000100a00 */
[----:B------:R-:W-:Y:S02]  /*98df0*/  STL.64 [R1+0x4b0], R208 ;  /* 0x0004b0d001007387 */ /* 0x000fe40000100a00 */
[----:B------:R-:W-:Y:S01]  /*98e00*/  STL.64 [R1+0x4b8], R210 ;  /* 0x0004b8d201007387 */ /* 0x000fe20000100a00 */
[C---:B--2---:R-:W-:Y:S08]  /*98e10*/  HMMA.1688.F32.TF32 R164, R228.reuse, R42, R220 ;  /* 0x0000002ae4a4723c */ /* 0x044ff000000810dc */
[C---:B------:R-:W-:Y:S01]  /*98e20*/  HMMA.1688.F32.TF32 R168, R228.reuse, R34, R168 ;  /* 0x00000022e4a8723c */ /* 0x040fe200000810a8 */
[----:B------:R-:W-:Y:S01]  /*98e30*/  STL.64 [R1+0x4c0], R176 ;  /* 0x0004c0b001007387 */ /* 0x000fe20000100a00 */
[----:B------:R2:W-:Y:S06]  /*98e40*/  STL.64 [R1+0x4c8], R178 ;  /* 0x0004c8b201007387 */ /* 0x0005ec0000100a00 */
[----:B--2---:R-:W-:Y:S01]  /*98e50*/  HMMA.1688.F32.TF32 R176, R228, R38, R224 ;  /* 0x00000026e4b0723c */ /* 0x004fe200000810e0 */
[----:B------:R-:W-:-:S02]  /*98e60*/  IMAD.MOV.U32 R244, RZ, RZ, R149 ;  /* 0x000000fffff47224 */ /* 0x000fc400078e0095 */
[----:B------:R-:W2:Y:S04]  /*98e70*/  LDL.LU R149, [R1+0x38ec] ;  /* 0x0038ec0001957983 */ /* 0x000ea80000300800 */
[----:B------:R-:W-:Y:S02]  /*98e80*/  STL.64 [R1+0x4d0], R164 ;  /* 0x0004d0a401007387 */ /* 0x000fe40000100a00 */
[----:B------:R-:W-:Y:S01]  /*98e90*/  STL.64 [R1+0x4d8], R166 ;  /* 0x0004d8a601007387 */ /* 0x000fe20000100a00 */
[----:B------:R-:W-:Y:S01]  /*98ea0*/  MOV R245, R160 ;  /* 0x000000a000f57202 */ /* 0x000fe20000000f00 */
[----:B------:R-:W-:Y:S01]  /*98eb0*/  IMAD.MOV.U32 R246, RZ, RZ, R162 ;  /* 0x000000fffff67224 */ /* 0x000fe200078e00a2 */
[----:B------:R-:W3:Y:S01]  /*98ec0*/  LDL.LU R160, [R1+0x38e8] ;  /* 0x0038e80001a07983 */ /* 0x000ee20000300800 */
[----:B------:R-:W4:Y:S02]  /*98ed0*/  LDL.LU R162, [R1+0x38e4] ;  /* 0x0038e40001a27983 */ /* 0x000f240000300800 */
[----:B------:R-:W-:Y:S01]  /*98ee0*/  IMAD.MOV.U32 R247, RZ, RZ, R163 ;  /* 0x000000fffff77224 */ /* 0x000fe200078e00a3 */
[C---:B------:R-:W-:Y:S01]  /*98ef0*/  HMMA.1688.F32.TF32 R200, R228.reuse, R30, R200 ;  /* 0x0000001ee4c8723c */ /* 0x040fe200000810c8 */
[----:B------:R-:W5:Y:S01]  /*98f00*/  LDL.LU R163, [R1+0x38e0] ;  /* 0x0038e00001a37983 */ /* 0x000f620000300800 */
[----:B------:R-:W2:Y:S02]  /*98f10*/  LDL.LU R188, [R1+0x38dc] ;  /* 0x0038dc0001bc7983 */ /* 0x000ea40000300800 */
[----:B------:R-:W3:Y:S02]  /*98f20*/  LDL.LU R190, [R1+0x38d8] ;  /* 0x0038d80001be7983 */ /* 0x000ee40000300800 */
[----:B------:R-:W4:Y:S01]  /*98f30*/  LDL.LU R191, [R1+0x38d4] ;  /* 0x0038d40001bf7983 */ /* 0x000f220000300800 */
[----:B------:R-:W5:Y:S01]  /*98f40*/  LDL.LU R252, [R1+0x38d0] ;  /* 0x0038d00001fc7983 */ /* 0x000f620000300800 */
[C---:B------:R-:W-:Y:S08]  /*98f50*/  HMMA.1688.F32.TF32 R204, R228.reuse, R26, R204 ;  /* 0x0000001ae4cc723c */ /* 0x040ff000000810cc */
[C---:B------:R-:W-:Y:S08]  /*98f60*/  HMMA.1688.F32.TF32 R180, R228.reuse, R22, R180 ;  /* 0x00000016e4b4723c */ /* 0x040ff000000810b4 */
[C---:B------:R-:W-:Y:S01]  /*98f70*/  HMMA.1688.F32.TF32 R184, R228.reuse, R18, R184 ;  /* 0x00000012e4b8723c */ /* 0x040fe200000810b8 */
[----:B------:R-:W-:Y:S04]  /*98f80*/  LDS R164, [R161+0x34380] ;  /* 0x03438000a1a47984 */ /* 0x000fe80000000800 */
[----:B------:R1:W-:Y:S01]  /*98f90*/  STL.64 [R1+0x4e0], R176 ;  /* 0x0004e0b001007387 */ /* 0x0003e20000100a00 */
[----:B------:R1:W-:Y:S03]  /*98fa0*/  STL.64 [R1+0x4e8], R178 ;  /* 0x0004e8b201007387 */ /* 0x0003e60000100a00 */
[----:B------:R-:W-:Y:S04]  /*98fb0*/  LDS R166, [R161+0x36380] ;  /* 0x03638000a1a67984 */ /* 0x000fe80000000800 */
[----:B------:R-:W-:Y:S04]  /*98fc0*/  LDS R165, [R189+0x34380] ;  /* 0x03438000bda57984 */ /* 0x000fe80000000800 */
[----:B------:R-:W1:Y:S04]  /*98fd0*/  LDS R167, [R189+0x36380] ;  /* 0x03638000bda77984 */ /* 0x000e680000000800 */
[----:B-1----:R-:W5:Y:S01]  /*98fe0*/  LDL.LU R176, [R1+0x760] ;  /* 0x0007600001b07983 */ /* 0x002f620000300800 */
[----:B------:R-:W-:Y:S02]  /*98ff0*/  STL.64 [R1+0x4f0], R168 ;  /* 0x0004f0a801007387 */ /* 0x000fe40000100a00 */
[----:B------:R-:W-:Y:S02]  /*99000*/  STL.64 [R1+0x4f8], R170 ;  /* 0x0004f8aa01007387 */ /* 0x000fe40000100a00 */
        /* <DEDUP_REMOVED lines=35> */
[C---:B-1----:R-:W-:Y:S08]  /*99240*/  HMMA.1688.F32.TF32 R184, R228.reuse, R14, R192 ;  /* 0x0000000ee4b8723c */ /* 0x042ff000000810c0 */
[C---:B------:R-:W-:Y:S01]  /*99250*/  HMMA.1688.F32.TF32 R192, R228.reuse, R10, R196 ;  /* 0x0000000ae4c0723c */ /* 0x040fe200000810c4 */
[----:B------:R-:W-:Y:S11]  /*99260*/  MOV R200, R148 ;  /* 0x0000009400c87202 */ /* 0x000ff60000000f00 */
[----:B------:R-:W-:Y:S03]  /*99270*/  @!UPT UIADD3 URZ, URZ, URZ, URZ ;  /* 0x0000003f3f3ff290 */ /* 0x000fe6000fffe03f */
[----:B------:R-:W-:Y:S01]  /*99280*/  STL.64 [R1+0x600], R184 ;  /* 0x000600b801007387 */ /* 0x000fe20000100a00 */
[----:B------:R1:W-:Y:S02]  /*99290*/  STL.64 [R1+0x608], R186 ;  /* 0x000608ba01007387 */ /* 0x0003e40000100a00 */
[----:B-1----:R-:W-:Y:S01]  /*992a0*/  HMMA.1688.F32.TF32 R184, R228, R6, R232 ;  /* 0x00000006e4b8723c */ /* 0x002fe200000810e8 */
        /* <DEDUP_REMOVED lines=11> */
[----:B------:R-:W-:Y:S01]  /*99360*/  STL.64 [R1+0x620], R192 ;  /* 0x000620c001007387 */ /* 0x000fe20000100a00 */
[----:B------:R1:W-:Y:S01]  /*99370*/  STL.64 [R1+0x628], R194 ;  /* 0x000628c201007387 */ /* 0x0003e20000100a00 */
[C---:B------:R-:W-:Y:S08]  /*99380*/  HMMA.1688.F32.TF32 R200, R172.reuse, R92, R200 ;  /* 0x0000005cacc8723c */ /* 0x040ff000000810c8 */
[C---:B------:R-:W-:Y:S08]  /*99390*/  HMMA.1688.F32.TF32 R204, R172.reuse, R88, R204 ;  /* 0x00000058accc723c */ /* 0x040ff000000810cc */
[C---:B------:R-:W-:Y:S08]  /*993a0*/  HMMA.1688.F32.TF32 R180, R172.reuse, R84, R180 ;  /* 0x00000054acb4723c */ /* 0x040ff000000810b4 */
[C---:B------:R-:W-:Y:S08]  /*993b0*/  HMMA.1688.F32.TF32 R196, R172.reuse, R72, R156 ;  /* 0x00000048acc4723c */ /* 0x040ff0000008109c */
[C---:B------:R-:W-:Y:S08]  /*993c0*/  HMMA.1688.F32.TF32 R232, R172.reuse, R68, R152 ;  /* 0x00000044ace8723c */ /* 0x040ff00000081098 */
[C---:B-1----:R-:W-:Y:S01]  /*993d0*/  HMMA.1688.F32.TF32 R192, R172.reuse, R76, R248 ;  /* 0x0000004cacc0723c */ /* 0x042fe200000810f8 */
[----:B------:R-:W-:Y:S01]  /*993e0*/  STL.64 [R1+0x610], R184 ;  /* 0x000610b801007387 */ /* 0x000fe20000100a00 */
[----:B------:R1:W-:Y:S02]  /*993f0*/  STL.64 [R1+0x618], R186 ;  /* 0x000618ba01007387 */ /* 0x0003e40000100a00 */
[----:B------:R-:W5:Y:S02]  /*99400*/  LDL.LU R156, [R1+0xc80] ;  /* 0x000c8000019c7983 */ /* 0x000f640000300800 */
[----:B------:R-:W5:Y:S01]  /*99410*/  LDL.LU R157, [R1+0xc84] ;  /* 0x000c8400019d7983 */ /* 0x000f620000300800 */
[----:B------:R-:W5:Y:S01]  /*99420*/  LDL.LU R158, [R1+0xc88] ;  /* 0x000c8800019e7983 */ /* 0x000f620000300800 */
[----:B------:R-:W5:Y:S01]  /*99430*/  LDL.LU R159, [R1+0xc8c] ;  /* 0x000c8c00019f7983 */ /* 0x000f620000300800 */
[----:B-1----:R-:W-:Y:S08]  /*99440*/  HMMA.1688.F32.TF32 R184, R172, R80, R244 ;  /* 0x00000050acb8723c */ /* 0x002ff000000810f4 */
[C---:B------:R-:W-:Y:S08]  /*99450*/  HMMA.1688.F32.TF32 R200, R164.reuse, R94, R200 ;  /* 0x0000005ea4c8723c */ /* 0x040ff000000810c8 */
[C---:B------:R-:W-:Y:S08]  /*99460*/  HMMA.1688.F32.TF32 R204, R164.reuse, R90, R204 ;  /* 0x0000005aa4cc723c */ /* 0x040ff000000810cc */
[C---:B------:R-:W-:Y:S08]  /*99470*/  HMMA.1688.F32.TF32 R180, R164.reuse, R86, R180 ;  /* 0x00000056a4b4723c */ /* 0x040ff000000810b4 */
[C---:B------:R-:W-:Y:S08]  /*99480*/  HMMA.1688.F32.TF32 R192, R164.reuse, R78, R192 ;  /* 0x0000004ea4c0723c */ /* 0x040ff000000810c0 */
[C---:B------:R-:W-:Y:S08]  /*99490*/  HMMA.1688.F32.TF32 R196, R164.reuse, R74, R196 ;  /* 0x0000004aa4c4723c */ /* 0x040ff000000810c4 */
[C---:B------:R-:W-:Y:S01]  /*994a0*/  HMMA.1688.F32.TF32 R232, R164.reuse, R70, R232 ;  /* 0x00000046a4e8723c */ /* 0x040fe200000810e8 */
[----:B------:R-:W5:Y:S01]  /*994b0*/  LDL.LU R244, [R1+0xc90] ;  /* 0x000c900001f47983 */ /* 0x000f620000300800 */
[----:B------:R-:W5:Y:S02]  /*994c0*/  LDL.LU R245, [R1+0xc94] ;  /* 0x000c940001f57983 */ /* 0x000f640000300800 */
[----:B------:R-:W5:Y:S02]  /*994d0*/  LDL.LU R246, [R1+0xc98] ;  /* 0x000c980001f67983 */ /* 0x000f640000300800 */
[----:B------:R-:W5:Y:S01]  /*994e0*/  LDL.LU R247, [R1+0xc9c] ;  /* 0x000c9c0001f77983 */ /* 0x000f620000300800 */
[----:B------:R-:W5:Y:S04]  /*994f0*/  LDL.64 R154, [R1+0x1b8] ;  /* 0x0001b800019a7983 */ /* 0x000f680000100a00 */
[----:B------:R-:W5:Y:S01]  /*99500*/  LDL.64 R250, [R1+0x1a8] ;  /* 0x0001a80001fa7983 */ /* 0x000f620000100a00 */
[----:B------:R-:W-:Y:S01]  /*99510*/  HMMA.1688.F32.TF32 R184, R164, R82, R184 ;  /* 0x00000052a4b8723c */ /* 0x000fe200000810b8 */
[----:B--2---:R-:W-:Y:S01]  /*99520*/  IMAD.MOV.U32 R219, RZ, RZ, R188 ;  /* 0x000000ffffdb7224 */ /* 0x004fe200078e00bc */
[----:B---3--:R-:W-:Y:S01]  /*99530*/  MOV R218, R190 ;  /* 0x000000be00da7202 */ /* 0x008fe20000000f00 */
[----:B----4-:R-:W-:-:S02]  /*99540*/  IMAD.MOV.U32 R217, RZ, RZ, R191 ;  /* 0x000000ffffd97224 */ /* 0x010fc400078e00bf */
[----:B-----5:R-:W-:Y:S02]  /*99550*/  IMAD.MOV.U32 R216, RZ, RZ, R252 ;  /* 0x000000ffffd87224 */ /* 0x020fe400078e00fc */
[----:B------:R-:W-:Y:S01]  /*99560*/  IMAD.MOV.U32 R168, RZ, RZ, R163 ;  /* 0x000000ffffa87224 */ /* 0x000fe200078e00a3 */
[----:B------:R-:W-:Y:S01]  /*99570*/  MOV R169, R162 ;  /* 0x000000a200a97202 */ /* 0x000fe20000000f00 */
[----:B------:R-:W-:Y:S02]  /*99580*/  IMAD.MOV.U32 R170, RZ, RZ, R160 ;  /* 0x000000ffffaa7224 */ /* 0x000fe400078e00a0 */
[----:B------:R-:W-:-:S07]  /*99590*/  IMAD.MOV.U32 R171, RZ, RZ, R149 ;  /* 0x000000ffffab7224 */ /* 0x000fce00078e0095 */
        /* <DEDUP_REMOVED lines=19> */
[----:B------:R-:W2:Y:S01]  /*996d0*/  LDS R231, [R189+0x3e380] ;  /* 0x03e38000bde77984 */ /* 0x000ea20000000800 */
[----:B------:R-:W-:Y:S08]  /*996e0*/  HMMA.1688.F32.TF32 R208, R164, R118, R208 ;  /* 0x00000076a4d0723c */ /* 0x000ff000000810d0 */
[C---:B-1----:R-:W-:Y:S08]  /*996f0*/  HMMA.1688.F32.TF32 R236, R176.reuse, R64, R236 ;  /* 0x00000040b0ec723c */ /* 0x042ff000000810ec */
[C---:B------:R-:W-:Y:S08]  /*99700*/  HMMA.1688.F32.TF32 R240, R176.reuse, R60, R240 ;  /* 0x0000003cb0f0723c */ /* 0x040ff000000810f0 */
[----:B------:R-:W-:Y:S08]  /*99710*/  HMMA.1688.F32.TF32 R172, R176, R56, R172 ;  /* 0x00000038b0ac723c */ /* 0x000ff000000810ac */
        /* <DEDUP_REMOVED lines=16> */
[----:B------:R-:W1:Y:S01]  /*99820*/  LDS R167, [R189+0x2e400] ;  /* 0x02e40000bda77984 */ /* 0x000e620000000800 */
[C---:B--2---:R-:W-:Y:S08]  /*99830*/  HMMA.1688.F32.TF32 R236, R228.reuse, R66, R236 ;  /* 0x00000042e4ec723c */ /* 0x044ff000000810ec */
[C---:B------:R-:W-:Y:S08]  /*99840*/  HMMA.1688.F32.TF32 R240, R228.reuse, R62, R240 ;  /* 0x0000003ee4f0723c */ /* 0x040ff000000810f0 */
[----:B------:R-:W-:Y:S08]  /*99850*/  HMMA.1688.F32.TF32 R172, R228, R58, R172 ;  /* 0x0000003ae4ac723c */ /* 0x000ff000000810ac */
[C---:B------:R-:W-:Y:S08]  /*99860*/  HMMA.1688.F32.TF32 R212, R176.reuse, R48, R212 ;  /* 0x00000030b0d4723c */ /* 0x040ff000000810d4 */
[C---:B------:R-:W-:Y:S08]  /*99870*/  HMMA.1688.F32.TF32 R216, R176.reuse, R44, R216 ;  /* 0x0000002cb0d8723c */ /* 0x040ff000000810d8 */
[C---:B------:R-:W-:Y:S08]  /*99880*/  HMMA.1688.F32.TF32 R220, R176.reuse, R40, R220 ;  /* 0x00000028b0dc723c */ /* 0x040ff000000810dc */
[C---:B------:R-:W-:Y:S08]  /*99890*/  HMMA.1688.F32.TF32 R224, R176.reuse, R36, R224 ;  /* 0x00000024b0e0723c */ /* 0x040ff000000810e0 */
[----:B------:R-:W-:Y:S01]  /*998a0*/  HMMA.1688.F32.TF32 R168, R176, R32, R168 ;  /* 0x00000020b0a8723c */ /* 0x000fe200000810a8 */
[----:B------:R-:W2:Y:S07]  /*998b0*/  LDL.64 R178, [R1+0x1c8] ;  /* 0x0001c80001b27983 */ /* 0x000eae0000100a00 */
[C---:B------:R-:W-:Y:S01]  /*998c0*/  HMMA.1688.F32.TF32 R180, R228.reuse, R22, R180 ;  /* 0x00000016e4b4723c */ /* 0x040fe200000810b4 */
[----:B------:R-:W-:Y:S04]  /*998d0*/  LDS R176, [R161+0x34400] ;  /* 0x03440000a1b07984 */ /* 0x000fe80000000800 */
[----:B------:R-:W-:Y:S04]  /*998e0*/  LDS R177, [R189+0x34400] ;  /* 0x03440000bdb17984 */ /* 0x000fe80000000800 */
[----:B------:R3:W-:Y:S01]  /*998f0*/  STL.64 [R1+0x5a0], R236 ;  /* 0x0005a0ec01007387 */ /* 0x0007e20000100a00 */
[----:B------:R4:W-:Y:S03]  /*99900*/  STL.64 [R1+0x5a8], R238 ;  /* 0x0005a8ee01007387 */ /* 0x0009e60000100a00 */
[----:B---3--:R-:W2:Y:S01]  /*99910*/  LDL.LU R236, [R1+0xca0] ;  /* 0x000ca00001ec7983 */ /* 0x008ea20000300800 */
[----:B------:R-:W2:Y:S02]  /*99920*/  LDL.LU R237, [R1+0xca4] ;  /* 0x000ca40001ed7983 */ /* 0x000ea40000300800 */
[----:B----4-:R-:W2:Y:S02]  /*99930*/  LDL.LU R238, [R1+0xca8] ;  /* 0x000ca80001ee7983 */ /* 0x010ea40000300800 */
[----:B------:R-:W2:Y:S01]  /*99940*/  LDL.LU R239, [R1+0xcac] ;  /* 0x000cac0001ef7983 */ /* 0x000ea20000300800 */
[----:B------:R-:W-:Y:S01]  /*99950*/  STL.64 [R1+0x590], R240 ;  /* 0x000590f001007387 */ /* 0x000fe20000100a00 */
[----:B------:R3:W-:Y:S03]  /*99960*/  STL.64 [R1+0x598], R242 ;  /* 0x000598f201007387 */ /* 0x0007e60000100a00 */
[----:B---3--:R-:W3:Y:S01]  /*99970*/  LDL.64 R242, [R1+0x1d8] ;  /* 0x0001d80001f27983 */ /* 0x008ee20000100a00 */
[----:B------:R-:W-:Y:S02]  /*99980*/  STL.64 [R1+0x510], R172 ;  /* 0x000510ac01007387 */ /* 0x000fe40000100a00 */
[----:B------:R4:W-:Y:S02]  /*99990*/  STL.64 [R1+0x518], R174 ;  /* 0x000518ae01007387 */ /* 0x0009e40000100a00 */
[C---:B----4-:R-:W-:Y:S01]  /*999a0*/  HMMA.1688.F32.TF32 R172, R228.reuse, R54, R208 ;  /* 0x00000036e4ac723c */ /* 0x050fe200000810d0 */
[----:B------:R-:W4:Y:S11]  /*999b0*/  LDL.LU R208, [R1+0xcb0] ;  /* 0x000cb00001d07983 */ /* 0x000f360000300800 */
[----:B------:R-:W-:Y:S11]  /*999c0*/  @!UPT UIADD3 URZ, URZ, URZ, URZ ;  /* 0x0000003f3f3ff290 */ /* 0x000ff6000fffe03f */
[----:B------:R-:W-:Y:S01]  /*999d0*/  STL.64 [R1+0x5f0], R172 ;  /* 0x0005f0ac01007387 */ /* 0x000fe20000100a00 */
[----:B------:R5:W-:Y:S02]  /*999e0*/  STL.64 [R1+0x5f8], R174 ;  /* 0x0005f8ae01007387 */ /* 0x000be40000100a00 */
[----:B------:R-:W4:Y:S02]  /*999f0*/  LDL.LU R209, [R1+0xcb4] ;  /* 0x000cb40001d17983 */ /* 0x000f240000300800 */
[----:B------:R-:W4:Y:S01]  /*99a00*/  LDL.LU R210, [R1+0xcb8] ;  /* 0x000cb80001d27983 */ /* 0x000f220000300800 */
[----:B------:R-:W4:Y:S01]  /*99a10*/  LDL.LU R211, [R1+0xcbc] ;  /* 0x000cbc0001d37983 */ /* 0x000f220000300800 */
[C---:B------:R-:W-:Y:S08]  /*99a20*/  HMMA.1688.F32.TF32 R212, R228.reuse, R50, R212 ;  /* 0x00000032e4d4723c */ /* 0x040ff000000810d4 */
[C---:B-----5:R-:W-:Y:S08]  /*99a30*/  HMMA.1688.F32.TF32 R172, R228.reuse, R46, R216 ;  /* 0x0000002ee4ac723c */ /* 0x060ff000000810d8 */
[C---:B------:R-:W-:Y:S07]  /*99a40*/  HMMA.1688.F32.TF32 R216, R228.reuse, R42, R220 ;  /* 0x0000002ae4d8723c */ /* 0x040fee00000810dc */
[----:B------:R-:W-:Y:S01]  /*99a50*/  STL.64 [R1+0x5e0], R212 ;  /* 0x0005e0d401007387 */ /* 0x000fe20000100a00 */
[----:B------:R5:W-:Y:S02]  /*99a60*/  STL.64 [R1+0x5e8], R214 ;  /* 0x0005e8d601007387 */ /* 0x000be40000100a00 */
[----:B-----5:R-:W-:Y:S05]  /*99a70*/  HMMA.1688.F32.TF32 R212, R228, R38, R224 ;  /* 0x00000026e4d4723c */ /* 0x020fea00000810e0 */
[----:B------:R-:W-:Y:S01]  /*99a80*/  STL.64 [R1+0x5d0], R172 ;  /* 0x0005d0ac01007387 */ /* 0x000fe20000100a00 */
[----:B------:R-:W-:Y:S07]  /*99a90*/  STL.64 [R1+0x5d8], R174 ;  /* 0x0005d8ae01007387 */ /* 0x000fee0000100a00 */
[----:B------:R-:W-:Y:S02]  /*99aa0*/  STL.64 [R1+0x5c0], R216 ;  /* 0x0005c0d801007387 */ /* 0x000fe40000100a00 */
[----:B------:R-:W-:Y:S02]  /*99ab0*/  STL.64 [R1+0x5c8], R218 ;  /* 0x0005c8da01007387 */ /* 0x000fe40000100a00 */
[----:B------:R-:W-:-:S02]  /*99ac0*/  IMAD.MOV.U32 R136, RZ, RZ, R154 ;  /* 0x000000ffff887224 */ /* 0x000fc400078e009a */
[----:B------:R-:W-:Y:S01]  /*99ad0*/  IMAD.MOV.U32 R133, RZ, RZ, R155 ;  /* 0x000000ffff857224 */ /* 0x000fe200078e009b */
[----:B-1----:R-:W-:Y:S01]  /*99ae0*/  HMMA.1688.F32.TF32 R224, R164, R250, R156 ;  /* 0x000000faa4e0723c */ /* 0x002fe2000008109c */
[----:B------:R-:W-:Y:S04]  /*99af0*/  LDS R172, [R161+0x30400] ;  /* 0x03040000a1ac7984 */ /* 0x000fe80000000800 */
[----:B------:R-:W-:Y:S04]  /*99b00*/  LDS R174, [R161+0x32400] ;  /* 0x03240000a1ae7984 */ /* 0x000fe80000000800 */
[----:B------:R-:W-:Y:S04]  /*99b10*/  LDS R173, [R189+0x30400] ;  /* 0x03040000bdad7984 */ /* 0x000fe80000000800 */
[----:B------:R-:W1:Y:S04]  /*99b20*/  LDS R175, [R189+0x32400] ;  /* 0x03240000bdaf7984 */ /* 0x000e680000000800 */
[----:B------:R-:W-:Y:S01]  /*99b30*/  STL.64 [R1+0x5b0], R212 ;  /* 0x0005b0d401007387 */ /* 0x000fe20000100a00 */
[----:B------:R5:W-:Y:S02]  /*99b40*/  STL.64 [R1+0x5b8], R214 ;  /* 0x0005b8d601007387 */ /* 0x000be40000100a00 */
[C---:B-----5:R-:W-:Y:S08]  /*99b50*/  HMMA.1688.F32.TF32 R212, R228.reuse, R34, R168 ;  /* 0x00000022e4d4723c */ /* 0x060ff000000810a8 */
[C---:B------:R-:W-:Y:S08]  /*99b60*/  HMMA.1688.F32.TF32 R168, R228.reuse, R30, R200 ;  /* 0x0000001ee4a8723c */ /* 0x040ff000000810c8 */
[C---:B------:R-:W-:Y:S07]  /*99b70*/  HMMA.1688.F32.TF32 R200, R228.reuse, R26, R204 ;  /* 0x0000001ae4c8723c */ /* 0x040fee00000810cc */
[----:B------:R-:W-:Y:S01]  /*99b80*/  STL.64 [R1+0x1170], R212 ;  /* 0x001170d401007387 */ /* 0x000fe20000100a00 */
[----:B------:R-:W-:Y:S07]  /*99b90*/  STL.64 [R1+0x1178], R214 ;  /* 0x001178d601007387 */ /* 0x000fee0000100a00 */
[----:B------:R-:W-:Y:S02]  /*99ba0*/  STL.64 [R1+0x1190], R168 ;  /* 0x001190a801007387 */ /* 0x000fe40000100a00 */
[----:B------:R5:W-:Y:S02]  /*99bb0*/  STL.64 [R1+0x1198], R170 ;  /* 0x001198aa01007387 */ /* 0x000be40000100a00 */
[C---:B-----5:R-:W-:Y:S04]  /*99bc0*/  HMMA.1688.F32.TF32 R168, R228.reuse, R18, R184 ;  /* 0x00000012e4a8723c */ /* 0x060fe800000810b8 */
[----:B------:R-:W-:Y:S01]  /*99bd0*/  STL.64 [R1+0x11c0], R200 ;  /* 0x0011c0c801007387 */ /* 0x000fe20000100a00 */
[----:B------:R-:W-:Y:S03]  /*99be0*/  STL.64 [R1+0x11c8], R202 ;  /* 0x0011c8ca01007387 */ /* 0x000fe60000100a00 */
[C---:B------:R-:W-:Y:S01]  /*99bf0*/  HMMA.1688.F32.TF32 R184, R228.reuse, R14, R192 ;  /* 0x0000000ee4b8723c */ /* 0x040fe200000810c0 */
[----:B------:R-:W-:Y:S01]  /*99c00*/  STL.64 [R1+0x11b0], R180 ;  /* 0x0011b0b401007387 */ /* 0x000fe20000100a00 */
[----:B------:R5:W-:Y:S06]  /*99c10*/  STL.64 [R1+0x11b8], R182 ;  /* 0x0011b8b601007387 */ /* 0x000bec0000100a00 */
[C---:B-----5:R-:W-:Y:S07]  /*99c20*/  HMMA.1688.F32.TF32 R180, R228.reuse, R10, R196 ;  /* 0x0000000ae4b4723c */ /* 0x060fee00000810c4 */
[----:B------:R-:W-:Y:S01]  /*99c30*/  STL.64 [R1+0x1200], R168 ;  /* 0x001200a801007387 */ /* 0x000fe20000100a00 */
[----:B------:R5:W-:Y:S02]  /*99c40*/  STL.64 [R1+0x1208], R170 ;  /* 0x001208aa01007387 */ /* 0x000be40000100a00 */
[----:B-----5:R-:W-:Y:S05]  /*99c50*/  HMMA.1688.F32.TF32 R168, R228, R6, R232 ;  /* 0x00000006e4a8723c */ /* 0x020fea00000810e8 */
[----:B------:R-:W-:Y:S01]  /*99c60*/  STL.64 [R1+0x11f0], R184 ;  /* 0x0011f0b801007387 */ /* 0x000fe20000100a00 */
[----:B------:R-:W-:Y:S07]  /*99c70*/  STL.64 [R1+0x11f8], R186 ;  /* 0x0011f8ba01007387 */ /* 0x000fee0000100a00 */
[----:B------:R-:W-:Y:S02]  /*99c80*/  STL.64 [R1+0x1290], R180 ;  /* 0x001290b401007387 */ /* 0x000fe40000100a00 */
[----:B------:R-:W-:Y:S08]  /*99c90*/  STL.64 [R1+0x1298], R182 ;  /* 0x001298b601007387 */ /* 0x000ff00000100a00 */
[----:B------:R5:W-:Y:S01]  /*99ca0*/  STL.64 [R1+0x1280], R168 ;  /* 0x001280a801007387 */ /* 0x000be20000100a00 */
[----:B------:R1:W-:Y:S01]  /*99cb0*/  STL.64 [R1+0x1288], R170 ;  /* 0x001288aa01007387 */ /* 0x0003e20000100a00 */
[----:B---3--:R-:W-:Y:S01]  /*99cc0*/  MOV R2, R242 ;  /* 0x000000f200027202 */ /* 0x008fe20000000f00 */
[----:B------:R-:W-:Y:S01]  /*99cd0*/  IMAD.MOV.U32 R0, RZ, RZ, R243 ;  /* 0x000000ffff007224 */ /* 0x000fe200078e00f3 */
[C---:B----4-:R-:W-:Y:S08]  /*99ce0*/  HMMA.1688.F32.TF32 R232, R164.reuse, R242, R208 ;  /* 0x000000f2a4e8723c */ /* 0x050ff000000810d0 */
[C---:B------:R-:W-:Y:S01]  /*99cf0*/  HMMA.1688.F32.TF32 R240, R164.reuse, R154, R244 ;  /* 0x0000009aa4f0723c */ /* 0x040fe200000810f4 */
        /* <DEDUP_REMOVED lines=20> */
[----:B------:R-:W3:Y:S01]  /*99e40*/  LDL.64 R154, [R1+0x198] ;  /* 0x00019800019a7983 */ /* 0x000ee20000100a00 */
[----:B------:R-:W4:Y:S02]  /*99e50*/  LDL.LU R212, [R1+0xc60] ;  /* 0x000c600001d47983 */ /* 0x000f240000300800 */
[----:B------:R-:W4:Y:S02]  /*99e60*/  LDL.LU R213, [R1+0xc64] ;  /* 0x000c640001d57983 */ /* 0x000f240000300800 */
[----:B------:R-:W4:Y:S01]  /*99e70*/  LDL.LU R214, [R1+0xc68] ;  /* 0x000c680001d67983 */ /* 0x000f220000300800 */
[----:B------:R-:W4:Y:S01]  /*99e80*/  LDL.LU R215, [R1+0xc6c] ;  /* 0x000c6c0001d77983 */ /* 0x000f220000300800 */
[----:B------:R-:W4:Y:S02]  /*99e90*/  LDL.64 R158, [R1+0x188] ;  /* 0x00018800019e7983 */ /* 0x000f240000100a00 */
[----:B------:R-:W4:Y:S02]  /*99ea0*/  LDL.LU R216, [R1+0xc50] ;  /* 0x000c500001d87983 */ /* 0x000f240000300800 */
[----:B------:R-:W4:Y:S01]  /*99eb0*/  LDL.LU R217, [R1+0xc54] ;  /* 0x000c540001d97983 */ /* 0x000f220000300800 */
[----:B------:R-:W4:Y:S01]  /*99ec0*/  LDL.LU R218, [R1+0xc58] ;  /* 0x000c580001da7983 */ /* 0x000f220000300800 */
[C---:B--2---:R-:W-:Y:S01]  /*99ed0*/  HMMA.1688.F32.TF32 R236, R164.reuse, R178, R236 ;  /* 0x000000b2a4ec723c */ /* 0x044fe200000810ec */
[----:B------:R-:W-:Y:S01]  /*99ee0*/  IMAD.MOV.U32 R132, RZ, RZ, R178 ;  /* 0x000000ffff847224 */ /* 0x000fe200078e00b2 */
[----:B------:R-:W-:Y:S01]  /*99ef0*/  MOV R3, R179 ;  /* 0x000000b300037202 */ /* 0x000fe20000000f00 */
[----:B------:R-:W2:Y:S01]  /*99f00*/  LDL.LU R219, [R1+0xc5c] ;  /* 0x000c5c0001db7983 */ /* 0x000ea20000300800 */
[----:B------:R-:W2:Y:S02]  /*99f10*/  LDL.64 R178, [R1+0x168] ;  /* 0x0001680001b27983 */ /* 0x000ea40000100a00 */
[----:B-----5:R-:W5:Y:S02]  /*99f20*/  LDL.LU R168, [R1+0xd20] ;  /* 0x000d200001a87983 */ /* 0x020f640000300800 */
[----:B------:R-:W5:Y:S01]  /*99f30*/  LDL.LU R169, [R1+0xd24] ;  /* 0x000d240001a97983 */ /* 0x000f620000300800 */
[----:B-1----:R-:W5:Y:S01]  /*99f40*/  LDL.LU R170, [R1+0xd28] ;  /* 0x000d280001aa7983 */ /* 0x002f620000300800 */
[----:B------:R-:W5:Y:S02]  /*99f50*/  LDL.LU R171, [R1+0xd2c] ;  /* 0x000d2c0001ab7983 */ /* 0x000f640000300800 */
[----:B------:R-:W5:Y:S02]  /*99f60*/  LDL.64 R230, [R1+0x158] ;  /* 0x0001580001e67983 */ /* 0x000f640000100a00 */
        /* <DEDUP_REMOVED lines=16> */
[----:B------:R1:W-:Y:S02]  /*9a070*/  STL.64 [R1+0x38a8], R250 ;  /* 0x0038a8fa01007387 */ /* 0x0003e40000100a00 */
[----:B-1----:R-:W5:Y:S01]  /*9a080*/  LDL.64 R250, [R1+0x178] ;  /* 0x0001780001fa7983 */ /* 0x002f620000100a00 */
[----:B---3--:R-:W-:Y:S01]  /*9a090*/  HMMA.1688.F32.TF32 R208, R164, R154, R208 ;  /* 0x0000009aa4d0723c */ /* 0x008fe200000810d0 */
[----:B------:R-:W-:Y:S01]  /*9a0a0*/  MOV R140, R154 ;  /* 0x0000009a008c7202 */ /* 0x000fe20000000f00 */
[----:B------:R-:W-:-:S06]  /*9a0b0*/  IMAD.MOV.U32 R137, RZ, RZ, R155 ;  /* 0x000000ffff897224 */ /* 0x000fcc00078e009b */
[C---:B----4-:R-:W-:Y:S01]  /*9a0c0*/  HMMA.1688.F32.TF32 R212, R164.reuse, R158, R212 ;  /* 0x0000009ea4d4723c */ /* 0x050fe200000810d4 */
[----:B------:R-:W3:Y:S01]  /*9a0d0*/  LDL.LU.64 R154, [R1+0x38c8] ;  /* 0x0038c800019a7983 */ /* 0x000ee20000300a00 */
[----:B------:R-:W-:Y:S01]  /*9a0e0*/  IMAD.MOV.U32 R144, RZ, RZ, R158 ;  /* 0x000000ffff907224 */ /* 0x000fe200078e009e */
[----:B------:R-:W-:Y:S02]  /*9a0f0*/  MOV R141, R159 ;  /* 0x0000009f008d7202 */ /* 0x000fe40000000f00 */
[----:B------:R-:W4:Y:S03]  /*9a100*/  LDL.LU.64 R158, [R1+0x38c0] ;  /* 0x0038c000019e7983 */ /* 0x000f260000300a00 */
[C---:B--2---:R-:W-:Y:S01]  /*9a110*/  HMMA.1688.F32.TF32 R220, R164.reuse, R178, R220 ;  /* 0x000000b2a4dc723c */ /* 0x044fe200000810dc */
[----:B------:R-:W-:Y:S01]  /*9a120*/  MOV R152, R178 ;  /* 0x000000b200987202 */ /* 0x000fe20000000f00 */
[----:B------:R-:W-:Y:S01]  /*9a130*/  IMAD.MOV.U32 R149, RZ, RZ, R179 ;  /* 0x000000ffff957224 */ /* 0x000fe200078e00b3 */
[----:B------:R-:W-:Y:S04]  /*9a140*/  LDS R178, [R161+0x36400] ;  /* 0x03640000a1b27984 */ /* 0x000fe80000000800 */
[----:B------:R-:W1:Y:S01]  /*9a150*/  LDS R179, [R189+0x36400] ;  /* 0x03640000bdb37984 */ /* 0x000e620000000800 */
[----:B-----5:R-:W-:Y:S01]  /*9a160*/  HMMA.1688.F32.TF32 R168, R164, R230, R168 ;  /* 0x000000e6a4a8723c */ /* 0x020fe200000810a8 */
[----:B------:R-:W-:Y:S01]  /*9a170*/  IMAD.MOV.U32 R156, RZ, RZ, R230 ;  /* 0x000000ffff9c7224 */ /* 0x000fe200078e00e6 */
[----:B------:R-:W-:-:S06]  /*9a180*/  MOV R153, R231 ;  /* 0x000000e700997202 */ /* 0x000fcc0000000f00 */
[C---:B------:R-:W-:Y:S08]  /*9a190*/  HMMA.1688.F32.TF32 R200, R164.reuse, R150, R200 ;  /* 0x00000096a4c8723c */ /* 0x040ff000000810c8 */
[C---:B------:R-:W-:Y:S08]  /*9a1a0*/  HMMA.1688.F32.TF32 R192, R164.reuse, R142, R192 ;  /* 0x0000008ea4c0723c */ /* 0x040ff000000810c0 */
[C---:B------:R-:W-:Y:S08]  /*9a1b0*/  HMMA.1688.F32.TF32 R228, R164.reuse, R134, R244 ;  /* 0x00000086a4e4723c */ /* 0x040ff000000810f4 */
[----:B------:R-:W-:Y:S08]  /*9a1c0*/  HMMA.1688.F32.TF32 R204, R164, R146, R204 ;  /* 0x00000092a4cc723c */ /* 0x000ff000000810cc */
[----:B------:R-:W-:Y:S08]  /*9a1d0*/  HMMA.1688.F32.TF32 R232, R172, R128, R232 ;  /* 0x00000080ace8723c */ /* 0x000ff000000810e8 */
        /* <DEDUP_REMOVED lines=13> */
[----:B-1----:R-:W-:Y:S08]  /*9a2b0*/  HMMA.1688.F32.TF32 R232, R176, R130, R232 ;  /* 0x00000082b0e8723c */ /* 0x002ff000000810e8 */
        /* <DEDUP_REMOVED lines=13> */
[----:B------:R-:W-:-:S02]  /*9a390*/  IMAD.MOV.U32 R148, RZ, RZ, R250 ;  /* 0x000000ffff947224 */ /* 0x000fc400078e00fa */
[----:B------:R-:W-:-:S05]  /*9a3a0*/  IMAD.MOV.U32 R145, RZ, RZ, R251 ;  /* 0x000000ffff917224 */ /* 0x000fca00078e00fb */
[C---:B---3--:R-:W-:Y:S08]  /*9a3b0*/  HMMA.1688.F32.TF32 R184, R164.reuse, R154, R184 ;  /* 0x0000009aa4b8723c */ /* 0x048ff000000810b8 */
[----:B----4-:R-:W-:Y:S08]  /*9a3c0*/  HMMA.1688.F32.TF32 R180, R164, R158, R180 ;  /* 0x0000009ea4b4723c */ /* 0x010ff000000810b4 */
[C---:B------:R-:W-:Y:S01]  /*9a3d0*/  HMMA.1688.F32.TF32 R164, R172.reuse, R116, R224 ;  /* 0x00000074aca4723c */ /* 0x040fe200000810e0 */
[----:B------:R-:W-:Y:S04]  /*9a3e0*/  LDS R224, [R161+0x38400] ;  /* 0x03840000a1e07984 */ /* 0x000fe80000000800 */
[----:B------:R-:W-:Y:S04]  /*9a3f0*/  LDS R226, [R161+0x3a400] ;  /* 0x03a40000a1e27984 */ /* 0x000fe80000000800 */
[----:B------:R-:W-:Y:S04]  /*9a400*/  LDS R225, [R189+0x38400] ;  /* 0x03840000bde17984 */ /* 0x000fe80000000800 */
[----:B------:R-:W1:Y:S01]  /*9a410*/  LDS R227, [R189+0x3a400] ;  /* 0x03a40000bde37984 */ /* 0x000e620000000800 */
[C---:B------:R-:W-:Y:S08]  /*9a420*/  HMMA.1688.F32.TF32 R184, R172.reuse, R88, R184 ;  /* 0x00000058acb8723c */ /* 0x040ff000000810b8 */
[----:B------:R-:W-:Y:S01]  /*9a430*/  HMMA.1688.F32.TF32 R180, R172, R92, R180 ;  /* 0x0000005cacb4723c */ /* 0x000fe200000810b4 */
[----:B------:R-:W-:Y:S04]  /*9a440*/  LDS R172, [R161+0x3c400] ;  /* 0x03c40000a1ac7984 */ /* 0x000fe80000000800 */
[----:B------:R-:W-:Y:S04]  /*9a450*/  LDS R174, [R161+0x3e400] ;  /* 0x03e40000a1ae7984 */ /* 0x000fe80000000800 */
[----:B------:R-:W-:Y:S04]  /*9a460*/  LDS R173, [R189+0x3c400] ;  /* 0x03c40000bdad7984 */ /* 0x000fe80000000800 */
[----:B------:R-:W2:Y:S01]  /*9a470*/  LDS R175, [R189+0x3e400] ;  /* 0x03e40000bdaf7984 */ /* 0x000ea20000000800 */
[----:B------:R-:W-:Y:S08]  /*9a480*/  HMMA.1688.F32.TF32 R164, R176, R118, R164 ;  /* 0x00000076b0a4723c */ /* 0x000ff000000810a4 */
[----:B-1----:R-:W-:Y:S08]  /*9a490*/  HMMA.1688.F32.TF32 R232, R224, R64, R232 ;  /* 0x00000040e0e8723c */ /* 0x002ff000000810e8 */
        /* <DEDUP_REMOVED lines=14> */
[C---:B------:R-:W-:Y:S01]  /*9a580*/  HMMA.1688.F32.TF32 R228, R224.reuse, R4, R228 ;  /* 0x00000004e0e4723c */ /* 0x040fe200000810e4 */
[----:B------:R-:W-:Y:S04]  /*9a590*/  STL.64 [R1+0x3890], R158 ;  /* 0x0038909e01007387 */ /* 0x000fe80000100a00 */
[----:B------:R-:W-:Y:S04]  /*9a5a0*/  LDS R176, [R161+0x2c480] ;  /* 0x02c48000a1b07984 */ /* 0x000fe80000000800 */
[----:B------:R-:W-:Y:S04]  /*9a5b0*/  LDS R178, [R161+0x2e480] ;  /* 0x02e48000a1b27984 */ /* 0x000fe80000000800 */
[----:B------:R-:W-:Y:S04]  /*9a5c0*/  LDS R177, [R189+0x2c480] ;  /* 0x02c48000bdb17984 */ /* 0x000fe80000000800 */
[----:B------:R-:W2:Y:S01]  /*9a5d0*/  LDS R179, [R189+0x2e480] ;  /* 0x02e48000bdb37984 */ /* 0x000ea20000000800 */
[C---:B------:R-:W-:Y:S08]  /*9a5e0*/  HMMA.1688.F32.TF32 R180, R224.reuse, R28, R180 ;  /* 0x0000001ce0b4723c */ /* 0x040ff000000810b4 */
[----:B------:R-:W-:Y:S08]  /*9a5f0*/  HMMA.1688.F32.TF32 R184, R224, R24, R184 ;  /* 0x00000018e0b8723c */ /* 0x000ff000000810b8 */
[C---:B--2---:R-:W-:Y:S01]  /*9a600*/  HMMA.1688.F32.TF32 R224, R172.reuse, R66, R232 ;  /* 0x00000042ace0723c */ /* 0x044fe200000810e8 */
[----:B------:R-:W-:Y:S01]  /*9a610*/  STL.64 [R1+0x3898], R154 ;  /* 0x0038989a01007387 */ /* 0x000fe20000100a00 */
[----:B------:R-:W-:Y:S02]  /*9a620*/  STL.64 [R1+0x38a0], R150 ;  /* 0x0038a09601007387 */ /* 0x000fe40000100a00 */
[----:B------:R-:W-:Y:S04]  /*9a630*/  STL.64 [R1+0x38b0], R146 ;  /* 0x0038b09201007387 */ /* 0x000fe80000100a00 */
[C---:B------:R-:W-:Y:S01]  /*9a640*/  HMMA.1688.F32.TF32 R236, R172.reuse, R62, R236 ;  /* 0x0000003eacec723c */ /* 0x040fe200000810ec */
[----:B------:R-:W-:Y:S07]  /*9a650*/  STL.64 [R1+0x38b8], R142 ;  /* 0x0038b88e01007387 */ /* 0x000fee0000100a00 */
[C---:B------:R-:W-:Y:S08]  /*9a660*/  HMMA.1688.F32.TF32 R232, R172.reuse, R58, R240 ;  /* 0x0000003aace8723c */ /* 0x040ff000000810f0 */
[C---:B------:R-:W-:Y:S01]  /*9a670*/  HMMA.1688.F32.TF32 R212, R172.reuse, R46, R212 ;  /* 0x0000002eacd4723c */ /* 0x040fe200000810d4 */
[----:B------:R-:W-:Y:S01]  /*9a680*/  STL.64 [R1+0x580], R224 ;  /* 0x000580e001007387 */ /* 0x000fe20000100a00 */
[----:B------:R2:W-:Y:S06]  /*9a690*/  STL.64 [R1+0x588], R226 ;  /* 0x000588e201007387 */ /* 0x0005ec0000100a00 */
[C---:B--2---:R-:W-:Y:S08]  /*9a6a0*/  HMMA.1688.F32.TF32 R224, R172.reuse, R54, R164 ;  /* 0x00000036ace0723c */ /* 0x044ff000000810a4 */
[C---:B------:R-:W-:Y:S08]  /*9a6b0*/  HMMA.1688.F32.TF32 R164, R172.reuse, R50, R208 ;  /* 0x00000032aca4723c */ /* 0x040ff000000810d0 */
[C---:B------:R-:W-:Y:S01]  /*9a6c0*/  HMMA.1688.F32.TF32 R208, R172.reuse, R42, R216 ;  /* 0x0000002aacd0723c */ /* 0x040fe200000810d8 */
[----:B------:R-:W-:Y:S01]  /*9a6d0*/  STL.64 [R1+0x680], R236 ;  /* 0x000680ec01007387 */ /* 0x000fe20000100a00 */
[----:B------:R-:W-:Y:S02]  /*9a6e0*/  STL.64 [R1+0x688], R238 ;  /* 0x000688ee01007387 */ /* 0x000fe40000100a00 */
[----:B------:R-:W-:Y:S02]  /*9a6f0*/  STL.64 [R1+0x690], R232 ;  /* 0x000690e801007387 */ /* 0x000fe40000100a00 */
[----:B------:R-:W-:Y:S01]  /*9a700*/  STL.64 [R1+0x698], R234 ;  /* 0x000698ea01007387 */ /* 0x000fe20000100a00 */
[----:B------:R-:W-:Y:S01]  /*9a710*/  STL.64 [R1+0x6a0], R224 ;  /* 0x0006a0e001007387 */ /* 0x000fe20000100a00 */
[----:B------:R-:W-:Y:S07]  /*9a720*/  STL.64 [R1+0x6a8], R226 ;  /* 0x0006a8e201007387 */ /* 0x000fee0000100a00 */
[----:B------:R-:W-:Y:S02]  /*9a730*/  STL.64 [R1+0x6c0], R164 ;  /* 0x0006c0a401007387 */ /* 0x000fe40000100a00 */
[----:B------:R2:W-:Y:S01]  /*9a740*/  STL.64 [R1+0x6c8], R166 ;  /* 0x0006c8a601007387 */ /* 0x0005e20000100a00 */
[----:B------:R-:W-:Y:S01]  /*9a750*/  STL.64 [R1+0x6d0], R212 ;  /* 0x0006d0d401007387 */ /* 0x000fe20000100a00 */
[----:B------:R-:W-:Y:S02]  /*9a760*/  STL.64 [R1+0x6d8], R214 ;  /* 0x0006d8d601007387 */ /* 0x000fe40000100a00 */
[----:B------:R-:W3:Y:S02]  /*9a770*/  LDL.LU R244, [R1+0xab0] ;  /* 0x000ab00001f47983 */ /* 0x000ee40000300800 */
[----:B------:R-:W-:Y:S01]  /*9a780*/  STL.64 [R1+0x6e0], R208 ;  /* 0x0006e0d001007387 */ /* 0x000fe20000100a00 */
[----:B------:R4:W-:Y:S01]  /*9a790*/  STL.64 [R1+0x6e8], R210 ;  /* 0x0006e8d201007387 */ /* 0x0009e20000100a00 */
[C---:B--2---:R-:W-:Y:S08]  /*9a7a0*/  HMMA.1688.F32.TF32 R164, R172.reuse, R38, R220 ;  /* 0x00000026aca4723c */ /* 0x044ff000000810dc */
[C---:B----4-:R-:W-:Y:S08]  /*9a7b0*/  HMMA.1688.F32.TF32 R208, R172.reuse, R34, R168 ;  /* 0x00000022acd0723c */ /* 0x050ff000000810a8 */
[C---:B------:R-:W-:Y:S08]  /*9a7c0*/  HMMA.1688.F32.TF32 R168, R172.reuse, R30, R180 ;  /* 0x0000001eaca8723c */ /* 0x040ff000000810b4 */
[C---:B------:R-:W-:Y:S08]  /*9a7d0*/  HMMA.1688.F32.TF32 R184, R172.reuse, R26, R184 ;  /* 0x0000001aacb8723c */ /* 0x040ff000000810b8 */
[----:B------:R-:W-:Y:S01]  /*9a7e0*/  HMMA.1688.F32.TF32 R180, R172, R22, R200 ;  /* 0x00000016acb4723c */ /* 0x000fe200000810c8 */
[----:B------:R-:W-:Y:S01]  /*9a7f0*/  STL.64 [R1+0x710], R164 ;  /* 0x000710a401007387 */ /* 0x000fe20000100a00 */
[----:B------:R-:W-:Y:S02]  /*9a800*/  STL.64 [R1+0x718], R166 ;  /* 0x000718a601007387 */ /* 0x000fe40000100a00 */
[----:B------:R-:W3:Y:S02]  /*9a810*/  LDL.LU R245, [R1+0xab4] ;  /* 0x000ab40001f57983 */ /* 0x000ee40000300800 */
[----:B------:R-:W3:Y:S01]  /*9a820*/  LDL.LU R246, [R1+0xab8] ;  /* 0x000ab80001f67983 */ /* 0x000ee20000300800 */
[----:B------:R-:W3:Y:S01]  /*9a830*/  LDL.LU R247, [R1+0xabc] ;  /* 0x000abc0001f77983 */ /* 0x000ee20000300800 */
[----:B------:R-:W-:Y:S02]  /*9a840*/  STL.64 [R1+0x720], R208 ;  /* 0x000720d001007387 */ /* 0x000fe40000100a00 */
[----:B------:R-:W-:Y:S02]  /*9a850*/  STL.64 [R1+0x728], R210 ;  /* 0x000728d201007387 */ /* 0x000fe40000100a00 */
[----:B------:R-:W-:Y:S01]  /*9a860*/  STL.64 [R1+0x750], R168 ;  /* 0x000750a801007387 */ /* 0x000fe20000100a00 */
[----:B------:R2:W-:Y:S01]  /*9a870*/  STL.64 [R1+0x758], R170 ;  /* 0x000758aa01007387 */ /* 0x0005e20000100a00 */
[----:B------:R-:W-:Y:S01]  /*9a880*/  MOV R222, R152 ;  /* 0x0000009800de7202 */ /* 0x000fe20000000f00 */
[----:B------:R-:W-:-:S02]  /*9a890*/  IMAD.MOV.U32 R218, RZ, RZ, R148 ;  /* 0x000000ffffda7224 */ /* 0x000fc400078e0094 */
[----:B------:R-:W-:Y:S02]  /*9a8a0*/  IMAD.MOV.U32 R223, RZ, RZ, R149 ;  /* 0x000000ffffdf7224 */ /* 0x000fe400078e0095 */
[----:B------:R-:W-:Y:S01]  /*9a8b0*/  IMAD.MOV.U32 R214, RZ, RZ, R144 ;  /* 0x000000ffffd67224 */ /* 0x000fe200078e0090 */
[----:B------:R-:W-:Y:S01]  /*9a8c0*/  MOV R219, R145 ;  /* 0x0000009100db7202 */ /* 0x000fe20000000f00 */
[----:B------:R-:W-:Y:S01]  /*9a8d0*/  IMAD.MOV.U32 R215, RZ, RZ, R141 ;  /* 0x000000ffffd77224 */ /* 0x000fe200078e008d */
[C---:B------:R-:W-:Y:S08]  /*9a8e0*/  HMMA.1688.F32.TF32 R192, R172.reuse, R14, R192 ;  /* 0x0000000eacc0723c */ /* 0x040ff000000810c0 */
[C---:B--2---:R-:W-:Y:S01]  /*9a8f0*/  HMMA.1688.F32.TF32 R168, R172.reuse, R18, R204 ;  /* 0x00000012aca8723c */ /* 0x044fe200000810cc */
[----:B------:R-:W-:Y:S01]  /*9a900*/  STL.64 [R1+0x760], R184 ;  /* 0x000760b801007387 */ /* 0x000fe20000100a00 */
[----:B------:R-:W-:Y:S02]  /*9a910*/  STL.64 [R1+0x768], R186 ;  /* 0x000768ba01007387 */ /* 0x000fe40000100a00 */
[----:B------:R-:W2:Y:S02]  /*9a920*/  LDL.LU R200, [R1+0xaf0] ;  /* 0x000af00001c87983 */ /* 0x000ea40000300800 */
[----:B------:R4:W-:Y:S01]  /*9a930*/  STL.64 [R1+0x10f0], R180 ;  /* 0x0010f0b401007387 */ /* 0x0009e20000100a00 */
[----:B------:R5:W-:Y:S01]  /*9a940*/  STL.64 [R1+0x10f8], R182 ;  /* 0x0010f8b601007387 */ /* 0x000be20000100a00 */
[C---:B------:R-:W-:Y:S08]  /*9a950*/  HMMA.1688.F32.TF32 R196, R172.reuse, R10, R196 ;  /* 0x0000000aacc4723c */ /* 0x040ff000000810c4 */
[----:B------:R-:W-:Y:S01]  /*9a960*/  HMMA.1688.F32.TF32 R228, R172, R6, R228 ;  /* 0x00000006ace4723c */ /* 0x000fe200000810e4 */
[----:B------:R-:W-:Y:S01]  /*9a970*/  MOV R234, R2 ;  /* 0x0000000200ea7202 */ /* 0x000fe20000000f00 */
[----:B------:R-:W-:-:S02]  /*9a980*/  IMAD.MOV.U32 R235, RZ, RZ, R0 ;  /* 0x000000ffffeb7224 */ /* 0x000fc400078e0000 */
[----:B------:R-:W-:Y:S02]  /*9a990*/  IMAD.MOV.U32 R238, RZ, RZ, R132 ;  /* 0x000000ffffee7224 */ /* 0x000fe400078e0084 */
        /* <DEDUP_REMOVED lines=8> */
[----:B------:R5:W-:Y:S02]  /*9aa20*/  STL.64 [R1+0x1118], R170 ;  /* 0x001118aa01007387 */ /* 0x000be40000100a00 */
[----:B------:R-:W2:Y:S02]  /*9aa30*/  LDL.LU R201, [R1+0xaf4] ;  /* 0x000af40001c97983 */ /* 0x000ea40000300800 */
[----:B------:R-:W2:Y:S01]  /*9aa40*/  LDL.LU R202, [R1+0xaf8] ;  /* 0x000af80001ca7983 */ /* 0x000ea20000300800 */
[----:B------:R-:W2:Y:S01]  /*9aa50*/  LDL.LU R203, [R1+0xafc] ;  /* 0x000afc0001cb7983 */ /* 0x000ea20000300800 */
[----:B----4-:R-:W4:Y:S02]  /*9aa60*/  LDL.LU R180, [R1+0xb10] ;  /* 0x000b100001b47983 */ /* 0x010f240000300800 */
[----:B------:R-:W4:Y:S02]  /*9aa70*/  LDL.LU R181, [R1+0xb14] ;  /* 0x000b140001b57983 */ /* 0x000f240000300800 */
[----:B-----5:R-:W4:Y:S01]  /*9aa80*/  LDL.LU R182, [R1+0xb18] ;  /* 0x000b180001b67983 */ /* 0x020f220000300800 */
[----:B------:R-:W4:Y:S01]  /*9aa90*/  LDL.LU R183, [R1+0xb1c] ;  /* 0x000b1c0001b77983 */ /* 0x000f220000300800 */
[----:B------:R-:W-:-:S03]  /*9aaa0*/  IMAD.MOV.U32 R170, RZ, RZ, R156 ;  /* 0x000000ffffaa7224 */ /* 0x000fc600078e009c */
[----:B------:R-:W2:Y:S01]  /*9aab0*/  LDL.LU R156, [R1+0xc00] ;  /* 0x000c0000019c7983 */ /* 0x000ea20000300800 */
[----:B------:R-:W2:Y:S02]  /*9aac0*/  LDL.LU R157, [R1+0xc04] ;  /* 0x000c0400019d7983 */ /* 0x000ea40000300800 */
[----:B------:R-:W2:Y:S02]  /*9aad0*/  LDL.LU R158, [R1+0xc08] ;  /* 0x000c0800019e7983 */ /* 0x000ea40000300800 */
[----:B------:R-:W2:Y:S02]  /*9aae0*/  LDL.LU R159, [R1+0xc0c] ;  /* 0x000c0c00019f7983 */ /* 0x000ea40000300800 */
[----:B------:R-:W-:Y:S01]  /*9aaf0*/  IMAD.MOV.U32 R171, RZ, RZ, R153 ;  /* 0x000000ffffab7224 */ /* 0x000fe200078e0099 */
        /* <DEDUP_REMOVED lines=14> */
[----:B------:R-:W2:Y:S01]  /*9abe0*/  LDL.LU R146, [R1+0xd68] ;  /* 0x000d680001927983 */ /* 0x000ea20000300800 */
[----:B------:R-:W-:Y:S01]  /*9abf0*/  MOV R210, R140 ;  /* 0x0000008c00d27202 */ /* 0x000fe20000000f00 */
        /* <DEDUP_REMOVED lines=17> */
[----:B------:R5:W-:Y:S02]  /*9ad10*/  STL.64 [R1+0x1100], R192 ;  /* 0x001100c001007387 */ /* 0x000be40000100a00 */
[----:B------:R5:W-:Y:S02]  /*9ad20*/  STL.64 [R1+0x1108], R194 ;  /* 0x001108c201007387 */ /* 0x000be40000100a00 */
[----:B-----5:R-:W5:Y:S01]  /*9ad30*/  LDL.LU R192, [R1+0xad0] ;  /* 0x000ad00001c07983 */ /* 0x020f620000300800 */
[----:B------:R-:W5:Y:S02]  /*9ad40*/  LDL.LU R193, [R1+0xad4] ;  /* 0x000ad40001c17983 */ /* 0x000f640000300800 */
[----:B------:R-:W5:Y:S02]  /*9ad50*/  LDL.LU R194, [R1+0xad8] ;  /* 0x000ad80001c27983 */ /* 0x000f640000300800 */
[----:B------:R-:W5:Y:S01]  /*9ad60*/  LDL.LU R195, [R1+0xadc] ;  /* 0x000adc0001c37983 */ /* 0x000f620000300800 */
[----:B------:R1:W-:Y:S01]  /*9ad70*/  STL.64 [R1+0x1130], R196 ;  /* 0x001130c401007387 */ /* 0x0003e20000100a00 */
[----:B------:R1:W-:Y:S03]  /*9ad80*/  STL.64 [R1+0x1138], R198 ;  /* 0x001138c601007387 */ /* 0x0003e60000100a00 */
[----:B-1----:R-:W4:Y:S01]  /*9ad90*/  LDL.LU R196, [R1+0xac0] ;  /* 0x000ac00001c47983 */ /* 0x002f220000300800 */
[----:B------:R-:W4:Y:S02]  /*9ada0*/  LDL.LU R197, [R1+0xac4] ;  /* 0x000ac40001c57983 */ /* 0x000f240000300800 */
[----:B------:R-:W4:Y:S02]  /*9adb0*/  LDL.LU R198, [R1+0xac8] ;  /* 0x000ac80001c67983 */ /* 0x000f240000300800 */
[----:B------:R-:W4:Y:S01]  /*9adc0*/  LDL.LU R199, [R1+0xacc] ;  /* 0x000acc0001c77983 */ /* 0x000f220000300800 */
[----:B------:R-:W4:Y:S01]  /*9add0*/  LDL.LU R172, [R1+0xb40] ;  /* 0x000b400001ac7983 */ /* 0x000f220000300800 */
[----:B------:R1:W-:Y:S02]  /*9ade0*/  STL.64 [R1+0x1120], R228 ;  /* 0x001120e401007387 */ /* 0x0003e40000100a00 */
[----:B------:R1:W-:Y:S02]  /*9adf0*/  STL.64 [R1+0x1128], R230 ;  /* 0x001128e601007387 */ /* 0x0003e40000100a00 */
[----:B------:R-:W4:Y:S01]  /*9ae00*/  LDL.LU R173, [R1+0xb44] ;  /* 0x000b440001ad7983 */ /* 0x000f220000300800 */
[----:B------:R-:W4:Y:S01]  /*9ae10*/  LDL.LU R174, [R1+0xb48] ;  /* 0x000b480001ae7983 */ /* 0x000f220000300800 */
[----:B------:R-:W4:Y:S03]  /*9ae20*/  LDL.LU R175, [R1+0xb4c] ;  /* 0x000b4c0001af7983 */ /* 0x000f260000300800 */
[----:B-1----:R-:W5:Y:S01]  /*9ae30*/  LDL.LU R228, [R1+0xb30] ;  /* 0x000b300001e47983 */ /* 0x002f620000300800 */
[----:B------:R-:W5:Y:S02]  /*9ae40*/  LDL.LU R229, [R1+0xb34] ;  /* 0x000b340001e57983 */ /* 0x000f640000300800 */
[----:B------:R-:W5:Y:S02]  /*9ae50*/  LDL.LU R230, [R1+0xb38] ;  /* 0x000b380001e67983 */ /* 0x000f640000300800 */
[----:B------:R-:W5:Y:S02]  /*9ae60*/  LDL.LU R231, [R1+0xb3c] ;  /* 0x000b3c0001e77983 */ /* 0x000f640000300800 */
[----:B------:R-:W-:Y:S01]  /*9ae70*/  IMAD.MOV.U32 R211, RZ, RZ, R137 ;  /* 0x000000ffffd37224 */ /* 0x000fe200078e0089 */
[C---:B--2---:R-:W-:Y:S08]  /*9ae80*/  HMMA.1688.F32.TF32 R240, R176.reuse, R242, R248 ;  /* 0x000000f2b0f0723c */ /* 0x044ff000000810f8 */
[C---:B------:R-:W-:Y:S08]  /*9ae90*/  HMMA.1688.F32.TF32 R236, R176.reuse, R238, R144 ;  /* 0x000000eeb0ec723c */ /* 0x040ff00000081090 */
[C---:B---3--:R-:W-:Y:S01]  /*9aea0*/  HMMA.1688.F32.TF32 R232, R176.reuse, R234, R140 ;  /* 0x000000eab0e8723c */ /* 0x048fe2000008108c */
[----:B------:R-:W2:Y:S01]  /*9aeb0*/  LDL.LU.64 R142, [R1+0x38b8] ;  /* 0x0038b800018e7983 */ /* 0x000ea20000300a00 */
[----:B------:R-:W3:Y:S02]  /*9aec0*/  LDL.LU.64 R146, [R1+0x38b0] ;  /* 0x0038b00001927983 */ /* 0x000ee40000300a00 */
[----:B------:R-:W2:Y:S04]  /*9aed0*/  LDL.LU.64 R250, [R1+0x38a8] ;  /* 0x0038a80001fa7983 */ /* 0x000ea80000300a00 */
[C---:B------:R-:W-:Y:S01]  /*9aee0*/  HMMA.1688.F32.TF32 R208, R176.reuse, R210, R148 ;  /* 0x000000d2b0d0723c */ /* 0x040fe20000081094 */
[----:B------:R-:W3:Y:S07]  /*9aef0*/  LDL.LU.64 R150, [R1+0x38a0] ;  /* 0x0038a00001967983 */ /* 0x000eee0000300a00 */
[C---:B------:R-:W-:Y:S01]  /*9af00*/  HMMA.1688.F32.TF32 R212, R176.reuse, R214, R152 ;  /* 0x000000d6b0d4723c */ /* 0x040fe20000081098 */
[----:B------:R-:W3:Y:S07]  /*9af10*/  LDL.LU.64 R154, [R1+0x3898] ;  /* 0x00389800019a7983 */ /* 0x000eee0000300a00 */
[----:B------:R-:W-:Y:S01]  /*9af20*/  HMMA.1688.F32.TF32 R216, R176, R218, R156 ;  /* 0x000000dab0d8723c */ /* 0x000fe2000008109c */
[----:B------:R-:W3:Y:S07]  /*9af30*/  LDL.LU.64 R158, [R1+0x3890] ;  /* 0x00389000019e7983 */ /* 0x000eee0000300a00 */
[C---:B------:R-:W-:Y:S08]  /*9af40*/  HMMA.1688.F32.TF32 R236, R164.reuse, R124, R236 ;  /* 0x0000007ca4ec723c */ /* 0x040ff000000810ec */
[----:B------:R-:W-:Y:S08]  /*9af50*/  HMMA.1688.F32.TF32 R232, R164, R128, R232 ;  /* 0x00000080a4e8723c */ /* 0x000ff000000810e8 */
[C---:B----4-:R-:W-:Y:S01]  /*9af60*/  HMMA.1688.F32.TF32 R220, R176.reuse, R222, R172 ;  /* 0x000000deb0dc723c */ /* 0x050fe200000810ac */
[----:B------:R-:W-:Y:S04]  /*9af70*/  LDS R172, [R161+0x34480] ;  /* 0x03448000a1ac7984 */ /* 0x000fe80000000800 */
[----:B------:R-:W-:Y:S04]  /*9af80*/  LDS R174, [R161+0x36480] ;  /* 0x03648000a1ae7984 */ /* 0x000fe80000000800 */
[----:B------:R-:W-:Y:S04]  /*9af90*/  LDS R173, [R189+0x34480] ;  /* 0x03448000bdad7984 */ /* 0x000fe80000000800 */
[----:B------:R-:W1:Y:S01]  /*9afa0*/  LDS R175, [R189+0x36480] ;  /* 0x03648000bdaf7984 */ /* 0x000e620000000800 */
[C---:B------:R-:W-:Y:S08]  /*9afb0*/  HMMA.1688.F32.TF32 R196, R176.reuse, R138, R196 ;  /* 0x0000008ab0c4723c */ /* 0x040ff000000810c4 */
[C---:B-----5:R-:W-:Y:S08]  /*9afc0*/  HMMA.1688.F32.TF32 R168, R176.reuse, R170, R228 ;  /* 0x000000aab0a8723c */ /* 0x060ff000000810e4 */
        /* <DEDUP_REMOVED lines=20> */
[C---:B---3--:R-:W-:Y:S08]  /*9b110*/  HMMA.1688.F32.TF32 R180, R176.reuse, R158, R180 ;  /* 0x0000009eb0b4723c */ /* 0x048ff000000810b4 */
        /* <DEDUP_REMOVED lines=17> */
[----:B------:R-:W2:Y:S01]  /*9b230*/  LDS R167, [R189+0x3e480] ;  /* 0x03e48000bda77984 */ /* 0x000ea20000000800 */
[C---:B-1----:R-:W-:Y:S08]  /*9b240*/  HMMA.1688.F32.TF32 R232, R224.reuse, R64, R232 ;  /* 0x00000040e0e8723c */ /* 0x042ff000000810e8 */
[----:B------:R-:W-:Y:S08]  /*9b250*/  HMMA.1688.F32.TF32 R236, R224, R60, R236 ;  /* 0x0000003ce0ec723c */ /* 0x000ff000000810ec */
        /* <DEDUP_REMOVED lines=8> */
[----:B------:R1:W-:Y:S02]  /*9b2e0*/  STL.64 [R1+0x3888], R154 ;  /* 0x0038889a01007387 */ /* 0x0003e40000100a00 */
[----:B------:R-:W3:Y:S02]  /*9b2f0*/  LDL.LU R244, [R1+0xa70] ;  /* 0x000a700001f47983 */ /* 0x000ee40000300800 */
[----:B------:R-:W3:Y:S01]  /*9b300*/  LDL.LU R245, [R1+0xa74] ;  /* 0x000a740001f57983 */ /* 0x000ee20000300800 */
[----:B------:R-:W3:Y:S01]  /*9b310*/  LDL.LU R246, [R1+0xa78] ;  /* 0x000a780001f67983 */ /* 0x000ee20000300800 */
[----:B------:R-:W3:Y:S02]  /*9b320*/  LDL.LU R247, [R1+0xa7c] ;  /* 0x000a7c0001f77983 */ /* 0x000ee40000300800 */
[----:B------:R-:W4:Y:S02]  /*9b330*/  LDL.LU R152, [R1+0xa80] ;  /* 0x000a800001987983 */ /* 0x000f240000300800 */
[----:B------:R-:W4:Y:S01]  /*9b340*/  LDL.LU R153, [R1+0xa84] ;  /* 0x000a840001997983 */ /* 0x000f220000300800 */
[----:B------:R-:W-:Y:S08]  /*9b350*/  HMMA.1688.F32.TF32 R208, R224, R48, R208 ;  /* 0x00000030e0d0723c */ /* 0x000ff000000810d0 */
[C---:B--2---:R-:W-:Y:S08]  /*9b360*/  HMMA.1688.F32.TF32 R232, R164.reuse, R66, R232 ;  /* 0x00000042a4e8723c */ /* 0x044ff000000810e8 */
[----:B------:R-:W-:Y:S08]  /*9b370*/  HMMA.1688.F32.TF32 R236, R164, R62, R236 ;  /* 0x0000003ea4ec723c */ /* 0x000ff000000810ec */
[C---:B------:R-:W-:Y:S08]  /*9b380*/  HMMA.1688.F32.TF32 R176, R224.reuse, R52, R176 ;  /* 0x00000034e0b0723c */ /* 0x040ff000000810b0 */
[C---:B------:R-:W-:Y:S01]  /*9b390*/  HMMA.1688.F32.TF32 R212, R224.reuse, R44, R212 ;  /* 0x0000002ce0d4723c */ /* 0x040fe200000810d4 */
[----:B-1----:R-:W4:Y:S01]  /*9b3a0*/  LDL.LU R154, [R1+0xa88] ;  /* 0x000a8800019a7983 */ /* 0x002f220000300800 */
[----:B------:R-:W4:Y:S06]  /*9b3b0*/  LDL.LU R155, [R1+0xa8c] ;  /* 0x000a8c00019b7983 */ /* 0x000f2c0000300800 */
        /* <DEDUP_REMOVED lines=10> */
[----:B------:R-:W2:Y:S04]  /*9b460*/  LDL.64 R158, [R1+0x1b8] ;  /* 0x0001b800019e7983 */ /* 0x000ea80000100a00 */
[----:B------:R-:W5:Y:S04]  /*9b470*/  LDL.64 R226, [R1+0x1c8] ;  /* 0x0001c80001e27983 */ /* 0x000f680000100a00 */
[----:B------:R-:W-:Y:S04]  /*9b480*/  LDS R172, [R161+0x2c500] ;  /* 0x02c50000a1ac7984 */ /* 0x000fe80000000800 */
[----:B------:R-:W-:Y:S04]  /*9b490*/  LDS R174, [R161+0x2e500] ;  /* 0x02e50000a1ae7984 */ /* 0x000fe80000000800 */
[----:B------:R-:W-:Y:S04]  /*9b4a0*/  LDS R173, [R189+0x2c500] ;  /* 0x02c50000bdad7984 */ /* 0x000fe80000000800 */
[----:B------:R1:W-:Y:S01]  /*9b4b0*/  STL.64 [R1+0x10a0], R232 ;  /* 0x0010a0e801007387 */ /* 0x0003e20000100a00 */
[----:B------:R1:W-:Y:S01]  /*9b4c0*/  STL.64 [R1+0x10a8], R234 ;  /* 0x0010a8ea01007387 */ /* 0x0003e20000100a00 */
[C---:B------:R-:W-:Y:S02]  /*9b4d0*/  HMMA.1688.F32.TF32 R240, R164.reuse, R58, R240 ;  /* 0x0000003aa4f0723c */ /* 0x040fe400000810f0 */
[----:B------:R-:W2:Y:S04]  /*9b4e0*/  LDS R175, [R189+0x2e500] ;  /* 0x02e50000bdaf7984 */ /* 0x000ea80000000800 */
[----:B-1----:R-:W3:Y:S01]  /*9b4f0*/  LDL.LU R232, [R1+0xaa0] ;  /* 0x000aa00001e87983 */ /* 0x002ee20000300800 */
[----:B------:R-:W3:Y:S02]  /*9b500*/  LDL.LU R233, [R1+0xaa4] ;  /* 0x000aa40001e97983 */ /* 0x000ee40000300800 */
[----:B------:R-:W3:Y:S02]  /*9b510*/  LDL.LU R234, [R1+0xaa8] ;  /* 0x000aa80001ea7983 */ /* 0x000ee40000300800 */
[----:B------:R-:W3:Y:S01]  /*9b520*/  LDL.LU R235, [R1+0xaac] ;  /* 0x000aac0001eb7983 */ /* 0x000ee20000300800 */
[----:B------:R1:W-:Y:S01]  /*9b530*/  STL.64 [R1+0x1090], R236 ;  /* 0x001090ec01007387 */ /* 0x0003e20000100a00 */
[----:B------:R1:W-:Y:S03]  /*9b540*/  STL.64 [R1+0x1098], R238 ;  /* 0x001098ee01007387 */ /* 0x0003e60000100a00 */
[----:B-1----:R-:W3:Y:S01]  /*9b550*/  LDL.LU R236, [R1+0xa90] ;  /* 0x000a900001ec7983 */ /* 0x002ee20000300800 */
[----:B------:R-:W3:Y:S02]  /*9b560*/  LDL.LU R237, [R1+0xa94] ;  /* 0x000a940001ed7983 */ /* 0x000ee40000300800 */
[----:B------:R-:W3:Y:S02]  /*9b570*/  LDL.LU R238, [R1+0xa98] ;  /* 0x000a980001ee7983 */ /* 0x000ee40000300800 */
[----:B------:R-:W3:Y:S02]  /*9b580*/  LDL.LU R239, [R1+0xa9c] ;  /* 0x000a9c0001ef7983 */ /* 0x000ee40000300800 */
[----:B------:R-:W-:Y:S01]  /*9b590*/  STL.64 [R1+0x1080], R240 ;  /* 0x001080f001007387 */ /* 0x000fe20000100a00 */
[----:B------:R1:W-:Y:S03]  /*9b5a0*/  STL.64 [R1+0x1088], R242 ;  /* 0x001088f201007387 */ /* 0x0003e60000100a00 */
[----:B-1----:R-:W4:Y:S01]  /*9b5b0*/  LDL.64 R242, [R1+0x1d8] ;  /* 0x0001d80001f27983 */ /* 0x002f220000100a00 */
[C---:B------:R-:W-:Y:S08]  /*9b5c0*/  HMMA.1688.F32.TF32 R176, R164.reuse, R54, R176 ;  /* 0x00000036a4b0723c */ /* 0x040ff000000810b0 */
[C---:B------:R-:W-:Y:S08]  /*9b5d0*/  HMMA.1688.F32.TF32 R208, R164.reuse, R50, R208 ;  /* 0x00000032a4d0723c */ /* 0x040ff000000810d0 */
[C---:B------:R-:W-:Y:S07]  /*9b5e0*/  HMMA.1688.F32.TF32 R168, R164.reuse, R34, R168 ;  /* 0x00000022a4a8723c */ /* 0x040fee00000810a8 */
[----:B------:R-:W-:Y:S01]  /*9b5f0*/  STL.64 [R1+0x1070], R176 ;  /* 0x001070b001007387 */ /* 0x000fe20000100a00 */
[----:B------:R1:W-:Y:S07]  /*9b600*/  STL.64 [R1+0x1078], R178 ;  /* 0x001078b201007387 */ /* 0x0003ee0000100a00 */
[----:B------:R-:W-:Y:S02]  /*9b610*/  STL.64 [R1+0x1060], R208 ;  /* 0x001060d001007387 */ /* 0x000fe40000100a00 */
[----:B------:R1:W-:Y:S02]  /*9b620*/  STL.64 [R1+0x1068], R210 ;  /* 0x001068d201007387 */ /* 0x0003e40000100a00 */
[C---:B-1----:R-:W-:Y:S08]  /*9b630*/  HMMA.1688.F32.TF32 R176, R164.reuse, R46, R212 ;  /* 0x0000002ea4b0723c */ /* 0x042ff000000810d4 */
[C---:B------:R-:W-:Y:S08]  /*9b640*/  HMMA.1688.F32.TF32 R212, R164.reuse, R42, R216 ;  /* 0x0000002aa4d4723c */ /* 0x040ff000000810d8 */
[C---:B------:R-:W-:Y:S07]  /*9b650*/  HMMA.1688.F32.TF32 R208, R164.reuse, R38, R220 ;  /* 0x00000026a4d0723c */ /* 0x040fee00000810dc */
[----:B------:R-:W-:Y:S01]  /*9b660*/  STL.64 [R1+0x1050], R176 ;  /* 0x001050b001007387 */ /* 0x000fe20000100a00 */
[----:B------:R-:W-:Y:S07]  /*9b670*/  STL.64 [R1+0x1058], R178 ;  /* 0x001058b201007387 */ /* 0x000fee0000100a00 */
[----:B------:R-:W-:Y:S02]  /*9b680*/  STL.64 [R1+0x830], R212 ;  /* 0x000830d401007387 */ /* 0x000fe40000100a00 */
[----:B------:R-:W-:Y:S06]  /*9b690*/  STL.64 [R1+0x838], R214 ;  /* 0x000838d601007387 */ /* 0x000fec0000100a00 */
[----:B------:R-:W-:Y:S01]  /*9b6a0*/  STL.64 [R1+0x1040], R208 ;  /* 0x001040d001007387 */ /* 0x000fe20000100a00 */
[----:B------:R1:W-:Y:S02]  /*9b6b0*/  STL.64 [R1+0x1048], R210 ;  /* 0x001048d201007387 */ /* 0x0003e40000100a00 */
[----:B------:R-:W-:Y:S02]  /*9b6c0*/  STL.64 [R1+0x1030], R168 ;  /* 0x001030a801007387 */ /* 0x000fe40000100a00 */
[----:B------:R1:W-:Y:S02]  /*9b6d0*/  STL.64 [R1+0x1038], R170 ;  /* 0x001038aa01007387 */ /* 0x0003e40000100a00 */
[----:B------:R-:W-:Y:S01]  /*9b6e0*/  IMAD.MOV.U32 R140, RZ, RZ, R250 ;  /* 0x000000ffff8c7224 */ /* 0x000fe200078e00fa */
[----:B------:R-:W-:Y:S01]  /*9b6f0*/  MOV R137, R251 ;  /* 0x000000fb00897202 */ /* 0x000fe20000000f00 */
[----:B------:R-:W-:Y:S04]  /*9b700*/  LDS R176, [R161+0x30500] ;  /* 0x03050000a1b07984 */ /* 0x000fe80000000800 */
[----:B------:R-:W-:Y:S04]  /*9b710*/  LDS R178, [R161+0x32500] ;  /* 0x03250000a1b27984 */ /* 0x000fe80000000800 */
[----:B------:R-:W-:Y:S04]  /*9b720*/  LDS R177, [R189+0x30500] ;  /* 0x03050000bdb17984 */ /* 0x000fe80000000800 */
[----:B------:R-:W2:Y:S01]  /*9b730*/  LDS R179, [R189+0x32500] ;  /* 0x03250000bdb37984 */ /* 0x000ea20000000800 */
[C---:B-1----:R-:W-:Y:S08]  /*9b740*/  HMMA.1688.F32.TF32 R208, R164.reuse, R30, R180 ;  /* 0x0000001ea4d0723c */ /* 0x042ff000000810b4 */
[C---:B------:R-:W-:Y:S08]  /*9b750*/  HMMA.1688.F32.TF32 R180, R164.reuse, R26, R184 ;  /* 0x0000001aa4b4723c */ /* 0x040ff000000810b8 */
[C---:B------:R-:W-:Y:S08]  /*9b760*/  HMMA.1688.F32.TF32 R168, R164.reuse, R22, R200 ;  /* 0x00000016a4a8723c */ /* 0x040ff000000810c8 */
[C---:B------:R-:W-:Y:S01]  /*9b770*/  HMMA.1688.F32.TF32 R184, R164.reuse, R18, R204 ;  /* 0x00000012a4b8723c */ /* 0x040fe200000810cc */
[----:B------:R-:W-:Y:S01]  /*9b780*/  STL.64 [R1+0x1020], R208 ;  /* 0x001020d001007387 */ /* 0x000fe20000100a00 */
[----:B------:R-:W-:Y:S05]  /*9b790*/  STL.64 [R1+0x1028], R210 ;  /* 0x001028d201007387 */ /* 0x000fea0000100a00 */
[----:B------:R-:W-:Y:S02]  /*9b7a0*/  STL.64 [R1+0x1010], R180 ;  /* 0x001010b401007387 */ /* 0x000fe40000100a00 */
[----:B------:R1:W-:Y:S06]  /*9b7b0*/  STL.64 [R1+0x1018], R182 ;  /* 0x001018b601007387 */ /* 0x0003ec0000100a00 */
[----:B------:R-:W-:Y:S01]  /*9b7c0*/  STL.64 [R1+0x8a0], R168 ;  /* 0x0008a0a801007387 */ /* 0x000fe20000100a00 */
[----:B------:R1:W-:Y:S02]  /*9b7d0*/  STL.64 [R1+0x8a8], R170 ;  /* 0x0008a8aa01007387 */ /* 0x0003e40000100a00 */
[C---:B-1----:R-:W-:Y:S08]  /*9b7e0*/  HMMA.1688.F32.TF32 R180, R164.reuse, R14, R192 ;  /* 0x0000000ea4b4723c */ /* 0x042ff000000810c0 */
[C---:B------:R-:W-:Y:S08]  /*9b7f0*/  HMMA.1688.F32.TF32 R168, R164.reuse, R10, R196 ;  /* 0x0000000aa4a8723c */ /* 0x040ff000000810c4 */
[----:B------:R-:W-:Y:S01]  /*9b800*/  HMMA.1688.F32.TF32 R164, R164, R6, R228 ;  /* 0x00000006a4a4723c */ /* 0x000fe200000810e4 */
[----:B------:R1:W-:Y:S01]  /*9b810*/  STL.64 [R1+0x10c0], R184 ;  /* 0x0010c0b801007387 */ /* 0x0003e20000100a00 */
[----:B------:R1:W-:Y:S05]  /*9b820*/  STL.64 [R1+0x10c8], R186 ;  /* 0x0010c8ba01007387 */ /* 0x0003ea0000100a00 */
[----:B------:R-:W-:Y:S01]  /*9b830*/  STL.64 [R1+0x10b0], R180 ;  /* 0x0010b0b401007387 */ /* 0x000fe20000100a00 */
[----:B------:R-:W-:Y:S07]  /*9b840*/  STL.64 [R1+0x10b8], R182 ;  /* 0x0010b8b601007387 */ /* 0x000fee0000100a00 */
[----:B------:R-:W-:Y:S02]  /*9b850*/  STL.64 [R1+0x10e0], R168 ;  /* 0x0010e0a801007387 */ /* 0x000fe40000100a00 */
[----:B------:R-:W-:Y:S06]  /*9b860*/  STL.64 [R1+0x10e8], R170 ;  /* 0x0010e8aa01007387 */ /* 0x000fec0000100a00 */
[----:B------:R-:W-:Y:S01]  /*9b870*/  STL.64 [R1+0x10d0], R164 ;  /* 0x0010d0a401007387 */ /* 0x000fe20000100a00 */
[----:B------:R1:W-:Y:S03]  /*9b880*/  STL.64 [R1+0x10d8], R166 ;  /* 0x0010d8a601007387 */ /* 0x0003e60000100a00 */
[----:B------:R-:W-:Y:S04]  /*9b890*/  LDS R168, [R161+0x34500] ;  /* 0x03450000a1a87984 */ /* 0x000fe80000000800 */
[----:B------:R-:W-:Y:S01]  /*9b8a0*/  LDS R169, [R189+0x34500] ;  /* 0x03450000bda97984 */ /* 0x000fe20000000800 */
[----:B-----5:R-:W-:-:S02]  /*9b8b0*/  IMAD.MOV.U32 R132, RZ, RZ, R226 ;  /* 0x000000ffff847224 */ /* 0x020fc400078e00e2 */
[----:B------:R-:W-:Y:S01]  /*9b8c0*/  IMAD.MOV.U32 R3, RZ, RZ, R227 ;  /* 0x000000ffff037224 */ /* 0x000fe200078e00e3 */
[----:B--2---:R-:W-:Y:S01]  /*9b8d0*/  MOV R136, R158 ;  /* 0x0000009e00887202 */ /* 0x004fe20000000f00 */
[----:B------:R-:W-:Y:S01]  /*9b8e0*/  IMAD.MOV.U32 R133, RZ, RZ, R159 ;  /* 0x000000ffff857224 */ /* 0x000fe200078e009f */
[C---:B---3--:R-:W-:Y:S08]  /*9b8f0*/  HMMA.1688.F32.TF32 R236, R172.reuse, R226, R236 ;  /* 0x000000e2acec723c */ /* 0x048ff000000810ec */
[C---:B------:R-:W-:Y:S01]  /*9b900*/  HMMA.1688.F32.TF32 R224, R172.reuse, R250, R244 ;  /* 0x000000faace0723c */ /* 0x040fe200000810f4 */
        /* <DEDUP_REMOVED lines=17> */
[----:B------:R-:W2:Y:S01]  /*9ba20*/  LDL.LU R209, [R1+0xa64] ;  /* 0x000a640001d17983 */ /* 0x000ea20000300800 */
[C---:B----4-:R-:W-:Y:S01]  /*9ba30*/  HMMA.1688.F32.TF32 R232, R172.reuse, R242, R232 ;  /* 0x000000f2ace8723c */ /* 0x050fe200000810e8 */
[----:B------:R-:W-:Y:S01]  /*9ba40*/  IMAD.MOV.U32 R2, RZ, RZ, R242 ;  /* 0x000000ffff027224 */ /* 0x000fe200078e00f2 */
[----:B------:R-:W-:Y:S01]  /*9ba50*/  MOV R0, R243 ;  /* 0x000000f300007202 */ /* 0x000fe20000000f00 */
[----:B------:R-:W2:Y:S05]  /*9ba60*/  LDL.LU R210, [R1+0xa68] ;  /* 0x000a680001d27983 */ /* 0x000eaa0000300800 */
[C---:B------:R-:W-:Y:S01]  /*9ba70*/  HMMA.1688.F32.TF32 R240, R172.reuse, R158, R152 ;  /* 0x0000009eacf0723c */ /* 0x040fe20000081098 */
[----:B------:R-:W2:Y:S02]  /*9ba80*/  LDL.LU R211, [R1+0xa6c] ;  /* 0x000a6c0001d37983 */ /* 0x000ea40000300800 */
[----:B------:R-:W2:Y:S01]  /*9ba90*/  LDL.64 R154, [R1+0x198] ;  /* 0x00019800019a7983 */ /* 0x000ea20000100a00 */
[----:B------:R-:W4:Y:S01]  /*9baa0*/  LDL.LU R212, [R1+0xa50] ;  /* 0x000a500001d47983 */ /* 0x000f220000300800 */
[----:B------:R-:W4:Y:S02]  /*9bab0*/  LDL.LU R213, [R1+0xa54] ;  /* 0x000a540001d57983 */ /* 0x000f240000300800 */
[----:B------:R-:W4:Y:S02]  /*9bac0*/  LDL.LU R214, [R1+0xa58] ;  /* 0x000a580001d67983 */ /* 0x000f240000300800 */
[----:B------:R-:W4:Y:S01]  /*9bad0*/  LDL.LU R215, [R1+0xa5c] ;  /* 0x000a5c0001d77983 */ /* 0x000f220000300800 */
[----:B------:R-:W4:Y:S04]  /*9bae0*/  LDL.64 R158, [R1+0x188] ;  /* 0x00018800019e7983 */ /* 0x000f280000100a00 */
[----:B------:R-:W3:Y:S01]  /*9baf0*/  LDL.64 R166, [R1+0x178] ;  /* 0x0001780001a67983 */ /* 0x000ee20000100a00 */
[----:B------:R-:W3:Y:S02]  /*9bb00*/  LDL.LU R220, [R1+0xa20] ;  /* 0x000a200001dc7983 */ /* 0x000ee40000300800 */
[----:B------:R-:W3:Y:S02]  /*9bb10*/  LDL.LU R221, [R1+0xa24] ;  /* 0x000a240001dd7983 */ /* 0x000ee40000300800 */
[----:B------:R-:W3:Y:S01]  /*9bb20*/  LDL.LU R222, [R1+0xa28] ;  /* 0x000a280001de7983 */ /* 0x000ee20000300800 */
[----:B------:R-:W3:Y:S01]  /*9bb30*/  LDL.LU R223, [R1+0xa2c] ;  /* 0x000a2c0001df7983 */ /* 0x000ee20000300800 */
[----:B------:R-:W3:Y:S02]  /*9bb40*/  LDL.64 R170, [R1+0x168] ;  /* 0x0001680001aa7983 */ /* 0x000ee40000100a00 */
[----:B------:R-:W5:Y:S02]  /*9bb50*/  LDL.LU R228, [R1+0xa10] ;  /* 0x000a100001e47983 */ /* 0x000f640000300800 */
[----:B------:R-:W5:Y:S01]  /*9bb60*/  LDL.LU R229, [R1+0xa14] ;  /* 0x000a140001e57983 */ /* 0x000f620000300800 */
[----:B------:R-:W5:Y:S01]  /*9bb70*/  LDL.LU R230, [R1+0xa18] ;  /* 0x000a180001e67983 */ /* 0x000f620000300800 */
        /* <DEDUP_REMOVED lines=17> */
[----:B------:R-:W5:Y:S01]  /*9bc90*/  LDL.LU R251, [R1+0x9ac] ;  /* 0x0009ac0001fb7983 */ /* 0x000f620000300800 */
[----:B--2---:R-:W-:Y:S01]  /*9bca0*/  HMMA.1688.F32.TF32 R208, R172, R154, R208 ;  /* 0x0000009aacd0723c */ /* 0x004fe200000810d0 */
[----:B------:R-:W-:-:S02]  /*9bcb0*/  IMAD.MOV.U32 R144, RZ, RZ, R154 ;  /* 0x000000ffff907224 */ /* 0x000fc400078e009a */
[----:B------:R-:W-:-:S05]  /*9bcc0*/  IMAD.MOV.U32 R141, RZ, RZ, R155 ;  /* 0x000000ffff8d7224 */ /* 0x000fca00078e009b */
[C---:B----4-:R-:W-:Y:S01]  /*9bcd0*/  HMMA.1688.F32.TF32 R212, R172.reuse, R158, R212 ;  /* 0x0000009eacd4723c */ /* 0x050fe200000810d4 */
[----:B------:R-:W2:Y:S01]  /*9bce0*/  LDL.LU.64 R154, [R1+0x3888] ;  /* 0x00388800019a7983 */ /* 0x000ea20000300a00 */
[----:B------:R-:W-:Y:S01]  /*9bcf0*/  MOV R148, R158 ;  /* 0x0000009e00947202 */ /* 0x000fe20000000f00 */
[----:B------:R-:W-:Y:S02]  /*9bd00*/  IMAD.MOV.U32 R145, RZ, RZ, R159 ;  /* 0x000000ffff917224 */ /* 0x000fe400078e009f */
[----:B------:R-:W4:Y:S03]  /*9bd10*/  LDL.LU.64 R158, [R1+0x3880] ;  /* 0x00388000019e7983 */ /* 0x000f260000300a00 */
[C---:B---3--:R-:W-:Y:S01]  /*9bd20*/  HMMA.1688.F32.TF32 R220, R172.reuse, R170, R220 ;  /* 0x000000aaacdc723c */ /* 0x048fe200000810dc */
[----:B------:R-:W-:Y:S02]  /*9bd30*/  IMAD.MOV.U32 R156, RZ, RZ, R170 ;  /* 0x000000ffff9c7224 */ /* 0x000fe400078e00aa */
[----:B------:R-:W-:Y:S01]  /*9bd40*/  IMAD.MOV.U32 R153, RZ, RZ, R171 ;  /* 0x000000ffff997224 */ /* 0x000fe200078e00ab */
[----:B------:R-:W-:Y:S04]  /*9bd50*/  LDS R170, [R161+0x36500] ;  /* 0x03650000a1aa7984 */ /* 0x000fe80000000800 */
[----:B------:R-:W1:Y:S01]  /*9bd60*/  LDS R171, [R189+0x36500] ;  /* 0x03650000bdab7984 */ /* 0x000e620000000800 */
[----:B------:R-:W-:Y:S01]  /*9bd70*/  HMMA.1688.F32.TF32 R216, R172, R166, R216 ;  /* 0x000000a6acd8723c */ /* 0x000fe200000810d8 */
[----:B------:R-:W-:Y:S01]  /*9bd80*/  IMAD.MOV.U32 R152, RZ, RZ, R166 ;  /* 0x000000ffff987224 */ /* 0x000fe200078e00a6 */
[----:B------:R-:W-:-:S06]  /*9bd90*/  MOV R149, R167 ;  /* 0x000000a700957202 */ /* 0x000fcc0000000f00 */
[----:B-----5:R-:W-:Y:S01]  /*9bda0*/  HMMA.1688.F32.TF32 R164, R172, R198, R228 ;  /* 0x000000c6aca4723c */ /* 0x020fe200000810e4 */
[----:B------:R-:W-:Y:S01]  /*9bdb0*/  MOV R160, R198 ;  /* 0x000000c600a07202 */ /* 0x000fe20000000f00 */
[----:B------:R-:W-:-:S06]  /*9bdc0*/  IMAD.MOV.U32 R157, RZ, RZ, R199 ;  /* 0x000000ffff9d7224 */ /* 0x000fcc00078e00c7 */
        /* <DEDUP_REMOVED lines=65> */
[----:B------:R-:W3:Y:S01]  /*9c1e0*/  LDS R171, [R189+0x2e580] ;  /* 0x02e58000bdab7984 */ /* 0x000ee20000000800 */
[C---:B------:R-:W-:Y:S08]  /*9c1f0*/  HMMA.1688.F32.TF32 R180, R224.reuse, R28, R180 ;  /* 0x0000001ce0b4723c */ /* 0x040ff000000810b4 */
[----:B------:R-:W-:Y:S08]  /*9c200*/  HMMA.1688.F32.TF32 R184, R224, R24, R184 ;  /* 0x00000018e0b8723c */ /* 0x000ff000000810b8 */
[C---:B--2---:R-:W-:Y:S01]  /*9c210*/  HMMA.1688.F32.TF32 R224, R176.reuse, R66, R232 ;  /* 0x00000042b0e0723c */ /* 0x044fe200000810e8 */
[----:B------:R-:W-:Y:S01]  /*9c220*/  STL.64 [R1+0x3858], R154 ;  /* 0x0038589a01007387 */ /* 0x000fe20000100a00 */
[----:B------:R-:W-:Y:S02]  /*9c230*/  STL.64 [R1+0x3860], R150 ;  /* 0x0038609601007387 */ /* 0x000fe40000100a00 */
[----:B------:R-:W-:Y:S02]  /*9c240*/  STL.64 [R1+0x3868], R146 ;  /* 0x0038689201007387 */ /* 0x000fe40000100a00 */
[----:B------:R-:W-:Y:S01]  /*9c250*/  STL.64 [R1+0x3870], R142 ;  /* 0x0038708e01007387 */ /* 0x000fe20000100a00 */
[----:B------:R-:W-:Y:S01]  /*9c260*/  STL.64 [R1+0x3878], R138 ;  /* 0x0038788a01007387 */ /* 0x000fe20000100a00 */
[----:B------:R-:W-:Y:S02]  /*9c270*/  STL [R1+0x378c], R66 ;  /* 0x00378c4201007387 */ /* 0x000fe40000100800 */
[----:B------:R-:W-:Y:S11]  /*9c280*/  STL [R1+0x3788], R67 ;  /* 0x0037884301007387 */ /* 0x000ff60000100800 */
[----:B------:R-:W-:Y:S02]  /*9c290*/  @!UPT UIADD3 URZ, URZ, URZ, URZ ;  /* 0x0000003f3f3ff290 */ /* 0x000fe4000fffe03f */
[----:B------:R-:W-:Y:S01]  /*9c2a0*/  STL.64 [R1+0x9c0], R224 ;  /* 0x0009c0e001007387 */ /* 0x000fe20000100a00 */
[----:B------:R2:W-:Y:S02]  /*9c2b0*/  STL.64 [R1+0x9c8], R226 ;  /* 0x0009c8e201007387 */ /* 0x0005e40000100a00 */
[C---:B--2---:R-:W-:Y:S01]  /*9c2c0*/  HMMA.1688.F32.TF32 R224, R176.reuse, R62, R236 ;  /* 0x0000003eb0e0723c */ /* 0x044fe200000810ec */
[----:B------:R-:W-:Y:S01]  /*9c2d0*/  STL [R1+0x3794], R62 ;  /* 0x0037943e01007387 */ /* 0x000fe20000100800 */
[----:B------:R-:W-:Y:S06]  /*9c2e0*/  STL [R1+0x3790], R63 ;  /* 0x0037903f01007387 */ /* 0x000fec0000100800 */
[C---:B------:R-:W-:Y:S11]  /*9c2f0*/  HMMA.1688.F32.TF32 R172, R176.reuse, R54, R172 ;  /* 0x00000036b0ac723c */ /* 0x040ff600000810ac */
[----:B------:R-:W-:Y:S04]  /*9c300*/  @!UPT UIADD3 URZ, URZ, URZ, URZ ;  /* 0x0000003f3f3ff290 */ /* 0x000fe8000fffe03f */
[----:B------:R-:W-:Y:S01]  /*9c310*/  STL.64 [R1+0x9b0], R224 ;  /* 0x0009b0e001007387 */ /* 0x000fe20000100a00 */
[----:B------:R2:W-:Y:S02]  /*9c320*/  STL.64 [R1+0x9b8], R226 ;  /* 0x0009b8e201007387 */ /* 0x0005e40000100a00 */
[C---:B--2---:R-:W-:Y:S01]  /*9c330*/  HMMA.1688.F32.TF32 R224, R176.reuse, R58, R240 ;  /* 0x0000003ab0e0723c */ /* 0x044fe200000810f0 */
[----:B------:R-:W-:Y:S01]  /*9c340*/  STL [R1+0x379c], R58 ;  /* 0x00379c3a01007387 */ /* 0x000fe20000100800 */
[----:B------:R-:W-:Y:S11]  /*9c350*/  STL [R1+0x3798], R59 ;  /* 0x0037983b01007387 */ /* 0x000ff60000100800 */
[----:B------:R-:W-:Y:S10]  /*9c360*/  @!UPT UIADD3 URZ, URZ, URZ, URZ ;  /* 0x0000003f3f3ff290 */ /* 0x000ff4000fffe03f */
[----:B------:R-:W-:Y:S01]  /*9c370*/  STL.64 [R1+0x9a0], R224 ;  /* 0x0009a0e001007387 */ /* 0x000fe20000100a00 */
[----:B------:R-:W-:Y:S02]  /*9c380*/  STL.64 [R1+0x9a8], R226 ;  /* 0x0009a8e201007387 */ /* 0x000fe40000100a00 */
[----:B------:R-:W-:Y:S02]  /*9c390*/  STL [R1+0x37a4], R54 ;  /* 0x0037a43601007387 */ /* 0x000fe40000100800 */
[----:B------:R-:W-:Y:S01]  /*9c3a0*/  STL [R1+0x37a0], R55 ;  /* 0x0037a03701007387 */ /* 0x000fe20000100800 */
[----:B------:R-:W-:Y:S01]  /*9c3b0*/  STL.64 [R1+0xeb0], R172 ;  /* 0x000eb0ac01007387 */ /* 0x000fe20000100a00 */
[----:B------:R2:W-:Y:S02]  /*9c3c0*/  STL.64 [R1+0xeb8], R174 ;  /* 0x000eb8ae01007387 */ /* 0x0005e40000100a00 */
[C---:B--2---:R-:W-:Y:S01]  /*9c3d0*/  HMMA.1688.F32.TF32 R172, R176.reuse, R50, R208 ;  /* 0x00000032b0ac723c */ /* 0x044fe200000810d0 */
[----:B------:R-:W-:Y:S01]  /*9c3e0*/  STL [R1+0x37ac], R50 ;  /* 0x0037ac3201007387 */ /* 0x000fe20000100800 */
[----:B------:R-:W-:Y:S11]  /*9c3f0*/  STL [R1+0x37a8], R51 ;  /* 0x0037a83301007387 */ /* 0x000ff60000100800 */
[----:B------:R-:W-:Y:S10]  /*9c400*/  @!UPT UIADD3 URZ, URZ, URZ, URZ ;  /* 0x0000003f3f3ff290 */ /* 0x000ff4000fffe03f */
        /* <DEDUP_REMOVED lines=15> */
[----:B--2---:R-:W-:Y:S01]  /*9c500*/  HMMA.1688.F32.TF32 R172, R176, R38, R220 ;  /* 0x00000026b0ac723c */ /* 0x004fe200000810dc */
        /* <DEDUP_REMOVED lines=9> */
[----:B------:R-:W-:Y:S01]  /*9c5a0*/  IMAD.MOV.U32 R222, RZ, RZ, R156 ;  /* 0x000000ffffde7224 */ /* 0x000fe200078e009c */
[----:B------:R-:W-:Y:S01]  /*9c5b0*/  MOV R218, R152 ;  /* 0x0000009800da7202 */ /* 0x000fe20000000f00 */
[----:B------:R-:W-:-:S02]  /*9c5c0*/  IMAD.MOV.U32 R223, RZ, RZ, R153 ;  /* 0x000000ffffdf7224 */ /* 0x000fc400078e0099 */
[----:B------:R-:W-:Y:S01]  /*9c5d0*/  IMAD.MOV.U32 R210, RZ, RZ, R144 ;  /* 0x000000ffffd27224 */ /* 0x000fe200078e0090 */
[----:B------:R-:W-:Y:S02]  /*9c5e0*/  MOV R215, R145 ;  /* 0x0000009100d77202 */ /* 0x000fe40000000f00 */
[----:B------:R-:W-:Y:S01]  /*9c5f0*/  MOV R226, R140 ;  /* 0x0000008c00e27202 */ /* 0x000fe20000000f00 */
[----:B------:R-:W-:Y:S02]  /*9c600*/  IMAD.MOV.U32 R211, RZ, RZ, R141 ;  /* 0x000000ffffd37224 */ /* 0x000fe400078e008d */
[----:B------:R-:W-:Y:S02]  /*9c610*/  IMAD.MOV.U32 R242, RZ, RZ, R136 ;  /* 0x000000fffff27224 */ /* 0x000fe400078e0088 */
[----:B------:R-:W-:Y:S02]  /*9c620*/  IMAD.MOV.U32 R227, RZ, RZ, R137 ;  /* 0x000000ffffe37224 */ /* 0x000fe400078e0089 */
[----:B------:R-:W-:-:S02]  /*9c630*/  IMAD.MOV.U32 R214, RZ, RZ, R148 ;  /* 0x000000ffffd67224 */ /* 0x000fc400078e0094 */
[----:B------:R-:W-:Y:S01]  /*9c640*/  IMAD.MOV.U32 R219, RZ, RZ, R149 ;  /* 0x000000ffffdb7224 */ /* 0x000fe200078e0095 */
[C---:B--2---:R-:W-:Y:S01]  /*9c650*/  HMMA.1688.F32.TF32 R164, R176.reuse, R30, R180 ;  /* 0x0000001eb0a4723c */ /* 0x044fe200000810b4 */
[----:B------:R-:W-:Y:S01]  /*9c660*/  STL [R1+0x37d4], R30 ;  /* 0x0037d41e01007387 */ /* 0x000fe20000100800 */
[----:B------:R-:W-:Y:S06]  /*9c670*/  STL [R1+0x37d0], R31 ;  /* 0x0037d01f01007387 */ /* 0x000fec0000100800 */
[C---:B------:R-:W-:Y:S08]  /*9c680*/  HMMA.1688.F32.TF32 R192, R176.reuse, R14, R192 ;  /* 0x0000000eb0c0723c */ /* 0x040ff000000810c0 */
[C---:B------:R-:W-:Y:S08]  /*9c690*/  HMMA.1688.F32.TF32 R196, R176.reuse, R10, R196 ;  /* 0x0000000ab0c4723c */ /* 0x040ff000000810c4 */
[----:B------:R-:W-:Y:S01]  /*9c6a0*/  HMMA.1688.F32.TF32 R228, R176, R6, R228 ;  /* 0x00000006b0e4723c */ /* 0x000fe200000810e4 */
[----:B------:R-:W-:Y:S01]  /*9c6b0*/  MOV R234, R2 ;  /* 0x0000000200ea7202 */ /* 0x000fe20000000f00 */
[----:B------:R-:W-:-:S02]  /*9c6c0*/  IMAD.MOV.U32 R235, RZ, RZ, R0 ;  /* 0x000000ffffeb7224 */ /* 0x000fc400078e0000 */
        /* <DEDUP_REMOVED lines=9> */
[C---:B---3--:R-:W-:Y:S01]  /*9c760*/  HMMA.1688.F32.TF32 R164, R176.reuse, R26, R184 ;  /* 0x0000001ab0a4723c */ /* 0x048fe200000810b8 */
[----:B------:R-:W-:Y:S01]  /*9c770*/  STL [R1+0x37dc], R26 ;  /* 0x0037dc1a01007387 */ /* 0x000fe20000100800 */
[----:B------:R-:W-:Y:S11]  /*9c780*/  STL [R1+0x37d8], R27 ;  /* 0x0037d81b01007387 */ /* 0x000ff60000100800 */
[----:B------:R-:W-:Y:S10]  /*9c790*/  @!UPT UIADD3 URZ, URZ, URZ, URZ ;  /* 0x0000003f3f3ff290 */ /* 0x000ff4000fffe03f */
        /* <DEDUP_REMOVED lines=8> */
[----:B------:R-:W4:Y:S01]  /*9c820*/  LDL.LU R244, [R1+0x8b0] ;  /* 0x0008b00001f47983 */ /* 0x000f220000300800 */
[----:B---3--:R-:W-:Y:S11]  /*9c830*/  HMMA.1688.F32.TF32 R164, R176, R18, R204 ;  /* 0x00000012b0a4723c */ /* 0x008ff600000810cc */
[----:B------:R-:W-:Y:S11]  /*9c840*/  @!UPT UIADD3 URZ, URZ, URZ, URZ ;  /* 0x0000003f3f3ff290 */ /* 0x000ff6000fffe03f */
[----:B------:R-:W-:Y:S01]  /*9c850*/  @!UPT UIADD3 URZ, URZ, URZ, URZ ;  /* 0x0000003f3f3ff290 */ /* 0x000fe2000fffe03f */
[----:B------:R-:W-:Y:S01]  /*9c860*/  STL.64 [R1+0xf80], R164 ;  /* 0x000f80a401007387 */ /* 0x000fe20000100a00 */
[----:B------:R3:W-:Y:S02]  /*9c870*/  STL.64 [R1+0xf88], R166 ;  /* 0x000f88a601007387 */ /* 0x0007e40000100a00 */
[----:B------:R-:W4:Y:S02]  /*9c880*/  LDL.LU R245, [R1+0x8b4] ;  /* 0x0008b40001f57983 */ /* 0x000f240000300800 */
[----:B------:R-:W4:Y:S01]  /*9c890*/  LDL.LU R246, [R1+0x8b8] ;  /* 0x0008b80001f67983 */ /* 0x000f220000300800 */
[----:B------:R-:W4:Y:S01]  /*9c8a0*/  LDL.LU R247, [R1+0x8bc] ;  /* 0x0008bc0001f77983 */ /* 0x000f220000300800 */
        /* <DEDUP_REMOVED lines=20> */
[----:B---3--:R-:W-:-:S03]  /*9c9f0*/  MOV R167, R157 ;  /* 0x0000009d00a77202 */ /* 0x008fc60000000f00 */
[----:B------:R-:W3:Y:S01]  /*9ca00*/  LDL.LU R156, [R1+0x940] ;  /* 0x00094000019c7983 */ /* 0x000ee20000300800 */
[----:B------:R-:W3:Y:S03]  /*9ca10*/  LDL.LU R157, [R1+0x944] ;  /* 0x00094400019d7983 */ /* 0x000ee60000300800 */
        /* <DEDUP_REMOVED lines=22> */
[----:B------:R-:W-:Y:S02]  /*9cb80*/  STL [R1+0x37ec], R18 ;  /* 0x0037ec1201007387 */ /* 0x000fe40000100800 */
[----:B------:R-:W-:Y:S01]  /*9cb90*/  STL [R1+0x37e8], R19 ;  /* 0x0037e81301007387 */ /* 0x000fe20000100800 */
[----:B------:R5:W-:Y:S01]  /*9cba0*/  STL.64 [R1+0xf70], R192 ;  /* 0x000f70c001007387 */ /* 0x000be20000100a00 */
[----:B------:R5:W-:Y:S03]  /*9cbb0*/  STL.64 [R1+0xf78], R194 ;  /* 0x000f78c201007387 */ /* 0x000be60000100a00 */
[----:B-----5:R-:W5:Y:S01]  /*9cbc0*/  LDL.LU R192, [R1+0x8c0] ;  /* 0x0008c00001c07983 */ /* 0x020f620000300800 */
[----:B------:R-:W5:Y:S02]  /*9cbd0*/  LDL.LU R193, [R1+0x8c4] ;  /* 0x0008c40001c17983 */ /* 0x000f640000300800 */
[----:B------:R-:W5:Y:S02]  /*9cbe0*/  LDL.LU R194, [R1+0x8c8] ;  /* 0x0008c80001c27983 */ /* 0x000f640000300800 */
[----:B------:R-:W5:Y:S01]  /*9cbf0*/  LDL.LU R195, [R1+0x8cc] ;  /* 0x0008cc0001c37983 */ /* 0x000f620000300800 */
[----:B------:R-:W-:Y:S01]  /*9cc00*/  STL [R1+0x37f4], R14 ;  /* 0x0037f40e01007387 */ /* 0x000fe20000100800 */
[----:B------:R-:W-:Y:S02]  /*9cc10*/  STL [R1+0x37f0], R15 ;  /* 0x0037f00f01007387 */ /* 0x000fe40000100800 */
[----:B------:R1:W-:Y:S02]  /*9cc20*/  STL.64 [R1+0x1000], R196 ;  /* 0x001000c401007387 */ /* 0x0003e40000100a00 */
[----:B------:R1:W-:Y:S02]  /*9cc30*/  STL.64 [R1+0x1008], R198 ;  /* 0x001008c601007387 */ /* 0x0003e40000100a00 */
[----:B-1----:R-:W5:Y:S01]  /*9cc40*/  LDL.LU R196, [R1+0x910] ;  /* 0x0009100001c47983 */ /* 0x002f620000300800 */
[----:B------:R-:W5:Y:S02]  /*9cc50*/  LDL.LU R197, [R1+0x914] ;  /* 0x0009140001c57983 */ /* 0x000f640000300800 */
[----:B------:R-:W5:Y:S02]  /*9cc60*/  LDL.LU R198, [R1+0x918] ;  /* 0x0009180001c67983 */ /* 0x000f640000300800 */
[----:B------:R-:W5:Y:S01]  /*9cc70*/  LDL.LU R199, [R1+0x91c] ;  /* 0x00091c0001c77983 */ /* 0x000f620000300800 */
[----:B------:R-:W-:Y:S01]  /*9cc80*/  STL [R1+0x37fc], R10 ;  /* 0x0037fc0a01007387 */ /* 0x000fe20000100800 */
[----:B------:R-:W-:Y:S02]  /*9cc90*/  STL [R1+0x37f8], R11 ;  /* 0x0037f80b01007387 */ /* 0x000fe40000100800 */
[----:B------:R-:W5:Y:S02]  /*9cca0*/  LDL.LU R176, [R1+0x930] ;  /* 0x0009300001b07983 */ /* 0x000f640000300800 */
[----:B------:R1:W-:Y:S01]  /*9ccb0*/  STL.64 [R1+0xff0], R228 ;  /* 0x000ff0e401007387 */ /* 0x0003e20000100a00 */
[----:B------:R1:W-:Y:S01]  /*9ccc0*/  STL.64 [R1+0xff8], R230 ;  /* 0x000ff8e601007387 */ /* 0x0003e20000100a00 */
[----:B------:R-:W5:Y:S02]  /*9ccd0*/  LDL.LU R177, [R1+0x934] ;  /* 0x0009340001b17983 */ /* 0x000f640000300800 */
[----:B------:R-:W5:Y:S02]  /*9cce0*/  LDL.LU R178, [R1+0x938] ;  /* 0x0009380001b27983 */ /* 0x000f640000300800 */
[----:B------:R-:W5:Y:S01]  /*9ccf0*/  LDL.LU R179, [R1+0x93c] ;  /* 0x00093c0001b37983 */ /* 0x000f620000300800 */
[----:B-1----:R-:W5:Y:S01]  /*9cd00*/  LDL.LU R228, [R1+0x920] ;  /* 0x0009200001e47983 */ /* 0x002f620000300800 */
[----:B------:R-:W5:Y:S02]  /*9cd10*/  LDL.LU R229, [R1+0x924] ;  /* 0x0009240001e57983 */ /* 0x000f640000300800 */
[----:B------:R-:W5:Y:S02]  /*9cd20*/  LDL.LU R230, [R1+0x928] ;  /* 0x0009280001e67983 */ /* 0x000f640000300800 */
[----:B------:R-:W5:Y:S01]  /*9cd30*/  LDL.LU R231, [R1+0x92c] ;  /* 0x00092c0001e77983 */ /* 0x000f620000300800 */
[----:B------:R-:W-:Y:S01]  /*9cd40*/  STL [R1+0x3804], R6 ;  /* 0x0038040601007387 */ /* 0x000fe20000100800 */
[----:B------:R-:W-:Y:S01]  /*9cd50*/  STL [R1+0x3800], R7 ;  /* 0x0038000701007387 */ /* 0x000fe20000100800 */
[C---:B---3--:R-:W-:Y:S08]  /*9cd60*/  HMMA.1688.F32.TF32 R212, R168.reuse, R214, R156 ;  /* 0x000000d6a8d4723c */ /* 0x048ff0000008109c */
[C---:B------:R-:W-:Y:S08]  /*9cd70*/  HMMA.1688.F32.TF32 R208, R168.reuse, R210, R152 ;  /* 0x000000d2a8d0723c */ /* 0x040ff00000081098 */
[C---:B------:R-:W-:Y:S08]  /*9cd80*/  HMMA.1688.F32.TF32 R240, R168.reuse, R242, R144 ;  /* 0x000000f2a8f0723c */ /* 0x040ff00000081090 */
[C---:B--2---:R-:W-:Y:S08]  /*9cd90*/  HMMA.1688.F32.TF32 R236, R168.reuse, R238, R140 ;  /* 0x000000eea8ec723c */ /* 0x044ff0000008108c */
[C---:B----4-:R-:W-:Y:S08]  /*9cda0*/  HMMA.1688.F32.TF32 R232, R168.reuse, R234, R136 ;  /* 0x000000eaa8e8723c */ /* 0x050ff00000081088 */
[C---:B------:R-:W-:Y:S01]  /*9cdb0*/  HMMA.1688.F32.TF32 R224, R168.reuse, R226, R148 ;  /* 0x000000e2a8e0723c */ /* 0x040fe20000081094 */
[----:B------:R-:W2:Y:S01]  /*9cdc0*/  LDL.LU.64 R138, [R1+0x3878] ;  /* 0x00387800018a7983 */ /* 0x000ea20000300a00 */
[----:B------:R-:W3:Y:S02]  /*9cdd0*/  LDL.LU.64 R142, [R1+0x3870] ;  /* 0x00387000018e7983 */ /* 0x000ee40000300a00 */
[----:B------:R-:W4:Y:S01]  /*9cde0*/  LDL.LU.64 R146, [R1+0x3868] ;  /* 0x0038680001927983 */ /* 0x000f220000300a00 */
[----:B------:R-:W3:Y:S01]  /*9cdf0*/  LDL.LU.64 R150, [R1+0x3860] ;  /* 0x0038600001967983 */ /* 0x000ee20000300a00 */
[----:B------:R-:W3:Y:S02]  /*9ce00*/  LDL.LU.64 R154, [R1+0x3858] ;  /* 0x00385800019a7983 */ /* 0x000ee40000300a00 */
[----:B------:R-:W3:Y:S02]  /*9ce10*/  LDL.LU.64 R158, [R1+0x3850] ;  /* 0x00385000019e7983 */ /* 0x000ee40000300a00 */
[----:B------:R-:W-:Y:S01]  /*9ce20*/  IMAD.MOV.U32 R166, RZ, RZ, R160 ;  /* 0x000000ffffa67224 */ /* 0x000fe200078e00a0 */
[C---:B-----5:R-:W-:Y:S01]  /*9ce30*/  HMMA.1688.F32.TF32 R216, R168.reuse, R218, R176 ;  /* 0x000000daa8d8723c */ /* 0x060fe200000810b0 */
        /* <DEDUP_REMOVED lines=19> */
[----:B------:R-:W-:Y:S01]  /*9cf70*/  STL [R1+0x380c], R128 ;  /* 0x00380c8001007387 */ /* 0x000fe20000100800 */
[----:B------:R-:W-:Y:S06]  /*9cf80*/  STL [R1+0x3808], R129 ;  /* 0x0038088101007387 */ /* 0x000fec0000100800 */
[C---:B------:R-:W-:Y:S08]  /*9cf90*/  HMMA.1688.F32.TF32 R216, R176.reuse, R106, R216 ;  /* 0x0000006ab0d8723c */ /* 0x040ff000000810d8 */
[C---:B------:R-:W-:Y:S08]  /*9cfa0*/  HMMA.1688.F32.TF32 R236, R176.reuse, R126, R236 ;  /* 0x0000007eb0ec723c */ /* 0x040ff000000810ec */
[C---:B------:R-:W-:Y:S08]  /*9cfb0*/  HMMA.1688.F32.TF32 R232, R176.reuse, R130, R232 ;  /* 0x00000082b0e8723c */ /* 0x040ff000000810e8 */
[C---:B------:R-:W-:Y:S08]  /*9cfc0*/  HMMA.1688.F32.TF32 R240, R176.reuse, R122, R240 ;  /* 0x0000007ab0f0723c */ /* 0x040ff000000810f0 */
[C---:B------:R-:W-:Y:S08]  /*9cfd0*/  HMMA.1688.F32.TF32 R220, R176.reuse, R102, R220 ;  /* 0x00000066b0dc723c */ /* 0x040ff000000810dc */
[----:B------:R-:W-:Y:S01]  /*9cfe0*/  HMMA.1688.F32.TF32 R228, R176, R70, R228 ;  /* 0x00000046b0e4723c */ /* 0x000fe200000810e4 */
        /* <DEDUP_REMOVED lines=16> */
[C---:B--2---:R-:W-:Y:S08]  /*9d0f0*/  HMMA.1688.F32.TF32 R196, R168.reuse, R138, R244 ;  /* 0x0000008aa8c4723c */ /* 0x044ff000000810f4 */
[C---:B---3--:R-:W-:Y:S08]  /*9d100*/  HMMA.1688.F32.TF32 R200, R168.reuse, R158, R200 ;  /* 0x0000009ea8c8723c */ /* 0x048ff000000810c8 */
[C---:B------:R-:W-:Y:S08]  /*9d110*/  HMMA.1688.F32.TF32 R204, R168.reuse, R154, R204 ;  /* 0x0000009aa8cc723c */ /* 0x040ff000000810cc */
[C---:B------:R-:W-:Y:S08]  /*9d120*/  HMMA.1688.F32.TF32 R180, R168.reuse, R150, R180 ;  /* 0x00000096a8b4723c */ /* 0x040ff000000810b4 */
[C---:B----4-:R-:W-:Y:S08]  /*9d130*/  HMMA.1688.F32.TF32 R184, R168.reuse, R146, R184 ;  /* 0x00000092a8b8723c */ /* 0x050ff000000810b8 */
[----:B------:R-:W-:Y:S08]  /*9d140*/  HMMA.1688.F32.TF32 R192, R168, R142, R192 ;  /* 0x0000008ea8c0723c */ /* 0x000ff000000810c0 */
[----:B------:R-:W-:Y:S01]  /*9d150*/  HMMA.1688.F32.TF32 R168, R172, R116, R224 ;  /* 0x00000074aca8723c */ /* 0x000fe200000810e0 */
[----:B------:R-:W-:Y:S04]  /*9d160*/  LDS R224, [R161+0x38580] ;  /* 0x03858000a1e07984 */ /* 0x000fe80000000800 */
[----:B------:R-:W-:Y:S04]  /*9d170*/  LDS R226, [R161+0x3a580] ;  /* 0x03a58000a1e27984 */ /* 0x000fe80000000800 */
[----:B------:R-:W-:Y:S04]  /*9d180*/  LDS R225, [R189+0x38580] ;  /* 0x03858000bde17984 */ /* 0x000fe80000000800 */
[----:B------:R-:W1:Y:S11]  /*9d190*/  LDS R227, [R189+0x3a580] ;  /* 0x03a58000bde37984 */ /* 0x000e760000000800 */
[----:B------:R-:W-:Y:S08]  /*9d1a0*/  HMMA.1688.F32.TF32 R168, R176, R118, R168 ;  /* 0x00000076b0a8723c */ /* 0x000ff000000810a8 */
[C---:B------:R-:W-:Y:S08]  /*9d1b0*/  HMMA.1688.F32.TF32 R200, R172.reuse, R92, R200 ;  /* 0x0000005cacc8723c */ /* 0x040ff000000810c8 */
[----:B------:R-:W-:Y:S08]  /*9d1c0*/  HMMA.1688.F32.TF32 R204, R172, R88, R204 ;  /* 0x00000058accc723c */ /* 0x000ff000000810cc */
[C---:B-1----:R-:W-:Y:S08]  /*9d1d0*/  HMMA.1688.F32.TF32 R168, R224.reuse, R52, R168 ;  /* 0x00000034e0a8723c */ /* 0x042ff000000810a8 */
[----:B------:R-:W-:Y:S08]  /*9d1e0*/  HMMA.1688.F32.TF32 R164, R224, R32, R164 ;  /* 0x00000020e0a4723c */ /* 0x000ff000000810a4 */
[C---:B------:R-:W-:Y:S08]  /*9d1f0*/  HMMA.1688.F32.TF32 R200, R176.reuse, R94, R200 ;  /* 0x0000005eb0c8723c */ /* 0x040ff000000810c8 */
[----:B------:R-:W-:Y:S08]  /*9d200*/  HMMA.1688.F32.TF32 R204, R176, R90, R204 ;  /* 0x0000005ab0cc723c */ /* 0x000ff000000810cc */
[----:B------:R-:W-:Y:S01]  /*9d210*/  HMMA.1688.F32.TF32 R180, R172, R84, R180 ;  /* 0x00000054acb4723c */ /* 0x000fe200000810b4 */
[----:B------:R-:W-:Y:S01]  /*9d220*/  IMAD.MOV.U32 R50, RZ, RZ, R168 ;  /* 0x000000ffff327224 */ /* 0x000fe200078e00a8 */
[----:B------:R-:W-:Y:S01]  /*9d230*/  MOV R51, R169 ;  /* 0x000000a900337202 */ /* 0x000fe20000000f00 */
[----:B------:R-:W-:-:S02]  /*9d240*/  IMAD.MOV.U32 R54, RZ, RZ, R170 ;  /* 0x000000ffff367224 */ /* 0x000fc400078e00aa */
[----:B------:R-:W-:-:S03]  /*9d250*/  IMAD.MOV.U32 R55, RZ, RZ, R171 ;  /* 0x000000ffff377224 */ /* 0x000fc600078e00ab */
[----:B------:R-:W-:Y:S01]  /*9d260*/  HMMA.1688.F32.TF32 R168, R224, R48, R208 ;  /* 0x00000030e0a8723c */ /* 0x000fe200000810d0 */
[----:B------:R-:W-:Y:S02]  /*9d270*/  IMAD.MOV.U32 R10, RZ, RZ, R164 ;  /* 0x000000ffff0a7224 */ /* 0x000fe400078e00a4 */
[----:B------:R-:W-:Y:S01]  /*9d280*/  IMAD.MOV.U32 R11, RZ, RZ, R165 ;  /* 0x000000ffff0b7224 */ /* 0x000fe200078e00a5 */
[----:B------:R-:W-:Y:S01]  /*9d290*/  MOV R14, R166 ;  /* 0x000000a6000e7202 */ /* 0x000fe20000000f00 */
[----:B------:R-:W-:-:S03]  /*9d2a0*/  IMAD.MOV.U32 R15, RZ, RZ, R167 ;  /* 0x000000ffff0f7224 */ /* 0x000fc600078e00a7 */
[----:B------:R-:W-:Y:S08]  /*9d2b0*/  HMMA.1688.F32.TF32 R164, R224, R28, R200 ;  /* 0x0000001ce0a4723c */ /* 0x000ff000000810c8 */
[C---:B------:R-:W-:Y:S08]  /*9d2c0*/  HMMA.1688.F32.TF32 R184, R172.reuse, R80, R184 ;  /* 0x00000050acb8723c */ /* 0x040ff000000810b8 */
[C---:B------:R-:W-:Y:S08]  /*9d2d0*/  HMMA.1688.F32.TF32 R192, R172.reuse, R76, R192 ;  /* 0x0000004cacc0723c */ /* 0x040ff000000810c0 */
[----:B------:R-:W-:Y:S08]  /*9d2e0*/  HMMA.1688.F32.TF32 R196, R172, R72, R196 ;  /* 0x00000048acc4723c */ /* 0x000ff000000810c4 */
[----:B------:R-:W-:Y:S08]  /*9d2f0*/  HMMA.1688.F32.TF32 R180, R176, R86, R180 ;  /* 0x00000056b0b4723c */ /* 0x000ff000000810b4 */
[----:B------:R-:W-:Y:S01]  /*9d300*/  HMMA.1688.F32.TF32 R244, R224, R64, R232 ;  /* 0x00000040e0f4723c */ /* 0x000fe200000810e8 */
[----:B------:R-:W-:Y:S04]  /*9d310*/  LDS R172, [R161+0x2c600] ;  /* 0x02c60000a1ac7984 */ /* 0x000fe80000000800 */
[----:B------:R-:W-:Y:S04]  /*9d320*/  LDS R174, [R161+0x2e600] ;  /* 0x02e60000a1ae7984 */ /* 0x000fe80000000800 */
[----:B------:R-:W-:Y:S04]  /*9d330*/  LDS R173, [R189+0x2c600] ;  /* 0x02c60000bdad7984 */ /* 0x000fe80000000800 */
[----:B------:R-:W1:Y:S04]  /*9d340*/  LDS R175, [R189+0x2e600] ;  /* 0x02e60000bdaf7984 */ /* 0x000e680000000800 */
[----:B------:R-:W-:Y:S04]  /*9d350*/  LDS R208, [R161+0x34600] ;  /* 0x03460000a1d07984 */ /* 0x000fe80000000800 */
[----:B------:R-:W-:Y:S01]  /*9d360*/  LDS R209, [R189+0x34600] ;  /* 0x03460000bdd17984 */ /* 0x000fe20000000800 */
[----:B------:R-:W-:Y:S01]  /*9d370*/  MOV R42, R168 ;  /* 0x000000a8002a7202 */ /* 0x000fe20000000f00 */
[----:B------:R-:W-:-:S02]  /*9d380*/  IMAD.MOV.U32 R43, RZ, RZ, R169 ;  /* 0x000000ffff2b7224 */ /* 0x000fc400078e00a9 */
[----:B------:R-:W-:Y:S01]  /*9d390*/  IMAD.MOV.U32 R46, RZ, RZ, R170 ;  /* 0x000000ffff2e7224 */ /* 0x000fe200078e00aa */
[----:B------:R-:W-:Y:S02]  /*9d3a0*/  MOV R47, R171 ;  /* 0x000000ab002f7202 */ /* 0x000fe40000000f00 */
[----:B------:R-:W-:Y:S01]  /*9d3b0*/  HMMA.1688.F32.TF32 R168, R224, R44, R212 ;  /* 0x0000002ce0a8723c */ /* 0x000fe200000810d4 */
[----:B------:R-:W-:Y:S01]  /*9d3c0*/  IMAD.MOV.U32 R128, RZ, RZ, R164 ;  /* 0x000000ffff807224 */ /* 0x000fe200078e00a4 */
[----:B------:R-:W-:Y:S01]  /*9d3d0*/  MOV R129, R165 ;  /* 0x000000a500817202 */ /* 0x000fe20000000f00 */
[----:B------:R-:W-:Y:S02]  /*9d3e0*/  IMAD.MOV.U32 R6, RZ, RZ, R166 ;  /* 0x000000ffff067224 */ /* 0x000fe400078e00a6 */
[----:B------:R-:W-:-:S03]  /*9d3f0*/  IMAD.MOV.U32 R7, RZ, RZ, R167 ;  /* 0x000000ffff077224 */ /* 0x000fc600078e00a7 */
[----:B------:R-:W-:Y:S08]  /*9d400*/  HMMA.1688.F32.TF32 R164, R224, R24, R204 ;  /* 0x00000018e0a4723c */ /* 0x000ff000000810cc */
[C---:B------:R-:W-:Y:S08]  /*9d410*/  HMMA.1688.F32.TF32 R184, R176.reuse, R82, R184 ;  /* 0x00000052b0b8723c */ /* 0x040ff000000810b8 */
[C---:B------:R-:W-:Y:S08]  /*9d420*/  HMMA.1688.F32.TF32 R192, R176.reuse, R78, R192 ;  /* 0x0000004eb0c0723c */ /* 0x040ff000000810c0 */
[----:B------:R-:W-:Y:S08]  /*9d430*/  HMMA.1688.F32.TF32 R196, R176, R74, R196 ;  /* 0x0000004ab0c4723c */ /* 0x000ff000000810c4 */
[----:B------:R-:W-:Y:S01]  /*9d440*/  HMMA.1688.F32.TF32 R176, R224, R60, R236 ;  /* 0x0000003ce0b0723c */ /* 0x000fe200000810ec */
[----:B------:R-:W2:Y:S01]  /*9d450*/  LDL.LU R236, [R1+0x840] ;  /* 0x0008400001ec7983 */ /* 0x000ea20000300800 */
[----:B------:R-:W2:Y:S02]  /*9d460*/  LDL.LU R237, [R1+0x844] ;  /* 0x0008440001ed7983 */ /* 0x000ea40000300800 */
[----:B------:R-:W2:Y:S02]  /*9d470*/  LDL.LU R238, [R1+0x848] ;  /* 0x0008480001ee7983 */ /* 0x000ea40000300800 */
[----:B------:R-:W2:Y:S02]  /*9d480*/  LDL.LU R239, [R1+0x84c] ;  /* 0x00084c0001ef7983 */ /* 0x000ea40000300800 */
[----:B------:R-:W-:-:S02]  /*9d490*/  IMAD.MOV.U32 R34, RZ, RZ, R168 ;  /* 0x000000ffff227224 */ /* 0x000fc400078e00a8 */
[----:B------:R-:W-:Y:S01]  /*9d4a0*/  IMAD.MOV.U32 R35, RZ, RZ, R169 ;  /* 0x000000ffff237224 */ /* 0x000fe200078e00a9 */
[----:B------:R-:W-:Y:S01]  /*9d4b0*/  MOV R38, R170 ;  /* 0x000000aa00267202 */ /* 0x000fe20000000f00 */
[----:B------:R-:W-:Y:S02]  /*9d4c0*/  IMAD.MOV.U32 R39, RZ, RZ, R171 ;  /* 0x000000ffff277224 */ /* 0x000fe400078e00ab */
[----:B------:R-:W-:Y:S01]  /*9d4d0*/  HMMA.1688.F32.TF32 R168, R224, R40, R216 ;  /* 0x00000028e0a8723c */ /* 0x000fe200000810d8 */
[----:B------:R-:W-:Y:S01]  /*9d4e0*/  MOV R120, R164 ;  /* 0x000000a400787202 */ /* 0x000fe20000000f00 */
[----:B------:R-:W-:Y:S02]  /*9d4f0*/  IMAD.MOV.U32 R121, RZ, RZ, R165 ;  /* 0x000000ffff797224 */ /* 0x000fe400078e00a5 */
[----:B------:R-:W-:Y:S01]  /*9d500*/  IMAD.MOV.U32 R124, RZ, RZ, R166 ;  /* 0x000000ffff7c7224 */ /* 0x000fe200078e00a6 */
[----:B------:R-:W-:-:S03]  /*9d510*/  MOV R125, R167 ;  /* 0x000000a7007d7202 */ /* 0x000fc60000000f00 */
[C---:B------:R-:W-:Y:S02]  /*9d520*/  HMMA.1688.F32.TF32 R164, R224.reuse, R20, R180 ;  /* 0x00000014e0a4723c */ /* 0x040fe400000810b4 */
[----:B------:R-:W-:Y:S01]  /*9d530*/  MOV R66, R176 ;  /* 0x000000b000427202 */ /* 0x000fe20000000f00 */
[----:B------:R-:W-:Y:S02]  /*9d540*/  IMAD.MOV.U32 R67, RZ, RZ, R177 ;  /* 0x000000ffff437224 */ /* 0x000fe400078e00b1 */
[----:B------:R-:W-:Y:S01]  /*9d550*/  IMAD.MOV.U32 R2, RZ, RZ, R178 ;  /* 0x000000ffff027224 */ /* 0x000fe200078e00b2 */
[----:B------:R-:W-:Y:S02]  /*9d560*/  MOV R162, R179 ;  /* 0x000000b300a27202 */ /* 0x000fe40000000f00 */
[----:B------:R-:W-:Y:S08]  /*9d570*/  HMMA.1688.F32.TF32 R176, R224, R56, R240 ;  /* 0x00000038e0b0723c */ /* 0x000ff000000810f0 */
[----:B------:R-:W-:Y:S01]  /*9d580*/  IMAD.MOV.U32 R26, RZ, RZ, R168 ;  /* 0x000000ffff1a7224 */ /* 0x000fe200078e00a8 */
[----:B------:R-:W-:Y:S01]  /*9d590*/  MOV R27, R169 ;  /* 0x000000a9001b7202 */ /* 0x000fe20000000f00 */
[----:B------:R-:W-:-:S02]  /*9d5a0*/  IMAD.MOV.U32 R30, RZ, RZ, R170 ;  /* 0x000000ffff1e7224 */ /* 0x000fc400078e00aa */
[----:B------:R-:W-:Y:S02]  /*9d5b0*/  IMAD.MOV.U32 R31, RZ, RZ, R171 ;  /* 0x000000ffff1f7224 */ /* 0x000fe400078e00ab */
[----:B------:R-:W-:Y:S01]  /*9d5c0*/  HMMA.1688.F32.TF32 R168, R224, R36, R220 ;  /* 0x00000024e0a8723c */ /* 0x000fe200000810dc */
        /* <DEDUP_REMOVED lines=8> */
[----:B------:R-:W2:Y:S01]  /*9d650*/  LDL.64 R206, [R1+0x1d8] ;  /* 0x0001d80001ce7983 */ /* 0x000ea20000100a00 */
[----:B------:R-:W1:Y:S02]  /*9d660*/  LDL.LU R232, [R1+0x870] ;  /* 0x0008700001e87983 */ /* 0x000e640000300800 */
[----:B------:R-:W1:Y:S02]  /*9d670*/  LDL.LU R233, [R1+0x874] ;  /* 0x0008740001e97983 */ /* 0x000e640000300800 */
[----:B------:R-:W1:Y:S01]  /*9d680*/  LDL.LU R234, [R1+0x878] ;  /* 0x0008780001ea7983 */ /* 0x000e620000300800 */
[----:B------:R-:W1:Y:S01]  /*9d690*/  LDL.LU R235, [R1+0x87c] ;  /* 0x00087c0001eb7983 */ /* 0x000e620000300800 */
[----:B------:R-:W1:Y:S01]  /*9d6a0*/  LDL.64 R202, [R1+0x1c8] ;  /* 0x0001c80001ca7983 */ /* 0x000e620000100a00 */
[----:B------:R-:W-:Y:S01]  /*9d6b0*/  MOV R116, R166 ;  /* 0x000000a600747202 */ /* 0x000fe20000000f00 */
[----:B------:R-:W-:-:S02]  /*9d6c0*/  IMAD.MOV.U32 R117, RZ, RZ, R167 ;  /* 0x000000ffff757224 */ /* 0x000fc400078e00a7 */
[----:B------:R-:W3:Y:S01]  /*9d6d0*/  LDL.64 R166, [R1+0x1b8] ;  /* 0x0001b80001a67983 */ /* 0x000ee20000100a00 */
[----:B------:R-:W5:Y:S02]  /*9d6e0*/  LDL.LU R216, [R1+0x850] ;  /* 0x0008500001d87983 */ /* 0x000f640000300800 */
[----:B------:R-:W5:Y:S02]  /*9d6f0*/  LDL.LU R217, [R1+0x854] ;  /* 0x0008540001d97983 */ /* 0x000f640000300800 */
[----:B------:R-:W5:Y:S01]  /*9d700*/  LDL.LU R218, [R1+0x858] ;  /* 0x0008580001da7983 */ /* 0x000f620000300800 */
[----:B------:R-:W5:Y:S01]  /*9d710*/  LDL.LU R219, [R1+0x85c] ;  /* 0x00085c0001db7983 */ /* 0x000f620000300800 */
[----:B------:R-:W5:Y:S02]  /*9d720*/  LDL.64 R214, [R1+0x1a8] ;  /* 0x0001a80001d67983 */ /* 0x000f640000100a00 */
[----:B------:R-:W2:Y:S02]  /*9d730*/  LDL.64 R210, [R1+0x198] ;  /* 0x0001980001d27983 */ /* 0x000ea40000100a00 */
[----:B------:R-:W2:Y:S01]  /*9d740*/  LDL.LU R240, [R1+0x820] ;  /* 0x0008200001f07983 */ /* 0x000ea20000300800 */
[----:B------:R-:W2:Y:S01]  /*9d750*/  LDL.LU R241, [R1+0x824] ;  /* 0x0008240001f17983 */ /* 0x000ea20000300800 */
[----:B------:R-:W2:Y:S01]  /*9d760*/  LDL.LU R242, [R1+0x828] ;  /* 0x0008280001f27983 */ /* 0x000ea20000300800 */
[----:B------:R-:W-:Y:S01]  /*9d770*/  MOV R62, R178 ;  /* 0x000000b2003e7202 */ /* 0x000fe20000000f00 */
[----:B------:R-:W-:Y:S01]  /*9d780*/  IMAD.MOV.U32 R63, RZ, RZ, R179 ;  /* 0x000000ffff3f7224 */ /* 0x000fe200078e00b3 */
[----:B------:R-:W2:Y:S01]  /*9d790*/  LDL.LU R243, [R1+0x82c] ;  /* 0x00082c0001f37983 */ /* 0x000ea20000300800 */
[----:B------:R-:W2:Y:S01]  /*9d7a0*/  LDL.64 R178, [R1+0x188] ;  /* 0x0001880001b27983 */ /* 0x000ea20000100a00 */
[C---:B------:R-:W-:Y:S08]  /*9d7b0*/  HMMA.1688.F32.TF32 R184, R224.reuse, R16, R184 ;  /* 0x00000010e0b8723c */ /* 0x040ff000000810b8 */
[----:B------:R-:W-:Y:S01]  /*9d7c0*/  HMMA.1688.F32.TF32 R248, R224, R8, R196 ;  /* 0x00000008e0f8723c */ /* 0x000fe200000810c4 */
[----:B------:R-:W-:Y:S01]  /*9d7d0*/  IMAD.MOV.U32 R163, RZ, RZ, R244 ;  /* 0x000000ffffa37224 */ /* 0x000fe200078e00f4 */
[----:B------:R-:W-:Y:S01]  /*9d7e0*/  MOV R190, R245 ;  /* 0x000000f500be7202 */ /* 0x000fe20000000f00 */
[----:B------:R-:W-:-:S02]  /*9d7f0*/  IMAD.MOV.U32 R191, RZ, RZ, R246 ;  /* 0x000000ffffbf7224 */ /* 0x000fc400078e00f6 */
[----:B------:R-:W-:-:S03]  /*9d800*/  IMAD.MOV.U32 R188, RZ, RZ, R247 ;  /* 0x000000ffffbc7224 */ /* 0x000fc600078e00f7 */
[----:B------:R-:W-:Y:S01]  /*9d810*/  HMMA.1688.F32.TF32 R244, R224, R4, R228 ;  /* 0x00000004e0f4723c */ /* 0x000fe200000810e4 */
[----:B------:R-:W-:Y:S02]  /*9d820*/  IMAD.MOV.U32 R112, RZ, RZ, R164 ;  /* 0x000000ffff707224 */ /* 0x000fe400078e00a4 */
[----:B------:R-:W-:-:S05]  /*9d830*/  IMAD.MOV.U32 R113, RZ, RZ, R165 ;  /* 0x000000ffff717224 */ /* 0x000fca00078e00a5 */
[----:B------:R-:W-:Y:S01]  /*9d840*/  IMAD.MOV.U32 R104, RZ, RZ, R184 ;  /* 0x000000ffff687224 */ /* 0x000fe200078e00b8 */
[----:B------:R-:W-:Y:S01]  /*9d850*/  MOV R105, R185 ;  /* 0x000000b900697202 */ /* 0x000fe20000000f00 */
[----:B------:R-:W-:Y:S02]  /*9d860*/  IMAD.MOV.U32 R108, RZ, RZ, R186 ;  /* 0x000000ffff6c7224 */ /* 0x000fe400078e00ba */
[----:B------:R-:W-:-:S03]  /*9d870*/  IMAD.MOV.U32 R109, RZ, RZ, R187 ;  /* 0x000000ffff6d7224 */ /* 0x000fc600078e00bb */
[----:B------:R-:W-:Y:S01]  /*9d880*/  STL.64 [R1+0x3698], R250 ;  /* 0x003698fa01007387 */ /* 0x000fe20000100a00 */
[----:B------:R-:W-:Y:S01]  /*9d890*/  HMMA.1688.F32.TF32 R184, R224, R12, R192 ;  /* 0x0000000ce0b8723c */ /* 0x000fe200000810c0 */
[----:B------:R-:W-:Y:S06]  /*9d8a0*/  STL.64 [R1+0x3690], R248 ;  /* 0x003690f801007387 */ /* 0x000fec0000100a00 */
[----:B------:R1:W-:Y:S01]  /*9d8b0*/  STL.64 [R1+0x36a8], R246 ;  /* 0x0036a8f601007387 */ /* 0x0003e20000100a00 */
[----:B------:R1:W-:Y:S01]  /*9d8c0*/  STL.64 [R1+0x36a0], R244 ;  /* 0x0036a0f401007387 */ /* 0x0003e20000100a00 */
[----:B------:R-:W2:Y:S02]  /*9d8d0*/  LDL.LU R200, [R1+0x7a0] ;  /* 0x0007a00001c87983 */ /* 0x000ea40000300800 */
[----:B------:R-:W2:Y:S02]  /*9d8e0*/  LDL.LU R201, [R1+0x7a4] ;  /* 0x0007a40001c97983 */ /* 0x000ea40000300800 */
[----:B------:R-:W-:-:S02]  /*9d8f0*/  IMAD.MOV.U32 R58, RZ, RZ, R176 ;  /* 0x000000ffff3a7224 */ /* 0x000fc400078e00b0 */
[----:B------:R-:W-:-:S09]  /*9d900*/  IMAD.MOV.U32 R59, RZ, RZ, R177 ;  /* 0x000000ffff3b7224 */ /* 0x000fd200078e00b1 */
[----:B------:R-:W-:Y:S01]  /*9d910*/  MOV R96, R184 ;  /* 0x000000b800607202 */ /* 0x000fe20000000f00 */
[----:B------:R-:W-:Y:S02]  /*9d920*/  IMAD.MOV.U32 R97, RZ, RZ, R185 ;  /* 0x000000ffff617224 */ /* 0x000fe400078e00b9 */
[----:B------:R-:W-:Y:S01]  /*9d930*/  IMAD.MOV.U32 R100, RZ, RZ, R186 ;  /* 0x000000ffff647224 */ /* 0x000fe200078e00ba */
[----:B------:R-:W-:Y:S01]  /*9d940*/  MOV R101, R187 ;  /* 0x000000bb00657202 */ /* 0x000fe20000000f00 */
[C---:B-1----:R-:W-:Y:S01]  /*9d950*/  HMMA.1688.F32.TF32 R232, R172.reuse, R202, R232 ;  /* 0x000000caace8723c */ /* 0x042fe200000810e8 */
[----:B------:R-:W-:Y:S01]  /*9d960*/  MOV R160, R202 ;  /* 0x000000ca00a07202 */ /* 0x000fe20000000f00 */
[----:B------:R-:W-:Y:S01]  /*9d970*/  IMAD.MOV.U32 R153, RZ, RZ, R203 ;  /* 0x000000ffff997224 */ /* 0x000fe200078e00cb */
[----:B------:R-:W4:Y:S01]  /*9d980*/  LDL.LU R202, [R1+0x7a8] ;  /* 0x0007a80001ca7983 */ /* 0x000f220000300800 */
[----:B------:R-:W4:Y:S02]  /*9d990*/  LDL.LU R203, [R1+0x7ac] ;  /* 0x0007ac0001cb7983 */ /* 0x000f240000300800 */
[----:B------:R-:W4:Y:S02]  /*9d9a0*/  LDL.LU R164, [R1+0x800] ;  /* 0x0008000001a47983 */ /* 0x000f240000300800 */
[C---:B---3--:R-:W-:Y:S01]  /*9d9b0*/  HMMA.1688.F32.TF32 R220, R172.reuse, R166, R220 ;  /* 0x000000a6acdc723c */ /* 0x048fe200000810dc */
[----:B------:R-:W-:Y:S01]  /*9d9c0*/  IMAD.MOV.U32 R144, RZ, RZ, R166 ;  /* 0x000000ffff907224 */ /* 0x000fe200078e00a6 */
[----:B------:R-:W3:Y:S01]  /*9d9d0*/  LDL.LU R165, [R1+0x804] ;  /* 0x0008040001a57983 */ /* 0x000ee20000300800 */
[----:B------:R-:W-:Y:S01]  /*9d9e0*/  MOV R141, R167 ;  /* 0x000000a7008d7202 */ /* 0x000fe20000000f00 */
[----:B------:R-:W3:Y:S02]  /*9d9f0*/  LDL.LU R166, [R1+0x808] ;  /* 0x0008080001a67983 */ /* 0x000ee40000300800 */
[----:B------:R-:W3:Y:S01]  /*9da00*/  LDL.LU R167, [R1+0x80c] ;  /* 0x00080c0001a77983 */ /* 0x000ee20000300800 */
[----:B------:R-:W3:Y:S01]  /*9da10*/  LDL.LU R212, [R1+0x810] ;  /* 0x0008100001d47983 */ /* 0x000ee20000300800 */
[----:B-----5:R-:W-:Y:S01]  /*9da20*/  HMMA.1688.F32.TF32 R216, R172, R214, R216 ;  /* 0x000000d6acd8723c */ /* 0x020fe200000810d8 */
[----:B------:R-:W-:-:S02]  /*9da30*/  IMAD.MOV.U32 R148, RZ, RZ, R214 ;  /* 0x000000ffff947224 */ /* 0x000fc400078e00d6 */
[----:B------:R-:W3:Y:S02]  /*9da40*/  LDL.LU R213, [R1+0x814] ;  /* 0x0008140001d57983 */ /* 0x000ee40000300800 */
[----:B------:R-:W-:Y:S01]  /*9da50*/  IMAD.MOV.U32 R145, RZ, RZ, R215 ;  /* 0x000000ffff917224 */ /* 0x000fe200078e00d7 */
[----:B------:R-:W3:Y:S02]  /*9da60*/  LDL.LU R214, [R1+0x818] ;  /* 0x0008180001d67983 */ /* 0x000ee40000300800 */
[C---:B--2---:R-:W-:Y:S01]  /*9da70*/  HMMA.1688.F32.TF32 R236, R172.reuse, R210, R236 ;  /* 0x000000d2acec723c */ /* 0x044fe200000810ec */
[----:B------:R-:W-:Y:S01]  /*9da80*/  MOV R0, R210 ;  /* 0x000000d200007202 */ /* 0x000fe20000000f00 */
[----:B------:R-:W-:Y:S01]  /*9da90*/  IMAD.MOV.U32 R252, RZ, RZ, R211 ;  /* 0x000000fffffc7224 */ /* 0x000fe200078e00d3 */
[----:B------:R-:W3:Y:S01]  /*9daa0*/  LDL.LU R215, [R1+0x81c] ;  /* 0x00081c0001d77983 */ /* 0x000ee20000300800 */
[----:B------:R-:W2:Y:S02]  /*9dab0*/  LDL.64 R246, [R1+0x178] ;  /* 0x0001780001f67983 */ /* 0x000ea40000100a00 */
[----:B------:R-:W5:Y:S02]  /*9dac0*/  LDL.64 R210, [R1+0x168] ;  /* 0x0001680001d27983 */ /* 0x000f640000100a00 */
[----:B------:R-:W2:Y:S01]  /*9dad0*/  LDL.LU R176, [R1+0x7f0] ;  /* 0x0007f00001b07983 */ /* 0x000ea20000300800 */
[C---:B------:R-:W-:Y:S01]  /*9dae0*/  HMMA.1688.F32.TF32 R240, R172.reuse, R178, R240 ;  /* 0x000000b2acf0723c */ /* 0x040fe200000810f0 */
[----:B------:R-:W-:Y:S01]  /*9daf0*/  IMAD.MOV.U32 R140, RZ, RZ, R178 ;  /* 0x000000ffff8c7224 */ /* 0x000fe200078e00b2 */
[----:B------:R-:W2:Y:S01]  /*9db00*/  LDL.LU R177, [R1+0x7f4] ;  /* 0x0007f40001b17983 */ /* 0x000ea20000300800 */
[----:B------:R-:W-:Y:S01]  /*9db10*/  MOV R137, R179 ;  /* 0x000000b300897202 */ /* 0x000fe20000000f00 */
[----:B------:R-:W2:Y:S02]  /*9db20*/  LDL.LU R178, [R1+0x7f8] ;  /* 0x0007f80001b27983 */ /* 0x000ea40000300800 */
[----:B------:R-:W2:Y:S02]  /*9db30*/  LDL.LU R179, [R1+0x7fc] ;  /* 0x0007fc0001b37983 */ /* 0x000ea40000300800 */
[----:B------:R-:W-:Y:S01]  /*9db40*/  HMMA.1688.F32.TF32 R228, R172, R206, R180 ;  /* 0x000000ceace4723c */ /* 0x000fe200000810b4 */
[----:B------:R-:W2:Y:S01]  /*9db50*/  LDL.64 R226, [R1+0x158] ;  /* 0x0001580001e27983 */ /* 0x000ea20000100a00 */
        /* <DEDUP_REMOVED lines=17> */
[----:B------:R-:W-:-:S02]  /*9dc70*/  IMAD.MOV.U32 R152, RZ, RZ, R206 ;  /* 0x000000ffff987224 */ /* 0x000fc400078e00ce */
        /* <DEDUP_REMOVED lines=8> */
[----:B------:R-:W-:Y:S02]  /*9dd00*/  STL.64 [R1+0x36b8], R158 ;  /* 0x0036b89e01007387 */ /* 0x000fe40000100a00 */
[----:B------:R-:W-:Y:S01]  /*9dd10*/  IMAD.MOV.U32 R244, RZ, RZ, R104 ;  /* 0x000000fffff47224 */ /* 0x000fe200078e0068 */
[----:B------:R-:W-:-:S02]  /*9dd20*/  MOV R245, R105 ;  /* 0x0000006900f57202 */ /* 0x000fc40000000f00 */
[----:B------:R-:W-:Y:S01]  /*9dd30*/  MOV R18, R168 ;  /* 0x000000a800127202 */ /* 0x000fe20000000f00 */
[----:B------:R-:W-:Y:S02]  /*9dd40*/  IMAD.MOV.U32 R19, RZ, RZ, R169 ;  /* 0x000000ffff137224 */ /* 0x000fe400078e00a9 */
[----:B------:R-:W-:Y:S01]  /*9dd50*/  IMAD.MOV.U32 R22, RZ, RZ, R170 ;  /* 0x000000ffff167224 */ /* 0x000fe200078e00aa */
[----:B------:R-:W-:Y:S01]  /*9dd60*/  MOV R23, R171 ;  /* 0x000000ab00177202 */ /* 0x000fe20000000f00 */
[----:B------:R-:W-:Y:S04]  /*9dd70*/  LDS R168, [R161+0x30600] ;  /* 0x03060000a1a87984 */ /* 0x000fe80000000800 */
[----:B------:R-:W-:Y:S04]  /*9dd80*/  LDS R170, [R161+0x32600] ;  /* 0x03260000a1aa7984 */ /* 0x000fe80000000800 */
[----:B------:R-:W-:Y:S04]  /*9dd90*/  LDS R169, [R189+0x30600] ;  /* 0x03060000bda97984 */ /* 0x000fe80000000800 */
[----:B------:R-:W1:Y:S01]  /*9dda0*/  LDS R171, [R189+0x32600] ;  /* 0x03260000bdab7984 */ /* 0x000e620000000800 */
[----:B-----5:R-:W-:Y:S01]  /*9ddb0*/  MOV R157, R210 ;  /* 0x000000d2009d7202 */ /* 0x020fe20000000f00 */
[----:B------:R-:W-:-:S05]  /*9ddc0*/  IMAD.MOV.U32 R156, RZ, RZ, R211 ;  /* 0x000000ffff9c7224 */ /* 0x000fca00078e00d3 */
[----:B------:R5:W-:Y:S01]  /*9ddd0*/  STL.64 [R1+0x36b0], R156 ;  /* 0x0036b09c01007387 */ /* 0x000be20000100a00 */
[----:B------:R-:W-:Y:S02]  /*9dde0*/  STL.64 [R1+0x36c8], R154 ;  /* 0x0036c89a01007387 */ /* 0x000fe40000100a00 */
[----:B------:R1:W-:Y:S02]  /*9ddf0*/  STL.64 [R1+0x36c0], R152 ;  /* 0x0036c09801007387 */ /* 0x0003e40000100a00 */
[----:B------:R-:W-:Y:S01]  /*9de00*/  STL.64 [R1+0x36d8], R150 ;  /* 0x0036d89601007387 */ /* 0x000fe20000100a00 */
[----:B------:R1:W-:Y:S01]  /*9de10*/  STL.64 [R1+0x36d0], R148 ;  /* 0x0036d09401007387 */ /* 0x0003e20000100a00 */
[----:B--2---:R-:W-:Y:S02]  /*9de20*/  IMAD.MOV.U32 R136, RZ, RZ, R246 ;  /* 0x000000ffff887224 */ /* 0x004fe400078e00f6 */
[----:B------:R-:W-:Y:S02]  /*9de30*/  STL.64 [R1+0x36e8], R146 ;  /* 0x0036e89201007387 */ /* 0x000fe40000100a00 */
[----:B------:R2:W-:Y:S02]  /*9de40*/  STL.64 [R1+0x36e0], R144 ;  /* 0x0036e09001007387 */ /* 0x0005e40000100a00 */
[----:B------:R-:W-:-:S02]  /*9de50*/  IMAD.MOV.U32 R132, RZ, RZ, R247 ;  /* 0x000000ffff847224 */ /* 0x000fc400078e00f7 */
[----:B------:R-:W-:Y:S01]  /*9de60*/  IMAD.MOV.U32 R133, RZ, RZ, R226 ;  /* 0x000000ffff857224 */ /* 0x000fe200078e00e2 */
[----:B------:R-:W-:Y:S01]  /*9de70*/  STL.64 [R1+0x36f8], R142 ;  /* 0x0036f88e01007387 */ /* 0x000fe20000100a00 */
[----:B------:R1:W-:Y:S02]  /*9de80*/  STL.64 [R1+0x36f0], R140 ;  /* 0x0036f08c01007387 */ /* 0x0003e40000100a00 */
[----:B------:R-:W-:Y:S01]  /*9de90*/  STL.64 [R1+0x3708], R138 ;  /* 0x0037088a01007387 */ /* 0x000fe20000100a00 */
[C---:B------:R-:W-:Y:S01]  /*9dea0*/  HMMA.1688.F32.TF32 R176, R172.reuse, R226, R176 ;  /* 0x000000e2acb0723c */ /* 0x040fe200000810b0 */
[----:B------:R-:W-:Y:S01]  /*9deb0*/  MOV R3, R227 ;  /* 0x000000e300037202 */ /* 0x000fe20000000f00 */
[----:B------:R1:W-:Y:S01]  /*9dec0*/  STL.64 [R1+0x3700], R136 ;  /* 0x0037008801007387 */ /* 0x0003e20000100a00 */
[----:B------:R-:W-:Y:S02]  /*9ded0*/  STL.64 [R1+0x3718], R134 ;  /* 0x0037188601007387 */ /* 0x000fe40000100a00 */
[----:B------:R1:W-:Y:S03]  /*9dee0*/  STL.64 [R1+0x3710], R132 ;  /* 0x0037108401007387 */ /* 0x0003e60000100a00 */
[C---:B---3--:R-:W-:Y:S08]  /*9def0*/  HMMA.1688.F32.TF32 R212, R172.reuse, R246, R212 ;  /* 0x000000f6acd4723c */ /* 0x048ff000000810d4 */
[----:B----4-:R-:W-:Y:S01]  /*9df00*/  HMMA.1688.F32.TF32 R224, R172, R134, R248 ;  /* 0x00000086ace0723c */ /* 0x010fe200000810f8 */
[----:B------:R-:W-:-:S06]  /*9df10*/  IMAD.MOV.U32 R246, RZ, RZ, R108 ;  /* 0x000000fffff67224 */ /* 0x000fcc00078e006c */
[----:B------:R-:W-:Y:S01]  /*9df20*/  IMAD.MOV.U32 R248, RZ, RZ, R96 ;  /* 0x000000fffff87224 */ /* 0x000fe200078e0060 */
[----:B------:R-:W-:Y:S01]  /*9df30*/  MOV R250, R100 ;  /* 0x0000006400fa7202 */ /* 0x000fe20000000f00 */
[----:B------:R-:W-:Y:S01]  /*9df40*/  IMAD.MOV.U32 R251, RZ, RZ, R101 ;  /* 0x000000fffffb7224 */ /* 0x000fe200078e0065 */
[----:B------:R-:W3:Y:S01]  /*9df50*/  LDL.LU R96, [R1+0x384c] ;  /* 0x00384c0001607983 */ /* 0x000ee20000300800 */
[----:B------:R-:W-:Y:S02]  /*9df60*/  IMAD.MOV.U32 R249, RZ, RZ, R97 ;  /* 0x000000fffff97224 */ /* 0x000fe400078e0061 */
[----:B------:R-:W3:Y:S02]  /*9df70*/  LDL.LU R97, [R1+0x3848] ;  /* 0x0038480001617983 */ /* 0x000ee40000300800 */
[----:B------:R-:W4:Y:S01]  /*9df80*/  LDL.LU R100, [R1+0x3844] ;  /* 0x0038440001647983 */ /* 0x000f220000300800 */
[----:B------:R-:W4:Y:S01]  /*9df90*/  LDL.LU R101, [R1+0x3840] ;  /* 0x0038400001657983 */ /* 0x000f220000300800 */
[----:B------:R-:W-:Y:S02]  /*9dfa0*/  STL.64 [R1+0x3728], R250 ;  /* 0x003728fa01007387 */ /* 0x000fe40000100a00 */
[----:B------:R1:W-:Y:S02]  /*9dfb0*/  STL.64 [R1+0x3720], R248 ;  /* 0x003720f801007387 */ /* 0x0003e40000100a00 */
[----:B------:R-:W-:Y:S01]  /*9dfc0*/  IMAD.MOV.U32 R247, RZ, RZ, R109 ;  /* 0x000000fffff77224 */ /* 0x000fe200078e006d */
[----:B------:R-:W4:Y:S01]  /*9dfd0*/  LDL.LU R104, [R1+0x383c] ;  /* 0x00383c0001687983 */ /* 0x000f220000300800 */
[----:B------:R-:W4:Y:S02]  /*9dfe0*/  LDL.LU R105, [R1+0x3838] ;  /* 0x0038380001697983 */ /* 0x000f240000300800 */
[----:B------:R-:W4:Y:S02]  /*9dff0*/  LDL.LU R108, [R1+0x3834] ;  /* 0x00383400016c7983 */ /* 0x000f240000300800 */
[----:B------:R-:W4:Y:S01]  /*9e000*/  LDL.LU R109, [R1+0x3830] ;  /* 0x00383000016d7983 */ /* 0x000f220000300800 */
[C---:B------:R-:W-:Y:S01]  /*9e010*/  HMMA.1688.F32.TF32 R180, R172.reuse, R158, R180 ;  /* 0x0000009eacb4723c */ /* 0x040fe200000810b4 */
[----:B------:R-:W-:Y:S01]  /*9e020*/  STL.64 [R1+0x3738], R246 ;  /* 0x003738f601007387 */ /* 0x000fe20000100a00 */
[----:B------:R2:W-:Y:S01]  /*9e030*/  STL.64 [R1+0x3730], R244 ;  /* 0x003730f401007387 */ /* 0x0005e20000100a00 */
[----:B-----5:R-:W-:Y:S01]  /*9e040*/  MOV R156, R112 ;  /* 0x00000070009c7202 */ /* 0x020fe20000000f00 */
[----:B------:R-:W-:Y:S01]  /*9e050*/  IMAD.MOV.U32 R157, RZ, RZ, R113 ;  /* 0x000000ffff9d7224 */ /* 0x000fe200078e0071 */
[----:B------:R-:W5:Y:S01]  /*9e060*/  LDL.LU R112, [R1+0x382c] ;  /* 0x00382c0001707983 */ /* 0x000f620000300800 */
[----:B------:R-:W5:Y:S02]  /*9e070*/  LDL.LU R113, [R1+0x3828] ;  /* 0x0038280001717983 */ /* 0x000f640000300800 */
[----:B------:R-:W-:Y:S01]  /*9e080*/  IMAD.MOV.U32 R158, RZ, RZ, R116 ;  /* 0x000000ffff9e7224 */ /* 0x000fe200078e0074 */
[----:B------:R-:W-:Y:S01]  /*9e090*/  MOV R159, R117 ;  /* 0x00000075009f7202 */ /* 0x000fe20000000f00 */
[----:B------:R-:W5:Y:S01]  /*9e0a0*/  LDL.LU R116, [R1+0x3824] ;  /* 0x0038240001747983 */ /* 0x000f620000300800 */
[----:B------:R-:W5:Y:S01]  /*9e0b0*/  LDL.LU R117, [R1+0x3820] ;  /* 0x0038200001757983 */ /* 0x000f620000300800 */
[----:B------:R-:W-:Y:S01]  /*9e0c0*/  HMMA.1688.F32.TF32 R184, R172, R154, R184 ;  /* 0x0000009aacb8723c */ /* 0x000fe200000810b8 */
[----:B-1----:R-:W-:Y:S01]  /*9e0d0*/  IMAD.MOV.U32 R152, RZ, RZ, R120 ;  /* 0x000000ffff987224 */ /* 0x002fe200078e0078 */
[----:B------:R-:W-:Y:S01]  /*9e0e0*/  STL.64 [R1+0x3748], R158 ;  /* 0x0037489e01007387 */ /* 0x000fe20000100a00 */
[----:B------:R1:W-:Y:S02]  /*9e0f0*/  STL.64 [R1+0x3740], R156 ;  /* 0x0037409c01007387 */ /* 0x0003e40000100a00 */
[----:B------:R-:W5:Y:S02]  /*9e100*/  LDL.LU R120, [R1+0x381c] ;  /* 0x00381c0001787983 */ /* 0x000f640000300800 */
[----:B------:R-:W-:Y:S01]  /*9e110*/  IMAD.MOV.U32 R153, RZ, RZ, R121 ;  /* 0x000000ffff997224 */ /* 0x000fe200078e0079 */
[----:B------:R-:W-:Y:S01]  /*9e120*/  MOV R154, R124 ;  /* 0x0000007c009a7202 */ /* 0x000fe20000000f00 */
[----:B------:R-:W-:Y:S01]  /*9e130*/  IMAD.MOV.U32 R155, RZ, RZ, R125 ;  /* 0x000000ffff9b7224 */ /* 0x000fe200078e007d */
[----:B------:R-:W5:Y:S01]  /*9e140*/  LDL.LU R121, [R1+0x3818] ;  /* 0x0038180001797983 */ /* 0x000f620000300800 */
[----:B------:R-:W5:Y:S02]  /*9e150*/  LDL.LU R124, [R1+0x3814] ;  /* 0x00381400017c7983 */ /* 0x000f640000300800 */
[----:B------:R-:W5:Y:S02]  /*9e160*/  LDL.LU R125, [R1+0x3810] ;  /* 0x00381000017d7983 */ /* 0x000f640000300800 */
[----:B------:R-:W-:Y:S01]  /*9e170*/  IMAD.MOV.U32 R148, RZ, RZ, R128 ;  /* 0x000000ffff947224 */ /* 0x000fe200078e0080 */
[----:B------:R-:W-:Y:S01]  /*9e180*/  STL.64 [R1+0x3758], R154 ;  /* 0x0037589a01007387 */ /* 0x000fe20000100a00 */
[----:B------:R1:W-:Y:S02]  /*9e190*/  STL.64 [R1+0x3750], R152 ;  /* 0x0037509801007387 */ /* 0x0003e40000100a00 */
[----:B------:R-:W5:Y:S01]  /*9e1a0*/  LDL.LU R128, [R1+0x380c] ;  /* 0x00380c0001807983 */ /* 0x000f620000300800 */
[----:B------:R-:W-:-:S02]  /*9e1b0*/  MOV R149, R129 ;  /* 0x0000008100957202 */ /* 0x000fc40000000f00 */
[----:B------:R-:W5:Y:S01]  /*9e1c0*/  LDL.LU R129, [R1+0x3808] ;  /* 0x0038080001817983 */ /* 0x000f620000300800 */
[----:B------:R-:W-:Y:S01]  /*9e1d0*/  HMMA.1688.F32.TF32 R192, R172, R150, R192 ;  /* 0x00000096acc0723c */ /* 0x000fe200000810c0 */
[----:B--2---:R-:W-:-:S06]  /*9e1e0*/  MOV R144, R10 ;  /* 0x0000000a00907202 */ /* 0x004fcc0000000f00 */
[----:B------:R-:W-:Y:S02]  /*9e1f0*/  IMAD.MOV.U32 R150, RZ, RZ, R6 ;  /* 0x000000ffff967224 */ /* 0x000fe400078e0006 */
[----:B------:R-:W-:Y:S01]  /*9e200*/  IMAD.MOV.U32 R151, RZ, RZ, R7 ;  /* 0x000000ffff977224 */ /* 0x000fe200078e0007 */
[----:B------:R-:W2:Y:S01]  /*9e210*/  LDL.LU R6, [R1+0x3804] ;  /* 0x0038040001067983 */ /* 0x000ea20000300800 */
[----:B------:R-:W2:Y:S01]  /*9e220*/  LDL.LU R7, [R1+0x3800] ;  /* 0x0038000001077983 */ /* 0x000ea20000300800 */
[----:B------:R-:W-:Y:S02]  /*9e230*/  HMMA.1688.F32.TF32 R196, R172, R146, R196 ;  /* 0x00000092acc4723c */ /* 0x000fe400000810c4 */
[----:B------:R-:W-:Y:S01]  /*9e240*/  STL.64 [R1+0x3768], R150 ;  /* 0x0037689601007387 */ /* 0x000fe20000100a00 */
[----:B------:R1:W-:Y:S02]  /*9e250*/  STL.64 [R1+0x3760], R148 ;  /* 0x0037609401007387 */ /* 0x0003e40000100a00 */
[----:B------:R-:W2:Y:S02]  /*9e260*/  LDL.LU R10, [R1+0x37fc] ;  /* 0x0037fc00010a7983 */ /* 0x000ea40000300800 */
[----:B------:R-:W-:-:S02]  /*9e270*/  IMAD.MOV.U32 R145, RZ, RZ, R11 ;  /* 0x000000ffff917224 */ /* 0x000fc400078e000b */
[----:B------:R-:W2:Y:S01]  /*9e280*/  LDL.LU R11, [R1+0x37f8] ;  /* 0x0037f800010b7983 */ /* 0x000ea20000300800 */
[----:B------:R-:W-:Y:S02]  /*9e290*/  IMAD.MOV.U32 R146, RZ, RZ, R14 ;  /* 0x000000ffff927224 */ /* 0x000fe400078e000e */
[----:B------:R-:W2:Y:S01]  /*9e2a0*/  LDL.LU R14, [R1+0x37f4] ;  /* 0x0037f400010e7983 */ /* 0x000ea20000300800 */
[----:B------:R-:W-:Y:S01]  /*9e2b0*/  MOV R147, R15 ;  /* 0x0000000f00937202 */ /* 0x000fe20000000f00 */
[----:B------:R-:W-:Y:S01]  /*9e2c0*/  IMAD.MOV.U32 R140, RZ, RZ, R18 ;  /* 0x000000ffff8c7224 */ /* 0x000fe200078e0012 */
[----:B------:R-:W2:Y:S01]  /*9e2d0*/  LDL.LU R15, [R1+0x37f0] ;  /* 0x0037f000010f7983 */ /* 0x000ea20000300800 */
[----:B------:R-:W-:Y:S01]  /*9e2e0*/  HMMA.1688.F32.TF32 R200, R172, R142, R200 ;  /* 0x0000008eacc8723c */ /* 0x000fe200000810c8 */
[----:B------:R-:W2:Y:S02]  /*9e2f0*/  LDL.LU R18, [R1+0x37ec] ;  /* 0x0037ec0001127983 */ /* 0x000ea40000300800 */
[----:B------:R-:W-:-:S02]  /*9e300*/  IMAD.MOV.U32 R141, RZ, RZ, R19 ;  /* 0x000000ffff8d7224 */ /* 0x000fc400078e0013 */
[----:B------:R-:W2:Y:S01]  /*9e310*/  LDL.LU R19, [R1+0x37e8] ;  /* 0x0037e80001137983 */ /* 0x000ea20000300800 */
[----:B------:R-:W-:Y:S01]  /*9e320*/  IMAD.MOV.U32 R136, RZ, RZ, R26 ;  /* 0x000000ffff887224 */ /* 0x000fe200078e001a */
[----:B------:R-:W-:Y:S01]  /*9e330*/  MOV R142, R22 ;  /* 0x00000016008e7202 */ /* 0x000fe20000000f00 */
[----:B------:R-:W-:Y:S01]  /*9e340*/  IMAD.MOV.U32 R143, RZ, RZ, R23 ;  /* 0x000000ffff8f7224 */ /* 0x000fe200078e0017 */
[----:B------:R-:W2:Y:S01]  /*9e350*/  LDL.LU R22, [R1+0x37e4] ;  /* 0x0037e40001167983 */ /* 0x000ea20000300800 */
[----:B------:R-:W2:Y:S01]  /*9e360*/  LDL.LU R23, [R1+0x37e0] ;  /* 0x0037e00001177983 */ /* 0x000ea20000300800 */
[----:B------:R-:W-:Y:S01]  /*9e370*/  HMMA.1688.F32.TF32 R204, R172, R138, R204 ;  /* 0x0000008aaccc723c */ /* 0x000fe200000810cc */
[----:B------:R-:W2:Y:S01]  /*9e380*/  LDL.LU R26, [R1+0x37dc] ;  /* 0x0037dc00011a7983 */ /* 0x000ea20000300800 */
[----:B------:R-:W-:Y:S02]  /*9e390*/  MOV R137, R27 ;  /* 0x0000001b00897202 */ /* 0x000fe40000000f00 */
[----:B------:R-:W2:Y:S01]  /*9e3a0*/  LDL.LU R27, [R1+0x37d8] ;  /* 0x0037d800011b7983 */ /* 0x000ea20000300800 */
[----:B------:R-:W-:-:S02]  /*9e3b0*/  MOV R132, R34 ;  /* 0x0000002200847202 */ /* 0x000fc40000000f00 */
[----:B------:R-:W-:Y:S02]  /*9e3c0*/  IMAD.MOV.U32 R138, RZ, RZ, R30 ;  /* 0x000000ffff8a7224 */ /* 0x000fe400078e001e */
[----:B------:R-:W-:Y:S01]  /*9e3d0*/  IMAD.MOV.U32 R139, RZ, RZ, R31 ;  /* 0x000000ffff8b7224 */ /* 0x000fe200078e001f */
[----:B------:R-:W2:Y:S01]  /*9e3e0*/  LDL.LU R30, [R1+0x37d4] ;  /* 0x0037d400011e7983 */ /* 0x000ea20000300800 */
[----:B------:R-:W2:Y:S02]  /*9e3f0*/  LDL.LU R31, [R1+0x37d0] ;  /* 0x0037d000011f7983 */ /* 0x000ea40000300800 */
[----:B------:R-:W2:Y:S02]  /*9e400*/  LDL.LU R34, [R1+0x37cc] ;  /* 0x0037cc0001227983 */ /* 0x000ea40000300800 */
[----:B------:R-:W-:Y:S02]  /*9e410*/  IMAD.MOV.U32 R133, RZ, RZ, R35 ;  /* 0x000000ffff857224 */ /* 0x000fe400078e0023 */
[----:B------:R-:W-:Y:S01]  /*9e420*/  IMAD.MOV.U32 R134, RZ, RZ, R38 ;  /* 0x000000ffff867224 */ /* 0x000fe200078e0026 */
[----:B------:R-:W2:Y:S01]  /*9e430*/  LDL.LU R35, [R1+0x37c8] ;  /* 0x0037c80001237983 */ /* 0x000ea20000300800 */
[----:B------:R-:W2:Y:S01]  /*9e440*/  LDL.LU R38, [R1+0x37c4] ;  /* 0x0037c40001267983 */ /* 0x000ea20000300800 */
[----:B------:R-:W-:Y:S01]  /*9e450*/  MOV R135, R39 ;  /* 0x0000002700877202 */ /* 0x000fe20000000f00 */
[----:B------:R-:W-:Y:S01]  /*9e460*/  IMAD.MOV.U32 R248, RZ, RZ, R42 ;  /* 0x000000fffff87224 */ /* 0x000fe200078e002a */
[----:B------:R-:W2:Y:S01]  /*9e470*/  LDL.LU R39, [R1+0x37c0] ;  /* 0x0037c00001277983 */ /* 0x000ea20000300800 */
[----:B------:R-:W2:Y:S02]  /*9e480*/  LDL.LU R42, [R1+0x37bc] ;  /* 0x0037bc00012a7983 */ /* 0x000ea40000300800 */
[----:B------:R-:W-:Y:S01]  /*9e490*/  IMAD.MOV.U32 R249, RZ, RZ, R43 ;  /* 0x000000fffff97224 */ /* 0x000fe200078e002b */
[----:B------:R-:W-:Y:S01]  /*9e4a0*/  MOV R250, R46 ;  /* 0x0000002e00fa7202 */ /* 0x000fe20000000f00 */
[----:B------:R-:W2:Y:S01]  /*9e4b0*/  LDL.LU R43, [R1+0x37b8] ;  /* 0x0037b800012b7983 */ /* 0x000ea20000300800 */
[----:B------:R-:W2:Y:S02]  /*9e4c0*/  LDL.LU R46, [R1+0x37b4] ;  /* 0x0037b400012e7983 */ /* 0x000ea40000300800 */
[----:B------:R-:W-:-:S02]  /*9e4d0*/  IMAD.MOV.U32 R251, RZ, RZ, R47 ;  /* 0x000000fffffb7224 */ /* 0x000fc400078e002f */
        /* <DEDUP_REMOVED lines=8> */
[----:B-1----:R-:W-:Y:S01]  /*9e560*/  MOV R156, R58 ;  /* 0x0000003a009c7202 */ /* 0x002fe20000000f00 */
        /* <DEDUP_REMOVED lines=10> */
[----:B------:R-:W-:Y:S02]  /*9e610*/  IMAD.MOV.U32 R153, RZ, RZ, R67 ;  /* 0x000000ffff997224 */ /* 0x000fe400078e0043 */
[----:B------:R-:W2:Y:S01]  /*9e620*/  LDL.LU R67, [R1+0x3788] ;  /* 0x0037880001437983 */ /* 0x000ea20000300800 */
[----:B------:R-:W-:Y:S08]  /*9e630*/  HMMA.1688.F32.TF32 R164, R172, R210, R164 ;  /* 0x000000d2aca4723c */ /* 0x000ff000000810a4 */
        /* <DEDUP_REMOVED lines=8> */
[----:B------:R-:W-:Y:S01]  /*9e6c0*/  MOV R149, R190 ;  /* 0x000000be00957202 */ /* 0x000fe20000000f00 */
[----:B------:R-:W-:-:S02]  /*9e6d0*/  IMAD.MOV.U32 R150, RZ, RZ, R191 ;  /* 0x000000ffff967224 */ /* 0x000fc400078e00bf */
[----:B------:R-:W-:Y:S01]  /*9e6e0*/  IMAD.MOV.U32 R151, RZ, RZ, R188 ;  /* 0x000000ffff977224 */ /* 0x000fe200078e00bc */
[----:B------:R-:W-:Y:S01]  /*9e6f0*/  MOV R154, R2 ;  /* 0x00000002009a7202 */ /* 0x000fe20000000f00 */
[----:B------:R-:W-:Y:S01]  /*9e700*/  IMAD.MOV.U32 R155, RZ, RZ, R162 ;  /* 0x000000ffff9b7224 */ /* 0x000fe200078e00a2 */
[----:B------:R-:W2:Y:S01]  /*9e710*/  LDL.LU R2, [R1+0x3784] ;  /* 0x0037840001027983 */ /* 0x000ea20000300800 */
[----:B------:R-:W2:Y:S02]  /*9e720*/  LDL.LU R162, [R1+0x3780] ;  /* 0x0037800001a27983 */ /* 0x000ea40000300800 */
[----:B------:R-:W2:Y:S02]  /*9e730*/  LDL.LU R163, [R1+0x377c] ;  /* 0x00377c0001a37983 */ /* 0x000ea40000300800 */
[----:B------:R-:W2:Y:S01]  /*9e740*/  LDL.LU R190, [R1+0x3778] ;  /* 0x0037780001be7983 */ /* 0x000ea20000300800 */
[----:B------:R-:W2:Y:S01]  /*9e750*/  LDL.LU R191, [R1+0x3774] ;  /* 0x0037740001bf7983 */ /* 0x000ea20000300800 */
[----:B------:R-:W2:Y:S03]  /*9e760*/  LDL.LU R188, [R1+0x3770] ;  /* 0x0037700001bc7983 */ /* 0x000ea60000300800 */
[----:B------:R-:W-:Y:S04]  /*9e770*/  LDS R210, [R161+0x36600] ;  /* 0x03660000a1d27984 */ /* 0x000fe80000000800 */
[----:B------:R-:W-:Y:S01]  /*9e780*/  LDS R211, [R189+0x36600] ;  /* 0x03660000bdd37984 */ /* 0x000fe20000000800 */
[C---:B---3--:R-:W-:Y:S08]  /*9e790*/  HMMA.1688.F32.TF32 R176, R168.reuse, R96, R176 ;  /* 0x00000060a8b0723c */ /* 0x048ff000000810b0 */
[C---:B----4-:R-:W-:Y:S08]  /*9e7a0*/  HMMA.1688.F32.TF32 R212, R168.reuse, R104, R212 ;  /* 0x00000068a8d4723c */ /* 0x050ff000000810d4 */
[C---:B------:R-:W-:Y:S08]  /*9e7b0*/  HMMA.1688.F32.TF32 R164, R168.reuse, R100, R164 ;  /* 0x00000064a8a4723c */ /* 0x040ff000000810a4 */
[C---:B------:R-:W-:Y:S08]  /*9e7c0*/  HMMA.1688.F32.TF32 R240, R168.reuse, R108, R240 ;  /* 0x0000006ca8f0723c */ /* 0x040ff000000810f0 */
[C---:B-----5:R-:W-:Y:S08]  /*9e7d0*/  HMMA.1688.F32.TF32 R236, R168.reuse, R112, R236 ;  /* 0x00000070a8ec723c */ /* 0x060ff000000810ec */
[C---:B------:R-:W-:Y:S08]  /*9e7e0*/  HMMA.1688.F32.TF32 R216, R168.reuse, R116, R216 ;  /* 0x00000074a8d8723c */ /* 0x040ff000000810d8 */
[C---:B------:R-:W-:Y:S08]  /*9e7f0*/  HMMA.1688.F32.TF32 R172, R168.reuse, R120, R220 ;  /* 0x00000078a8ac723c */ /* 0x040ff000000810dc */
[C---:B------:R-:W-:Y:S01]  /*9e800*/  HMMA.1688.F32.TF32 R232, R168.reuse, R124, R232 ;  /* 0x0000007ca8e8723c */ /* 0x040fe200000810e8 */
[----:B------:R-:W-:Y:S04]  /*9e810*/  LDS R220, [R161+0x38600] ;  /* 0x03860000a1dc7984 */ /* 0x000fe80000000800 */
[----:B------:R-:W-:Y:S04]  /*9e820*/  LDS R222, [R161+0x3a600] ;  /* 0x03a60000a1de7984 */ /* 0x000fe80000000800 */
[----:B------:R-:W-:Y:S04]  /*9e830*/  LDS R221, [R189+0x38600] ;  /* 0x03860000bddd7984 */ /* 0x000fe80000000800 */
[----:B------:R-:W-:Y:S01]  /*9e840*/  LDS R223, [R189+0x3a600] ;  /* 0x03a60000bddf7984 */ /* 0x000fe20000000800 */
[----:B------:R-:W-:Y:S03]  /*9e850*/  HMMA.1688.F32.TF32 R228, R168, R128, R228 ;  /* 0x00000080a8e4723c */ /* 0x000fe600000810e4 */
[----:B------:R-:W-:Y:S04]  /*9e860*/  LDS R168, [R161+0x3c580] ;  /* 0x03c58000a1a87984 */ /* 0x000fe80000000800 */
[----:B------:R-:W-:Y:S04]  /*9e870*/  LDS R170, [R161+0x3e580] ;  /* 0x03e58000a1aa7984 */ /* 0x000fe80000000800 */
[----:B------:R-:W-:Y:S04]  /*9e880*/  LDS R169, [R189+0x3c580] ;  /* 0x03c58000bda97984 */ /* 0x000fe80000000800 */
[----:B------:R-:W2:Y:S02]  /*9e890*/  LDS R171, [R189+0x3e580] ;  /* 0x03e58000bdab7984 */ /* 0x000ea40000000800 */
[C---:B--2---:R-:W-:Y:S08]  /*9e8a0*/  HMMA.1688.F32.TF32 R248, R168.reuse, R50, R248 ;  /* 0x00000032a8f8723c */ /* 0x044ff000000810f8 */
[C---:B------:R-:W-:Y:S08]  /*9e8b0*/  HMMA.1688.F32.TF32 R244, R168.reuse, R54, R244 ;  /* 0x00000036a8f4723c */ /* 0x040ff000000810f4 */
[C---:B------:R-:W-:Y:S08]  /*9e8c0*/  HMMA.1688.F32.TF32 R156, R168.reuse, R58, R156 ;  /* 0x0000003aa89c723c */ /* 0x040ff0000008109c */
[C---:B------:R-:W-:Y:S08]  /*9e8d0*/  HMMA.1688.F32.TF32 R152, R168.reuse, R62, R152 ;  /* 0x0000003ea898723c */ /* 0x040ff00000081098 */
[C---:B------:R-:W-:Y:S11]  /*9e8e0*/  HMMA.1688.F32.TF32 R148, R168.reuse, R66, R148 ;  /* 0x00000042a894723c */ /* 0x040ff60000081094 */
[----:B------:R-:W-:Y:S11]  /*9e8f0*/  @!UPT UIADD3 URZ, URZ, URZ, URZ ;  /* 0x0000003f3f3ff290 */ /* 0x000ff6000fffe03f */
[----:B------:R-:W-:Y:S01]  /*9e900*/  @!UPT UIADD3 URZ, URZ, URZ, URZ ;  /* 0x0000003f3f3ff290 */ /* 0x000fe2000fffe03f */
        /* <DEDUP_REMOVED lines=18> */
[----:B-1----:R-:W5:Y:S01]  /*9ea30*/  LDL.LU.64 R250, [R1+0x3728] ;  /* 0x0037280001fa7983 */ /* 0x002f620000300a00 */
[----:B------:R-:W5:Y:S01]  /*9ea40*/  LDL.LU.64 R248, [R1+0x3720] ;  /* 0x0037200001f87983 */ /* 0x000f620000300a00 */
[C---:B------:R-:W-:Y:S08]  /*9ea50*/  HMMA.1688.F32.TF32 R132, R168.reuse, R46, R132 ;  /* 0x0000002ea884723c */ /* 0x040ff00000081084 */
[C---:B------:R-:W-:Y:S08]  /*9ea60*/  HMMA.1688.F32.TF32 R136, R168.reuse, R42, R136 ;  /* 0x0000002aa888723c */ /* 0x040ff00000081088 */
[C---:B------:R-:W-:Y:S08]  /*9ea70*/  HMMA.1688.F32.TF32 R140, R168.reuse, R38, R140 ;  /* 0x00000026a88c723c */ /* 0x040ff0000008108c */
[C---:B------:R-:W-:Y:S01]  /*9ea80*/  HMMA.1688.F32.TF32 R144, R168.reuse, R34, R144 ;  /* 0x00000022a890723c */ /* 0x040fe20000081090 */
[----:B------:R-:W-:Y:S01]  /*9ea90*/  STL.64 [R1+0xa20], R132 ;  /* 0x000a208401007387 */ /* 0x000fe20000100a00 */
[----:B------:R1:W-:Y:S03]  /*9eaa0*/  STL.64 [R1+0xa28], R134 ;  /* 0x000a288601007387 */ /* 0x0003e60000100a00 */
[----:B-1----:R-:W5:Y:S01]  /*9eab0*/  LDL.LU.64 R134, [R1+0x3718] ;  /* 0x0037180001867983 */ /* 0x002f620000300a00 */
[----:B------:R-:W5:Y:S02]  /*9eac0*/  LDL.LU.64 R132, [R1+0x3710] ;  /* 0x0037100001847983 */ /* 0x000f640000300a00 */
[----:B------:R-:W-:Y:S02]  /*9ead0*/  STL.64 [R1+0xa30], R136 ;  /* 0x000a308801007387 */ /* 0x000fe40000100a00 */
[----:B------:R1:W-:Y:S02]  /*9eae0*/  STL.64 [R1+0xa38], R138 ;  /* 0x000a388a01007387 */ /* 0x0003e40000100a00 */
[----:B-1----:R-:W5:Y:S01]  /*9eaf0*/  LDL.LU.64 R138, [R1+0x3708] ;  /* 0x00370800018a7983 */ /* 0x002f620000300a00 */
[----:B------:R-:W5:Y:S02]  /*9eb00*/  LDL.LU.64 R136, [R1+0x3700] ;  /* 0x0037000001887983 */ /* 0x000f640000300a00 */
[----:B------:R-:W-:Y:S02]  /*9eb10*/  STL.64 [R1+0xa40], R140 ;  /* 0x000a408c01007387 */ /* 0x000fe40000100a00 */
[----:B------:R1:W-:Y:S02]  /*9eb20*/  STL.64 [R1+0xa48], R142 ;  /* 0x000a488e01007387 */ /* 0x0003e40000100a00 */
[----:B-1----:R-:W5:Y:S01]  /*9eb30*/  LDL.LU.64 R142, [R1+0x36f8] ;  /* 0x0036f800018e7983 */ /* 0x002f620000300a00 */
[----:B------:R-:W5:Y:S03]  /*9eb40*/  LDL.LU.64 R140, [R1+0x36f0] ;  /* 0x0036f000018c7983 */ /* 0x000f660000300a00 */
[----:B------:R-:W-:Y:S02]  /*9eb50*/  STL.64 [R1+0xa50], R144 ;  /* 0x000a509001007387 */ /* 0x000fe40000100a00 */
[----:B------:R1:W-:Y:S02]  /*9eb60*/  STL.64 [R1+0xa58], R146 ;  /* 0x000a589201007387 */ /* 0x0003e40000100a00 */
[----:B-1----:R-:W5:Y:S01]  /*9eb70*/  LDL.LU.64 R146, [R1+0x36e8] ;  /* 0x0036e80001927983 */ /* 0x002f620000300a00 */
[----:B------:R-:W5:Y:S01]  /*9eb80*/  LDL.LU.64 R144, [R1+0x36e0] ;  /* 0x0036e00001907983 */ /* 0x000f620000300a00 */
[C---:B--2---:R-:W-:Y:S08]  /*9eb90*/  HMMA.1688.F32.TF32 R148, R168.reuse, R30, R148 ;  /* 0x0000001ea894723c */ /* 0x044ff00000081094 */
[C---:B---3--:R-:W-:Y:S08]  /*9eba0*/  HMMA.1688.F32.TF32 R152, R168.reuse, R26, R152 ;  /* 0x0000001aa898723c */ /* 0x048ff00000081098 */
[C---:B----4-:R-:W-:Y:S07]  /*9ebb0*/  HMMA.1688.F32.TF32 R156, R168.reuse, R22, R156 ;  /* 0x00000016a89c723c */ /* 0x050fee000008109c */
[----:B------:R-:W-:Y:S01]  /*9ebc0*/  STL.64 [R1+0xa70], R148 ;  /* 0x000a709401007387 */ /* 0x000fe20000100a00 */
[----:B------:R1:W-:Y:S03]  /*9ebd0*/  STL.64 [R1+0xa78], R150 ;  /* 0x000a789601007387 */ /* 0x0003e60000100a00 */
[----:B-1----:R-:W2:Y:S01]  /*9ebe0*/  LDL.LU.64 R150, [R1+0x36d8] ;  /* 0x0036d80001967983 */ /* 0x002ea20000300a00 */
[C---:B-----5:R-:W-:Y:S03]  /*9ebf0*/  HMMA.1688.F32.TF32 R244, R168.reuse, R18, R244 ;  /* 0x00000012a8f4723c */ /* 0x060fe600000810f4 */
[----:B------:R-:W3:Y:S01]  /*9ec00*/  LDL.LU.64 R148, [R1+0x36d0] ;  /* 0x0036d00001947983 */ /* 0x000ee20000300a00 */
[----:B------:R-:W-:Y:S03]  /*9ec10*/  STL.64 [R1+0xa80], R152 ;  /* 0x000a809801007387 */ /* 0x000fe60000100a00 */
[----:B------:R1:W-:Y:S01]  /*9ec20*/  STL.64 [R1+0xa88], R154 ;  /* 0x000a889a01007387 */ /* 0x0003e20000100a00 */
[----:B------:R-:W-:Y:S03]  /*9ec30*/  HMMA.1688.F32.TF32 R248, R168, R14, R248 ;  /* 0x0000000ea8f8723c */ /* 0x000fe600000810f8 */
[----:B-1----:R-:W4:Y:S01]  /*9ec40*/  LDL.LU.64 R154, [R1+0x36c8] ;  /* 0x0036c800019a7983 */ /* 0x002f220000300a00 */
[----:B------:R-:W5:Y:S02]  /*9ec50*/  LDL.LU.64 R152, [R1+0x36c0] ;  /* 0x0036c00001987983 */ /* 0x000f640000300a00 */
[----:B------:R-:W-:Y:S02]  /*9ec60*/  STL.64 [R1+0xa90], R156 ;  /* 0x000a909c01007387 */ /* 0x000fe40000100a00 */
[----:B------:R1:W-:Y:S02]  /*9ec70*/  STL.64 [R1+0xa98], R158 ;  /* 0x000a989e01007387 */ /* 0x0003e40000100a00 */
[----:B-1----:R-:W2:Y:S01]  /*9ec80*/  LDL.LU.64 R158, [R1+0x36b8] ;  /* 0x0036b800019e7983 */ /* 0x002ea20000300a00 */
[----:B------:R-:W2:Y:S04]  /*9ec90*/  LDL.LU.64 R156, [R1+0x36b0] ;  /* 0x0036b000019c7983 */ /* 0x000ea80000300a00 */
[----:B------:R-:W-:Y:S02]  /*9eca0*/  STL.64 [R1+0xaa0], R244 ;  /* 0x000aa0f401007387 */ /* 0x000fe40000100a00 */
[----:B------:R1:W-:Y:S02]  /*9ecb0*/  STL.64 [R1+0xaa8], R246 ;  /* 0x000aa8f601007387 */ /* 0x0003e40000100a00 */
[----:B-1----:R-:W2:Y:S01]  /*9ecc0*/  LDL.LU.64 R246, [R1+0x36a8] ;  /* 0x0036a80001f67983 */ /* 0x002ea20000300a00 */
[----:B------:R-:W2:Y:S03]  /*9ecd0*/  LDL.LU.64 R244, [R1+0x36a0] ;  /* 0x0036a00001f47983 */ /* 0x000ea60000300a00 */
[----:B------:R-:W-:Y:S02]  /*9ece0*/  STL.64 [R1+0xab0], R248 ;  /* 0x000ab0f801007387 */ /* 0x000fe40000100a00 */
[----:B------:R1:W-:Y:S02]  /*9ecf0*/  STL.64 [R1+0xab8], R250 ;  /* 0x000ab8fa01007387 */ /* 0x0003e40000100a00 */
[----:B-1----:R-:W2:Y:S01]  /*9ed00*/  LDL.LU.64 R250, [R1+0x3698] ;  /* 0x0036980001fa7983 */ /* 0x002ea20000300a00 */
[----:B------:R-:W2:Y:S01]  /*9ed10*/  LDL.LU.64 R248, [R1+0x3690] ;  /* 0x0036900001f87983 */ /* 0x000ea20000300a00 */
        /* <DEDUP_REMOVED lines=32> */
[----:B------:R-:W-:Y:S01]  /*9ef20*/  STL.64 [R1+0xae0], R248 ;  /* 0x000ae0f801007387 */ /* 0x000fe20000100a00 */
[----:B------:R2:W-:Y:S02]  /*9ef30*/  STL.64 [R1+0xae8], R250 ;  /* 0x000ae8fa01007387 */ /* 0x0005e40000100a00 */
[----:B--2---:R-:W-:Y:S08]  /*9ef40*/  HMMA.1688.F32.TF32 R248, R168, R6, R244 ;  /* 0x00000006a8f8723c */ /* 0x004ff000000810f4 */
[C---:B-1----:R-:W-:Y:S08]  /*9ef50*/  HMMA.1688.F32.TF32 R244, R208.reuse, R66, R228 ;  /* 0x00000042d0f4723c */ /* 0x042ff000000810e4 */
        /* <DEDUP_REMOVED lines=15> */
[C---:B-1----:R-:W-:Y:S07]  /*9f050*/  HMMA.1688.F32.TF32 R172, R208.reuse, R42, R212 ;  /* 0x0000002ad0ac723c */ /* 0x042fee00000810d4 */
[----:B------:R-:W-:Y:S01]  /*9f060*/  STL.64 [R1+0xb30], R168 ;  /* 0x000b30a801007387 */ /* 0x000fe20000100a00 */
[----:B------:R1:W-:Y:S02]  /*9f070*/  STL.64 [R1+0xb38], R170 ;  /* 0x000b38aa01007387 */ /* 0x0003e40000100a00 */
[C---:B-1----:R-:W-:Y:S08]  /*9f080*/  HMMA.1688.F32.TF32 R168, R208.reuse, R38, R164 ;  /* 0x00000026d0a8723c */ /* 0x042ff000000810a4 */
[----:B------:R-:W-:Y:S01]  /*9f090*/  HMMA.1688.F32.TF32 R164, R208, R34, R176 ;  /* 0x00000022d0a4723c */ /* 0x000fe200000810b0 */
[----:B------:R-:W-:Y:S01]  /*9f0a0*/  STL.64 [R1+0xb40], R216 ;  /* 0x000b40d801007387 */ /* 0x000fe20000100a00 */
[----:B------:R-:W-:Y:S03]  /*9f0b0*/  STL.64 [R1+0xb48], R218 ;  /* 0x000b48da01007387 */ /* 0x000fe60000100a00 */
[----:B------:R1:W-:Y:S02]  /*9f0c0*/  STL.64 [R1+0xb50], R172 ;  /* 0x000b50ac01007387 */ /* 0x0003e40000100a00 */
[----:B------:R2:W-:Y:S01]  /*9f0d0*/  STL.64 [R1+0xb58], R174 ;  /* 0x000b58ae01007387 */ /* 0x0005e20000100a00 */
[----:B------:R-:W-:-:S07]  /*9f0e0*/  MOV R250, R0 ;  /* 0x0000000000fa7202 */ /* 0x000fce0000000f00 */
[----:B------:R-:W-:Y:S01]  /*9f0f0*/  STL.64 [R1+0xb60], R168 ;  /* 0x000b60a801007387 */ /* 0x000fe20000100a00 */
[----:B------:R-:W-:Y:S02]  /*9f100*/  STL.64 [R1+0xb68], R170 ;  /* 0x000b68aa01007387 */ /* 0x000fe40000100a00 */
[----:B------:R-:W4:Y:S05]  /*9f110*/  LDL.LU R0, [R1+0x368c] ;  /* 0x00368c0001007983 */ /* 0x000f2a0000300800 */
[----:B------:R3:W-:Y:S01]  /*9f120*/  STL.64 [R1+0xb70], R164 ;  /* 0x000b70a401007387 */ /* 0x0007e20000100a00 */
[----:B------:R3:W-:Y:S01]  /*9f130*/  STL.64 [R1+0xb78], R166 ;  /* 0x000b78a601007387 */ /* 0x0007e20000100a00 */
[----:B------:R-:W4:Y:S02]  /*9f140*/  LDL.LU R176, [R1+0xe10] ;  /* 0x000e100001b07983 */ /* 0x000f240000300800 */
[----:B------:R-:W4:Y:S02]  /*9f150*/  LDL.LU R177, [R1+0xe14] ;  /* 0x000e140001b17983 */ /* 0x000f240000300800 */
[----:B------:R-:W4:Y:S01]  /*9f160*/  LDL.LU R178, [R1+0xe18] ;  /* 0x000e180001b27983 */ /* 0x000f220000300800 */
[----:B------:R-:W4:Y:S01]  /*9f170*/  LDL.LU R179, [R1+0xe1c] ;  /* 0x000e1c0001b37983 */ /* 0x000f220000300800 */
[----:B-1----:R-:W4:Y:S02]  /*9f180*/  LDL.LU R172, [R1+0xe00] ;  /* 0x000e000001ac7983 */ /* 0x002f240000300800 */
[----:B------:R-:W4:Y:S02]  /*9f190*/  LDL.LU R173, [R1+0xe04] ;  /* 0x000e040001ad7983 */ /* 0x000f240000300800 */
[----:B--2---:R-:W2:Y:S01]  /*9f1a0*/  LDL.LU R174, [R1+0xe08] ;  /* 0x000e080001ae7983 */ /* 0x004ea20000300800 */
[----:B------:R-:W2:Y:S01]  /*9f1b0*/  LDL.LU R175, [R1+0xe0c] ;  /* 0x000e0c0001af7983 */ /* 0x000ea20000300800 */
[C---:B------:R-:W-:Y:S08]  /*9f1c0*/  HMMA.1688.F32.TF32 R180, R220.reuse, R28, R180 ;  /* 0x0000001cdcb4723c */ /* 0x040ff000000810b4 */
[C---:B------:R-:W-:Y:S08]  /*9f1d0*/  HMMA.1688.F32.TF32 R184, R220.reuse, R24, R184 ;  /* 0x00000018dcb8723c */ /* 0x040ff000000810b8 */
[C---:B------:R-:W-:Y:S08]  /*9f1e0*/  HMMA.1688.F32.TF32 R192, R220.reuse, R20, R192 ;  /* 0x00000014dcc0723c */ /* 0x040ff000000810c0 */
[----:B------:R-:W-:Y:S01]  /*9f1f0*/  HMMA.1688.F32.TF32 R196, R220, R16, R196 ;  /* 0x00000010dcc4723c */ /* 0x000fe200000810c4 */
[----:B------:R-:W2:Y:S01]  /*9f200*/  LDL.LU R240, [R1+0xde0] ;  /* 0x000de00001f07983 */ /* 0x000ea20000300800 */
[----:B------:R-:W2:Y:S02]  /*9f210*/  LDL.LU R241, [R1+0xde4] ;  /* 0x000de40001f17983 */ /* 0x000ea40000300800 */
[----:B------:R-:W2:Y:S02]  /*9f220*/  LDL.LU R242, [R1+0xde8] ;  /* 0x000de80001f27983 */ /* 0x000ea40000300800 */
[----:B------:R-:W2:Y:S01]  /*9f230*/  LDL.LU R243, [R1+0xdec] ;  /* 0x000dec0001f37983 */ /* 0x000ea20000300800 */
[----:B---3--:R-:W3:Y:S01]  /*9f240*/  LDL.LU R164, [R1+0xdf0] ;  /* 0x000df00001a47983 */ /* 0x008ee20000300800 */
[----:B------:R-:W3:Y:S02]  /*9f250*/  LDL.LU R165, [R1+0xdf4] ;  /* 0x000df40001a57983 */ /* 0x000ee40000300800 */
        /* <DEDUP_REMOVED lines=15> */
[----:B------:R-:W4:Y:S04]  /*9f350*/  LDS R223, [R189+0x2e680] ;  /* 0x02e68000bddf7984 */ /* 0x000f280000000800 */
[----:B------:R1:W-:Y:S01]  /*9f360*/  STL.64 [R1+0xbb0], R228 ;  /* 0x000bb0e401007387 */ /* 0x0003e20000100a00 */
[----:B------:R5:W-:Y:S02]  /*9f370*/  STL.64 [R1+0xbb8], R230 ;  /* 0x000bb8e601007387 */ /* 0x000be40000100a00 */
[----:B------:R-:W-:Y:S02]  /*9f380*/  STL.64 [R1+0xba0], R184 ;  /* 0x000ba0b801007387 */ /* 0x000fe40000100a00 */
[----:B------:R5:W-:Y:S01]  /*9f390*/  STL.64 [R1+0xba8], R186 ;  /* 0x000ba8ba01007387 */ /* 0x000be20000100a00 */
[----:B------:R-:W-:Y:S01]  /*9f3a0*/  STL.64 [R1+0xb80], R180 ;  /* 0x000b80b401007387 */ /* 0x000fe20000100a00 */
[----:B------:R5:W-:Y:S01]  /*9f3b0*/  STL.64 [R1+0xb88], R182 ;  /* 0x000b88b601007387 */ /* 0x000be20000100a00 */
[C---:B------:R-:W-:Y:S02]  /*9f3c0*/  HMMA.1688.F32.TF32 R192, R208.reuse, R10, R204 ;  /* 0x0000000ad0c0723c */ /* 0x040fe400000810cc */
[----:B-1----:R-:W3:Y:S01]  /*9f3d0*/  LDL.LU R228, [R1+0xdc0] ;  /* 0x000dc00001e47983 */ /* 0x002ee20000300800 */
[----:B------:R-:W3:Y:S02]  /*9f3e0*/  LDL.LU R229, [R1+0xdc4] ;  /* 0x000dc40001e57983 */ /* 0x000ee40000300800 */
[----:B-----5:R-:W5:Y:S03]  /*9f3f0*/  LDL.LU R230, [R1+0xdc8] ;  /* 0x000dc80001e67983 */ /* 0x020f660000300800 */
[C---:B------:R-:W-:Y:S08]  /*9f400*/  HMMA.1688.F32.TF32 R184, R208.reuse, R14, R200 ;  /* 0x0000000ed0b8723c */ /* 0x040ff000000810c8 */
[C---:B------:R-:W-:Y:S01]  /*9f410*/  HMMA.1688.F32.TF32 R180, R208.reuse, R18, R196 ;  /* 0x00000012d0b4723c */ /* 0x040fe200000810c4 */
[----:B------:R-:W5:Y:S11]  /*9f420*/  LDL.LU R231, [R1+0xdcc] ;  /* 0x000dcc0001e77983 */ /* 0x000f760000300800 */
[----:B------:R-:W-:Y:S11]  /*9f430*/  @!UPT UIADD3 URZ, URZ, URZ, URZ ;  /* 0x0000003f3f3ff290 */ /* 0x000ff6000fffe03f */
[----:B------:R-:W-:Y:S01]  /*9f440*/  STL.64 [R1+0xbc0], R180 ;  /* 0x000bc0b401007387 */ /* 0x000fe20000100a00 */
[----:B------:R1:W-:Y:S02]  /*9f450*/  STL.64 [R1+0xbc8], R182 ;  /* 0x000bc8b601007387 */ /* 0x0003e40000100a00 */
[----:B-1----:R-:W-:Y:S01]  /*9f460*/  HMMA.1688.F32.TF32 R180, R208, R6, R224 ;  /* 0x00000006d0b4723c */ /* 0x002fe200000810e0 */
[----:B------:R-:W-:Y:S01]  /*9f470*/  STL.64 [R1+0xcf0], R184 ;  /* 0x000cf0b801007387 */ /* 0x000fe20000100a00 */
[----:B------:R-:W-:Y:S02]  /*9f480*/  IMAD.MOV.U32 R238, RZ, RZ, R152 ;  /* 0x000000ffffee7224 */ /* 0x000fe400078e0098 */
[----:B------:R-:W-:Y:S02]  /*9f490*/  IMAD.MOV.U32 R239, RZ, RZ, R149 ;  /* 0x000000ffffef7224 */ /* 0x000fe400078e0095 */
[----:B------:R4:W-:Y:S02]  /*9f4a0*/  STL.64 [R1+0xcf8], R186 ;  /* 0x000cf8ba01007387 */ /* 0x0009e40000100a00 */
[----:B------:R-:W-:Y:S01]  /*9f4b0*/  IMAD.MOV.U32 R170, RZ, RZ, R160 ;  /* 0x000000ffffaa7224 */ /* 0x000fe200078e00a0 */
[----:B------:R-:W-:Y:S01]  /*9f4c0*/  MOV R171, R153 ;  /* 0x0000009900ab7202 */ /* 0x000fe20000000f00 */
[----:B------:R-:W-:Y:S01]  /*9f4d0*/  STL.64 [R1+0xe60], R192 ;  /* 0x000e60c001007387 */ /* 0x000fe20000100a00 */
[----:B------:R-:W-:Y:S01]  /*9f4e0*/  STL.64 [R1+0xe68], R194 ;  /* 0x000e68c201007387 */ /* 0x000fe20000100a00 */
[----:B------:R-:W-:Y:S01]  /*9f4f0*/  MOV R218, R148 ;  /* 0x0000009400da7202 */ /* 0x000fe20000000f00 */
[----:B------:R-:W-:-:S02]  /*9f500*/  IMAD.MOV.U32 R219, RZ, RZ, R145 ;  /* 0x000000ffffdb7224 */ /* 0x000fc400078e0091 */
[----:B------:R-:W-:-:S08]  /*9f510*/  IMAD.MOV.U32 R214, RZ, RZ, R144 ;  /* 0x000000ffffd67224 */ /* 0x000fd000078e0090 */
[----:B------:R-:W-:Y:S01]  /*9f520*/  STL.64 [R1+0xd00], R180 ;  /* 0x000d00b401007387 */ /* 0x000fe20000100a00 */
[----:B------:R-:W-:Y:S02]  /*9f530*/  STL.64 [R1+0xd08], R182 ;  /* 0x000d08b601007387 */ /* 0x000fe40000100a00 */
[----:B------:R-:W5:Y:S01]  /*9f540*/  LDL.LU.64 R152, [R1+0x1a70] ;  /* 0x001a700001987983 */ /* 0x000f620000300a00 */
[----:B------:R-:W-:Y:S01]  /*9f550*/  MOV R215, R141 ;  /* 0x0000008d00d77202 */ /* 0x000fe20000000f00 */
[----:B------:R-:W-:Y:S02]  /*9f560*/  IMAD.MOV.U32 R246, RZ, RZ, R140 ;  /* 0x000000fffff67224 */ /* 0x000fe400078e008c */
[----:B------:R-:W-:Y:S01]  /*9f570*/  IMAD.MOV.U32 R247, RZ, RZ, R137 ;  /* 0x000000fffff77224 */ /* 0x000fe200078e0089 */
[C---:B----4-:R-:W-:Y:S08]  /*9f580*/  HMMA.1688.F32.TF32 R184, R220.reuse, R238, R176 ;  /* 0x000000eedcb8723c */ /* 0x050ff000000810b0 */
[----:B--2---:R-:W-:Y:S01]  /*9f590*/  HMMA.1688.F32.TF32 R236, R220, R170, R172 ;  /* 0x000000aadcec723c */ /* 0x004fe200000810ac */
[----:B------:R-:W2:Y:S01]  /*9f5a0*/  LDL.LU R172, [R1+0xdb0] ;  /* 0x000db00001ac7983 */ /* 0x000ea20000300800 */
[----:B------:R-:W2:Y:S02]  /*9f5b0*/  LDL.LU R173, [R1+0xdb4] ;  /* 0x000db40001ad7983 */ /* 0x000ea40000300800 */
[----:B------:R-:W2:Y:S02]  /*9f5c0*/  LDL.LU R174, [R1+0xdb8] ;  /* 0x000db80001ae7983 */ /* 0x000ea40000300800 */
[----:B------:R-:W2:Y:S01]  /*9f5d0*/  LDL.LU R175, [R1+0xdbc] ;  /* 0x000dbc0001af7983 */ /* 0x000ea20000300800 */
[----:B------:R-:W4:Y:S01]  /*9f5e0*/  LDL.LU.64 R148, [R1+0x19e0] ;  /* 0x0019e00001947983 */ /* 0x000f220000300a00 */
[----:B------:R-:W2:Y:S02]  /*9f5f0*/  LDL.LU.64 R144, [R1+0x1940] ;  /* 0x0019400001907983 */ /* 0x000ea40000300a00 */
[----:B------:R-:W2:Y:S01]  /*9f600*/  LDL.LU.64 R140, [R1+0x18a8] ;  /* 0x0018a800018c7983 */ /* 0x000ea20000300a00 */
[----:B------:R-:W-:-:S02]  /*9f610*/  MOV R170, R136 ;  /* 0x0000008800aa7202 */ /* 0x000fc40000000f00 */
[----:B------:R-:W2:Y:S01]  /*9f620*/  LDL.LU.64 R136, [R1+0x1820] ;  /* 0x0018200001887983 */ /* 0x000ea20000300a00 */
[----:B------:R-:W-:Y:S02]  /*9f630*/  IMAD.MOV.U32 R171, RZ, RZ, R132 ;  /* 0x000000ffffab7224 */ /* 0x000fe400078e0084 */
[----:B------:R-:W-:Y:S02]  /*9f640*/  IMAD.MOV.U32 R132, RZ, RZ, c[0x0][0x18c] ;  /* 0x00006300ff847624 */ /* 0x000fe400078e00ff */
[----:B------:R-:W-:-:S03]  /*9f650*/  IMAD.MOV.U32 R251, RZ, RZ, R252 ;  /* 0x000000fffffb7224 */ /* 0x000fc600078e00fc */
[----:B------:R-:W-:-:S05]  /*9f660*/  SHF.L.U32 R132, R132, 0x7, RZ ;  /* 0x0000000784847819 */ /* 0x000fca00000006ff */
[----:B------:R-:W-:Y:S01]  /*9f670*/  IMAD.SHL.U32 R132, R132, 0x4, RZ ;  /* 0x0000000484847824 */ /* 0x000fe200078e00ff */
[C---:B---3--:R-:W-:Y:S01]  /*9f680*/  HMMA.1688.F32.TF32 R200, R220.reuse, R250, R232 ;  /* 0x000000fadcc8723c */ /* 0x048fe200000810e8 */
[----:B------:R-:W3:Y:S01]  /*9f690*/  LDL.LU R232, [R1+0xda0] ;  /* 0x000da00001e87983 */ /* 0x000ee20000300800 */
[----:B------:R-:W3:Y:S02]  /*9f6a0*/  LDL.LU R233, [R1+0xda4] ;  /* 0x000da40001e97983 */ /* 0x000ee40000300800 */
[----:B------:R-:W3:Y:S02]  /*9f6b0*/  LDL.LU R234, [R1+0xda8] ;  /* 0x000da80001ea7983 */ /* 0x000ee40000300800 */
[----:B------:R-:W3:Y:S01]  /*9f6c0*/  LDL.LU R235, [R1+0xdac] ;  /* 0x000dac0001eb7983 */ /* 0x000ee20000300800 */
[----:B------:R-:W-:Y:S01]  /*9f6d0*/  MOV R251, R156 ;  /* 0x0000009c00fb7202 */ /* 0x000fe20000000f00 */
[----:B------:R-:W-:Y:S01]  /*9f6e0*/  IMAD.MOV.U32 R250, RZ, RZ, R157 ;  /* 0x000000fffffa7224 */ /* 0x000fe200078e009d */
[----:B-----5:R-:W-:Y:S07]  /*9f6f0*/  HMMA.1688.F32.TF32 R204, R220, R246, R228 ;  /* 0x000000f6dccc723c */ /* 0x020fee00000810e4 */
[----:B------:R-:W-:Y:S01]  /*9f700*/  IMAD.MOV.U32 R246, RZ, RZ, R133 ;  /* 0x000000fffff67224 */ /* 0x000fe200078e0085 */
[----:B------:R-:W-:-:S02]  /*9f710*/  MOV R247, R3 ;  /* 0x0000000300f77202 */ /* 0x000fc40000000f00 */
[----:B------:R-:W-:-:S05]  /*9f720*/  IADD3 R156, P0, R152, R132, RZ ;  /* 0x00000084989c7210 */ /* 0x000fca0007f1e0ff */
[--C-:B------:R-:W-:Y:S01]  /*9f730*/  IMAD.X R152, R153, 0x1, R2.reuse, P0 ;  /* 0x0000000199987824 */ /* 0x100fe200000e0602 */
[----:B------:R4:W-:Y:S04]  /*9f740*/  STL [R1+0x298], R156 ;  /* 0x0002989c01007387 */ /* 0x0009e80000100800 */
[----:B------:R1:W-:Y:S01]  /*9f750*/  STL [R1+0x288], R152 ;  /* 0x0002889801007387 */ /* 0x0003e20000100800 */
[-C--:B----4-:R-:W-:Y:S02]  /*9f760*/  IADD3 R156, P0, R148, R132.reuse, RZ ;  /* 0x00000084949c7210 */ /* 0x090fe40007f1e0ff */
[-C--:B--2---:R-:W-:Y:S02]  /*9f770*/  IADD3 R153, P1, R144, R132.reuse, RZ ;  /* 0x0000008490997210 */ /* 0x084fe40007f3e0ff */
[-C--:B-1----:R-:W-:Y:S01]  /*9f780*/  IADD3 R152, P2, R140, R132.reuse, RZ ;  /* 0x000000848c987210 */ /* 0x082fe20007f5e0ff */
[----:B------:R1:W-:Y:S04]  /*9f790*/  STL [R1+0x33c], R156 ;  /* 0x00033c9c01007387 */ /* 0x0003e80000100800 */
[----:B-1----:R-:W2:Y:S01]  /*9f7a0*/  LDL.LU.64 R156, [R1+0x17c8] ;  /* 0x0017c800019c7983 */ /* 0x002ea20000300a00 */
[----:B------:R-:W-:Y:S02]  /*9f7b0*/  STL [R1+0x794], R153 ;  /* 0x0007949901007387 */ /* 0x000fe40000100800 */
[----:B------:R1:W-:Y:S01]  /*9f7c0*/  STL [R1+0x818], R152 ;  /* 0x0008189801007387 */ /* 0x0003e20000100800 */
[----:B------:R-:W-:Y:S01]  /*9f7d0*/  IADD3 R133, P3, R136, R132, RZ ;  /* 0x0000008488857210 */ /* 0x000fe20007f7e0ff */
[----:B-1----:R-:W4:Y:S01]  /*9f7e0*/  LDL.LU.64 R152, [R1+0x1b10] ;  /* 0x001b100001987983 */ /* 0x002f220000300a00 */
[----:B------:R-:W5:Y:S02]  /*9f7f0*/  LDL.LU R228, [R1+0xd90] ;  /* 0x000d900001e47983 */ /* 0x000f640000300800 */
[----:B------:R-:W-:-:S02]  /*9f800*/  IMAD.X R3, R149, 0x1, R2, P0 ;  /* 0x0000000195037824 */ /* 0x000fc400000e0602 */
[----:B------:R-:W5:Y:S02]  /*9f810*/  LDL.LU R229, [R1+0xd94] ;  /* 0x000d940001e57983 */ /* 0x000f640000300800 */
[--C-:B------:R-:W-:Y:S01]  /*9f820*/  IMAD.X R144, R145, 0x1, R2.reuse, P1 ;  /* 0x0000000191907824 */ /* 0x100fe200008e0602 */
[----:B------:R-:W5:Y:S01]  /*9f830*/  LDL.LU R230, [R1+0xd98] ;  /* 0x000d980001e67983 */ /* 0x000f620000300800 */
[----:B------:R-:W5:Y:S02]  /*9f840*/  LDL.LU R231, [R1+0xd9c] ;  /* 0x000d9c0001e77983 */ /* 0x000f640000300800 */
[----:B------:R-:W-:Y:S02]  /*9f850*/  STL [R1+0x8c0], R133 ;  /* 0x0008c08501007387 */ /* 0x000fe40000100800 */
[----:B------:R1:W-:Y:S01]  /*9f860*/  STL [R1+0x330], R3 ;  /* 0x0003300301007387 */ /* 0x0003e20000100800 */
[----:B------:R-:W-:Y:S01]  /*9f870*/  STL [R1+0x788], R144 ;  /* 0x0007889001007387 */ /* 0x000fe20000100800 */
[----:B-1----:R-:W-:-:S03]  /*9f880*/  IMAD.X R3, R137, 0x1, R2, P3 ;  /* 0x0000000189037824 */ /* 0x002fc600018e0602 */
[----:B------:R-:W5:Y:S01]  /*9f890*/  LDL.LU.64 R136, [R1+0x1a80] ;  /* 0x001a800001887983 */ /* 0x000f620000300a00 */
[----:B------:R-:W-:Y:S01]  /*9f8a0*/  IADD3.X R133, R141, R2, RZ, P2, !PT ;  /* 0x000000028d857210 */ /* 0x000fe200017fe4ff */
[C---:B------:R-:W-:Y:S04]  /*9f8b0*/  HMMA.1688.F32.TF32 R192, R220.reuse, R214, R164 ;  /* 0x000000d6dcc0723c */ /* 0x040fe800000810a4 */
[----:B------:R1:W-:Y:S01]  /*9f8c0*/  STL [R1+0x808], R133 ;  /* 0x0008088501007387 */ /* 0x0003e20000100800 */
[----:B------:R-:W5:Y:S02]  /*9f8d0*/  LDL.LU.64 R164, [R1+0x19f0] ;  /* 0x0019f00001a47983 */ /* 0x000f640000300a00 */
[----:B------:R4:W-:Y:S02]  /*9f8e0*/  STL [R1+0x8b0], R3 ;  /* 0x0008b00301007387 */ /* 0x0009e40000100800 */
[----:B------:R-:W5:Y:S01]  /*9f8f0*/  LDL.LU.64 R148, [R1+0x1958] ;  /* 0x0019580001947983 */ /* 0x000f620000300a00 */
[-C--:B-1----:R-:W-:Y:S01]  /*9f900*/  IADD3 R133, P1, R162, R132.reuse, RZ ;  /* 0x00000084a2857210 */ /* 0x082fe20007f3e0ff */
[C---:B------:R-:W-:Y:S08]  /*9f910*/  HMMA.1688.F32.TF32 R208, R220.reuse, R170, R172 ;  /* 0x000000aadcd0723c */ /* 0x040ff000000810ac */
[----:B---3--:R-:W-:Y:S01]  /*9f920*/  HMMA.1688.F32.TF32 R212, R220, R250, R232 ;  /* 0x000000fadcd4723c */ /* 0x008fe200000810e8 */
[----:B--2---:R-:W-:-:S05]  /*9f930*/  IADD3 R140, P0, R156, R132, RZ ;  /* 0x000000849c8c7210 */ /* 0x004fca0007f1e0ff */
[----:B------:R1:W-:Y:S01]  /*9f940*/  STL [R1+0x93c], R140 ;  /* 0x00093c8c01007387 */ /* 0x0003e20000100800 */
[----:B------:R-:W2:Y:S02]  /*9f950*/  LDL.LU R168, [R1+0xd70] ;  /* 0x000d700001a87983 */ /* 0x000ea40000300800 */
[----:B------:R-:W-:Y:S01]  /*9f960*/  STL [R1+0x974], R133 ;  /* 0x0009748501007387 */ /* 0x000fe20000100800 */
[----:B----4-:R-:W-:-:S05]  /*9f970*/  IADD3 R3, P2, R152, R132, RZ ;  /* 0x0000008498037210 */ /* 0x010fca0007f5e0ff */
[----:B------:R3:W-:Y:S01]  /*9f980*/  STL [R1+0x1e4], R3 ;  /* 0x0001e40301007387 */ /* 0x0007e20000100800 */
[----:B------:R-:W2:Y:S02]  /*9f990*/  LDL.LU R169, [R1+0xd74] ;  /* 0x000d740001a97983 */ /* 0x000ea40000300800 */
[----:B------:R-:W2:Y:S02]  /*9f9a0*/  LDL.LU R170, [R1+0xd78] ;  /* 0x000d780001aa7983 */ /* 0x000ea40000300800 */
[----:B------:R-:W2:Y:S01]  /*9f9b0*/  LDL.LU R171, [R1+0xd7c] ;  /* 0x000d7c0001ab7983 */ /* 0x000ea20000300800 */
[----:B------:R-:W4:Y:S01]  /*9f9c0*/  LDL.LU.64 R144, [R1+0x18c0] ;  /* 0x0018c00001907983 */ /* 0x000f220000300a00 */
[----:B-1----:R-:W2:Y:S02]  /*9f9d0*/  LDL.LU.64 R140, [R1+0x1838] ;  /* 0x00183800018c7983 */ /* 0x002ea40000300a00 */
[----:B------:R-:W2:Y:S02]  /*9f9e0*/  LDL.LU R248, [R1+0xd50] ;  /* 0x000d500001f87983 */ /* 0x000ea40000300800 */
[----:B------:R-:W2:Y:S01]  /*9f9f0*/  LDL.LU R249, [R1+0xd54] ;  /* 0x000d540001f97983 */ /* 0x000ea20000300800 */
[----:B------:R-:W-:Y:S01]  /*9fa00*/  IADD3.X R156, R163, R2, RZ, P1, !PT ;  /* 0x00000002a39c7210 */ /* 0x000fe20000ffe4ff */
[----:B------:R-:W2:Y:S01]  /*9fa10*/  LDL.LU R250, [R1+0xd58] ;  /* 0x000d580001fa7983 */ /* 0x000ea20000300800 */
[----:B---3--:R-:W-:-:S02]  /*9fa20*/  IMAD.X R3, R157, 0x1, R2, P0 ;  /* 0x000000019d037824 */ /* 0x008fc400000e0602 */
[----:B------:R-:W3:Y:S01]  /*9fa30*/  LDL.LU R251, [R1+0xd5c] ;  /* 0x000d5c0001fb7983 */ /* 0x000ee20000300800 */
[----:B-----5:R-:W-:-:S05]  /*9fa40*/  IADD3 R133, P3, R136, R132, RZ ;  /* 0x0000008488857210 */ /* 0x020fca0007f7e0ff */
[----:B------:R-:W-:Y:S01]  /*9fa50*/  STL [R1+0x278], R133 ;  /* 0x0002788501007387 */ /* 0x000fe20000100800 */
[----:B------:R-:W-:Y:S02]  /*9fa60*/  STL [R1+0x930], R3 ;  /* 0x0009300301007387 */ /* 0x000fe40000100800 */
[----:B------:R1:W-:Y:S02]  /*9fa70*/  STL [R1+0x970], R156 ;  /* 0x0009709c01007387 */ /* 0x0003e40000100800 */
[----:B-1----:R-:W5:Y:S01]  /*9fa80*/  LDL.LU.64 R156, [R1+0x17d8] ;  /* 0x0017d800019c7983 */ /* 0x002f620000300a00 */
[--C-:B------:R-:W-:Y:S02]  /*9fa90*/  IMAD.X R133, R153, 0x1, R2.reuse, P2 ;  /* 0x0000000199857824 */ /* 0x100fe400010e0602 */
[----:B------:R-:W-:-:S03]  /*9faa0*/  IMAD.X R3, R137, 0x1, R2, P3 ;  /* 0x0000000189037824 */ /* 0x000fc600018e0602 */
[----:B------:R1:W-:Y:S02]  /*9fab0*/  STL [R1+0x1d4], R133 ;  /* 0x0001d48501007387 */ /* 0x0003e40000100800 */
[----:B------:R1:W-:Y:S02]  /*9fac0*/  STL [R1+0x274], R3 ;  /* 0x0002740301007387 */ /* 0x0003e40000100800 */
[-C--:B-1----:R-:W-:Y:S02]  /*9fad0*/  IADD3 R133, P0, R164, R132.reuse, RZ ;  /* 0x00000084a4857210 */ /* 0x082fe40007f1e0ff */
[----:B------:R-:W-:-:S03]  /*9fae0*/  IADD3 R3, P1, R148, R132, RZ ;  /* 0x0000008494037210 */ /* 0x000fc60007f3e0ff */
[----:B------:R1:W-:Y:S01]  /*9faf0*/  STL [R1+0x32c], R133 ;  /* 0x00032c8501007387 */ /* 0x0003e20000100800 */
[----:B------:R-:W3:Y:S02]  /*9fb00*/  LDL.LU.64 R152, [R1+0x1b18] ;  /* 0x001b180001987983 */ /* 0x000ee40000300a00 */
[----:B------:R4:W-:Y:S02]  /*9fb10*/  STL [R1+0x784], R3 ;  /* 0x0007840301007387 */ /* 0x0009e40000100800 */
[----:B------:R-:W3:Y:S01]  /*9fb20*/  LDL.LU.64 R136, [R1+0x1a90] ;  /* 0x001a900001887983 */ /* 0x000ee20000300a00 */
[----:B------:R-:W-:Y:S01]  /*9fb30*/  HMMA.1688.F32.TF32 R196, R220, R218, R240 ;  /* 0x000000dadcc4723c */ /* 0x000fe200000810f0 */
[----:B-1----:R-:W-:-:S07]  /*9fb40*/  IADD3.X R133, R165, R2, RZ, P0, !PT ;  /* 0x00000002a5857210 */ /* 0x002fce00007fe4ff */
[----:B------:R-:W-:Y:S01]  /*9fb50*/  HMMA.1688.F32.TF32 R216, R220, R246, R228 ;  /* 0x000000f6dcd8723c */ /* 0x000fe200000810e4 */
[-C--:B----4-:R-:W-:Y:S02]  /*9fb60*/  IADD3 R3, P2, R144, R132.reuse, RZ ;  /* 0x0000008490037210 */ /* 0x090fe40007f5e0ff */
[----:B--2---:R-:W-:-:S03]  /*9fb70*/  IADD3 R160, P3, R140, R132, RZ ;  /* 0x000000848ca07210 */ /* 0x004fc60007f7e0ff */
[----:B------:R1:W-:Y:S04]  /*9fb80*/  STL [R1+0x7f8], R3 ;  /* 0x0007f80301007387 */ /* 0x0003e80000100800 */
[----:B------:R-:W-:Y:S01]  /*9fb90*/  STL [R1+0x894], R160 ;  /* 0x000894a001007387 */ /* 0x000fe20000100800 */
[----:B------:R-:W2:Y:S02]  /*9fba0*/  LDL.LU R244, [R1+0xe50] ;  /* 0x000e500001f47983 */ /* 0x000ea40000300800 */
[----:B------:R4:W-:Y:S02]  /*9fbb0*/  STL [R1+0x31c], R133 ;  /* 0x00031c8501007387 */ /* 0x0009e40000100800 */
[--C-:B------:R-:W-:Y:S02]  /*9fbc0*/  IMAD.X R144, R145, 0x1, R2.reuse, P2 ;  /* 0x0000000191907824 */ /* 0x100fe400010e0602 */
[----:B-1----:R-:W-:-:S05]  /*9fbd0*/  IMAD.X R3, R149, 0x1, R2, P1 ;  /* 0x0000000195037824 */ /* 0x002fca00008e0602 */
[----:B------:R5:W-:Y:S01]  /*9fbe0*/  STL [R1+0x780], R3 ;  /* 0x0007800301007387 */ /* 0x000be20000100800 */
[----:B------:R-:W2:Y:S02]  /*9fbf0*/  LDL.LU R245, [R1+0xe54] ;  /* 0x000e540001f57983 */ /* 0x000ea40000300800 */
[----:B------:R-:W2:Y:S02]  /*9fc00*/  LDL.LU R246, [R1+0xe58] ;  /* 0x000e580001f67983 */ /* 0x000ea40000300800 */
[----:B------:R-:W2:Y:S01]  /*9fc10*/  LDL.LU R247, [R1+0xe5c] ;  /* 0x000e5c0001f77983 */ /* 0x000ea20000300800 */
[----:B----4-:R-:W-:Y:S01]  /*9fc20*/  IADD3.X R133, R141, R2, RZ, P3, !PT ;  /* 0x000000028d857210 */ /* 0x010fe20001ffe4ff */
[----:B------:R1:W-:Y:S01]  /*9fc30*/  STL [R1+0x7f4], R144 ;  /* 0x0007f49001007387 */ /* 0x0003e20000100800 */
[----:B------:R-:W4:Y:S01]  /*9fc40*/  LDL.LU.64 R148, [R1+0x1a00] ;  /* 0x001a000001947983 */ /* 0x000f220000300a00 */
[-C--:B-----5:R-:W-:Y:S02]  /*9fc50*/  IADD3 R3, P0, R156, R132.reuse, RZ ;  /* 0x000000849c037210 */ /* 0x0a0fe40007f1e0ff */
[----:B------:R-:W-:Y:S04]  /*9fc60*/  STL [R1+0x890], R133 ;  /* 0x0008908501007387 */ /* 0x000fe80000100800 */
[----:B-1----:R-:W5:Y:S01]  /*9fc70*/  LDL.LU.64 R144, [R1+0x1970] ;  /* 0x0019700001907983 */ /* 0x002f620000300a00 */
[----:B------:R1:W-:Y:S02]  /*9fc80*/  STL [R1+0x92c], R3 ;  /* 0x00092c0301007387 */ /* 0x0003e40000100800 */
[----:B------:R-:W2:Y:S01]  /*9fc90*/  LDL.LU.64 R140, [R1+0x18d8] ;  /* 0x0018d800018c7983 */ /* 0x000ea20000300a00 */
[----:B-1----:R-:W-:-:S02]  /*9fca0*/  IADD3 R3, P1, R190, R132, RZ ;  /* 0x00000084be037210 */ /* 0x002fc40007f3e0ff */
[----:B---3--:R-:W-:-:S03]  /*9fcb0*/  IADD3 R160, P2, R152, R132, RZ ;  /* 0x0000008498a07210 */ /* 0x008fc60007f5e0ff */
[----:B------:R1:W-:Y:S01]  /*9fcc0*/  STL [R1+0x96c], R3 ;  /* 0x00096c0301007387 */ /* 0x0003e20000100800 */
[----:B------:R-:W-:Y:S01]  /*9fcd0*/  IADD3 R133, P3, R136, R132, RZ ;  /* 0x0000008488857210 */ /* 0x000fe20007f7e0ff */
[--C-:B------:R-:W-:Y:S02]  /*9fce0*/  IMAD.X R156, R191, 0x1, R2.reuse, P1 ;  /* 0x00000001bf9c7824 */ /* 0x100fe400008e0602 */
[----:B------:R-:W-:Y:S02]  /*9fcf0*/  STL [R1+0x1b0], R160 ;  /* 0x0001b0a001007387 */ /* 0x000fe40000100800 */
[----:B------:R3:W-:Y:S02]  /*9fd00*/  STL [R1+0x264], R133 ;  /* 0x0002648501007387 */ /* 0x0007e40000100800 */
[----:B-1----:R-:W-:Y:S01]  /*9fd10*/  IMAD.X R3, R157, 0x1, R2, P0 ;  /* 0x000000019d037824 */ /* 0x002fe200000e0602 */
[----:B---3--:R-:W-:-:S04]  /*9fd20*/  IADD3.X R133, R153, R2, RZ, P2, !PT ;  /* 0x0000000299857210 */ /* 0x008fc800017fe4ff */
[----:B------:R1:W-:Y:S01]  /*9fd30*/  STL [R1+0x920], R3 ;  /* 0x0009200301007387 */ /* 0x0003e20000100800 */
[----:B------:R-:W-:Y:S01]  /*9fd40*/  STL [R1+0x968], R156 ;  /* 0x0009689c01007387 */ /* 0x000fe20000100800 */
[----:B------:R-:W-:Y:S02]  /*9fd50*/  HMMA.1688.F32.TF32 R224, R220, R154, R248 ;  /* 0x0000009adce0723c */ /* 0x000fe400000810f8 */
[----:B------:R5:W-:Y:S01]  /*9fd60*/  STL [R1+0x1a4], R133 ;  /* 0x0001a48501007387 */ /* 0x000be20000100800 */
[----:B------:R-:W3:Y:S02]  /*9fd70*/  LDL.LU R248, [R1+0xe40] ;  /* 0x000e400001f87983 */ /* 0x000ee40000300800 */
[----:B-1----:R-:W-:-:S05]  /*9fd80*/  IMAD.X R3, R137, 0x1, R2, P3 ;  /* 0x0000000189037824 */ /* 0x002fca00018e0602 */
[----:B------:R2:W-:Y:S01]  /*9fd90*/  STL [R1+0x260], R3 ;  /* 0x0002600301007387 */ /* 0x0005e20000100800 */
[----:B------:R-:W3:Y:S02]  /*9fda0*/  LDL.LU R249, [R1+0xe44] ;  /* 0x000e440001f97983 */ /* 0x000ee40000300800 */
[----:B------:R-:W3:Y:S02]  /*9fdb0*/  LDL.LU R250, [R1+0xe48] ;  /* 0x000e480001fa7983 */ /* 0x000ee40000300800 */
[----:B------:R-:W3:Y:S01]  /*9fdc0*/  LDL.LU R251, [R1+0xe4c] ;  /* 0x000e4c0001fb7983 */ /* 0x000ee20000300800 */
[----:B----4-:R-:W-:-:S05]  /*9fdd0*/  IADD3 R136, P0, R148, R132, RZ ;  /* 0x0000008494887210 */ /* 0x010fca0007f1e0ff */
[----:B------:R1:W-:Y:S01]  /*9fde0*/  STL [R1+0x314], R136 ;  /* 0x0003148801007387 */ /* 0x0003e20000100800 */
[----:B------:R-:W4:Y:S01]  /*9fdf0*/  LDL.LU.64 R152, [R1+0x1858] ;  /* 0x0018580001987983 */ /* 0x000f220000300a00 */
[-C--:B-----5:R-:W-:Y:S02]  /*9fe00*/  IADD3 R133, P1, R144, R132.reuse, RZ ;  /* 0x0000008490857210 */ /* 0x0a0fe40007f3e0ff */
[----:B--2---:R-:W-:-:S03]  /*9fe10*/  IADD3 R3, P2, R140, R132, RZ ;  /* 0x000000848c037210 */ /* 0x004fc60007f5e0ff */
[----:B------:R-:W-:Y:S01]  /*9fe20*/  STL [R1+0x664], R133 ;  /* 0x0006648501007387 */ /* 0x000fe20000100800 */
[----:B-1----:R-:W2:Y:S02]  /*9fe30*/  LDL.LU.64 R136, [R1+0x17e8] ;  /* 0x0017e80001887983 */ /* 0x002ea40000300a00 */
[----:B------:R1:W-:Y:S02]  /*9fe40*/  STL [R1+0x7e4], R3 ;  /* 0x0007e40301007387 */ /* 0x0003e40000100800 */
[----:B------:R-:W5:Y:S01]  /*9fe50*/  LDL.LU.64 R166, [R1+0x17a8] ;  /* 0x0017a80001a67983 */ /* 0x000f620000300a00 */
[----:B------:R-:W5:Y:S01]  /*9fe60*/  LDL.LU.64 R162, [R1+0x1b20] ;  /* 0x001b200001a27983 */ /* 0x000f620000300a00 */
[----:B------:R-:W5:Y:S02]  /*9fe70*/  LDL.LU R232, [R1+0xe30] ;  /* 0x000e300001e87983 */ /* 0x000f640000300800 */
[----:B------:R-:W5:Y:S02]  /*9fe80*/  LDL.LU R233, [R1+0xe34] ;  /* 0x000e340001e97983 */ /* 0x000f640000300800 */
[----:B------:R-:W5:Y:S01]  /*9fe90*/  LDL.LU R234, [R1+0xe38] ;  /* 0x000e380001ea7983 */ /* 0x000f620000300800 */
[----:B------:R-:W-:Y:S01]  /*9fea0*/  IADD3.X R144, R145, R2, RZ, P1, !PT ;  /* 0x0000000291907210 */ /* 0x000fe20000ffe4ff */
[----:B------:R-:W5:Y:S01]  /*9feb0*/  LDL.LU R235, [R1+0xe3c] ;  /* 0x000e3c0001eb7983 */ /* 0x000f620000300800 */
[----:B-1----:R-:W-:-:S02]  /*9fec0*/  IMAD.X R3, R149, 0x1, R2, P0 ;  /* 0x0000000195037824 */ /* 0x002fc400000e0602 */
[----:B------:R-:W-:Y:S01]  /*9fed0*/  IMAD.X R133, R141, 0x1, R2, P2 ;  /* 0x000000018d857824 */ /* 0x000fe200010e0602 */
[C---:B------:R-:W-:Y:S02]  /*9fee0*/  HMMA.1688.F32.TF32 R240, R220.reuse, R150, R244 ;  /* 0x00000096dcf0723c */ /* 0x040fe400000810f4 */
[----:B------:R4:W-:Y:S01]  /*9fef0*/  STL [R1+0x2ec], R3 ;  /* 0x0002ec0301007387 */ /* 0x0009e20000100800 */
[----:B------:R-:W-:Y:S02]  /*9ff00*/  STL [R1+0x65c], R144 ;  /* 0x00065c9001007387 */ /* 0x000fe40000100800 */
[----:B------:R-:W5:Y:S02]  /*9ff10*/  LDL.LU R244, [R1+0xe20] ;  /* 0x000e200001f47983 */ /* 0x000f640000300800 */
[----:B------:R5:W-:Y:S01]  /*9ff20*/  STL [R1+0x7dc], R133 ;  /* 0x0007dc8501007387 */ /* 0x000be20000100800 */
[----:B---3--:R-:W-:Y:S01]  /*9ff30*/  HMMA.1688.F32.TF32 R180, R220, R146, R248 ;  /* 0x00000092dcb4723c */ /* 0x008fe200000810f8 */
[----:B----4-:R-:W-:-:S05]  /*9ff40*/  IADD3 R3, P0, R152, R132, RZ ;  /* 0x0000008498037210 */ /* 0x010fca0007f1e0ff */
[----:B------:R1:W-:Y:S01]  /*9ff50*/  STL [R1+0x880], R3 ;  /* 0x0008800301007387 */ /* 0x0003e20000100800 */
[----:B------:R-:W3:Y:S02]  /*9ff60*/  LDL.LU R245, [R1+0xe24] ;  /* 0x000e240001f57983 */ /* 0x000ee40000300800 */
[----:B------:R-:W3:Y:S02]  /*9ff70*/  LDL.LU R246, [R1+0xe28] ;  /* 0x000e280001f67983 */ /* 0x000ee40000300800 */
[----:B------:R-:W3:Y:S01]  /*9ff80*/  LDL.LU R247, [R1+0xe2c] ;  /* 0x000e2c0001f77983 */ /* 0x000ee20000300800 */
[-C--:B--2---:R-:W-:Y:S02]  /*9ff90*/  IADD3 R140, P1, R136, R132.reuse, RZ ;  /* 0x00000084888c7210 */ /* 0x084fe40007f3e0ff */
[-C--:B-----5:R-:W-:Y:S01]  /*9ffa0*/  IADD3 R133, P2, R166, R132.reuse, RZ ;  /* 0x00000084a6857210 */ /* 0x0a0fe20007f5e0ff */
[----:B------:R-:W-:Y:S01]  /*9ffb0*/  HMMA.1688.F32.TF32 R228, R220, R158, R168 ;  /* 0x0000009edce4723c */ /* 0x000fe200000810a8 */
[----:B------:R-:W-:Y:S04]  /*9ffc0*/  LDS R168, [R161+0x30680] ;  /* 0x03068000a1a87984 */ /* 0x000fe80000000800 */
[----:B------:R2:W-:Y:S01]  /*9ffd0*/  STL [R1+0x91c], R140 ;  /* 0x00091c8c01007387 */ /* 0x0005e20000100800 */
[----:B-1----:R-:W-:Y:S01]  /*9ffe0*/  IADD3 R3, P3, R162, R132, RZ ;  /* 0x00000084a2037210 */ /* 0x002fe20007f7e0ff */
[----:B------:R-:W4:Y:S02]  /*9fff0*/  LDL.LU.64 R148, [R1+0x1aa0] ;  /* 0x001aa00001947983 */ /* 0x000f240000300a00 */
[----:B------:R1:W-:Y:S01]  /*a0000*/  STL [R1+0x964], R133 ;  /* 0x0009648501007387 */ /* 0x0003e20000100800 */
[----:B------:R-:W5:Y:S01]  /*a0010*/  LDL.LU.64 R144, [R1+0x1a10] ;  /* 0x001a100001907983 */ /* 0x000f620000300a00 */
[----:B------:R1:W-:Y:S03]  /*a0020*/  STL [R1+0x190], R3 ;  /* 0x0001900301007387 */ /* 0x0003e60000100800 */
[----:B------:R-:W-:Y:S04]  /*a0030*/  LDS R170, [R161+0x32680] ;  /* 0x03268000a1aa7984 */ /* 0x000fe80000000800 */
[----:B------:R-:W-:Y:S04]  /*a0040*/  LDS R169, [R189+0x30680] ;  /* 0x03068000bda97984 */ /* 0x000fe80000000800 */
[----:B--2---:R-:W2:Y:S01]  /*a0050*/  LDL.LU.64 R140, [R1+0x1980] ;  /* 0x00198000018c7983 */ /* 0x004ea20000300a00 */
[----:B------:R-:W3:Y:S02]  /*a0060*/  LDL.LU R248, [R1+0x770] ;  /* 0x0007700001f87983 */ /* 0x000ee40000300800 */
[----:B------:R-:W3:Y:S02]  /*a0070*/  LDL.LU R249, [R1+0x774] ;  /* 0x0007740001f97983 */ /* 0x000ee40000300800 */
[----:B------:R-:W3:Y:S01]  /*a0080*/  LDL.LU R250, [R1+0x778] ;  /* 0x0007780001fa7983 */ /* 0x000ee20000300800 */
[----:B------:R-:W3:Y:S01]  /*a0090*/  LDL.LU.64 R156, [R1+0x18f0] ;  /* 0x0018f000019c7983 */ /* 0x000ee20000300a00 */
[----:B-1----:R-:W-:-:S03]  /*a00a0*/  IADD3.X R133, R153, R2, RZ, P0, !PT ;  /* 0x0000000299857210 */ /* 0x002fc600007fe4ff */
[----:B------:R-:W1:Y:S01]  /*a00b0*/  LDS R171, [R189+0x32680] ;  /* 0x03268000bdab7984 */ /* 0x000e620000000800 */
[----:B------:R-:W-:Y:S02]  /*a00c0*/  IMAD.X R3, R137, 0x1, R2, P1 ;  /* 0x0000000189037824 */ /* 0x000fe400008e0602 */
[----:B------:R-:W-:Y:S01]  /*a00d0*/  IMAD.MOV.U32 R251, RZ, RZ, R188 ;  /* 0x000000fffffb7224 */ /* 0x000fe200078e00bc */
[----:B------:R-:W-:Y:S01]  /*a00e0*/  HMMA.1688.F32.TF32 R176, R220, R142, R232 ;  /* 0x0000008edcb0723c */ /* 0x000fe200000810e8 */
[----:B------:R1:W-:Y:S01]  /*a00f0*/  STL [R1+0x878], R133 ;  /* 0x0008788501007387 */ /* 0x0003e20000100800 */
[----:B------:R-:W3:Y:S02]  /*a0100*/  LDL.LU.64 R152, [R1+0x1860] ;  /* 0x0018600001987983 */ /* 0x000ee40000300a00 */
[----:B------:R1:W-:Y:S02]  /*a0110*/  STL [R1+0x914], R3 ;  /* 0x0009140301007387 */ /* 0x0003e40000100800 */
[----:B------:R-:W3:Y:S01]  /*a0120*/  LDL.LU.64 R136, [R1+0x17f8] ;  /* 0x0017f80001887983 */ /* 0x000ee20000300a00 */
[----:B------:R-:W3:Y:S04]  /*a0130*/  LDL.LU.64 R164, [R1+0x17b0] ;  /* 0x0017b00001a47983 */ /* 0x000ee80000300a00 */
[----:B------:R-:W-:Y:S01]  /*a0140*/  LDS R166, [R161+0x36680] ;  /* 0x03668000a1a67984 */ /* 0x000fe20000000800 */
[----:B-1----:R-:W-:Y:S01]  /*a0150*/  IMAD.X R133, R167, 0x1, R2, P2 ;  /* 0x00000001a7857824 */ /* 0x002fe200010e0602 */
[----:B------:R-:W-:-:S02]  /*a0160*/  IADD3.X R3, R163, R2, RZ, P3, !PT ;  /* 0x00000002a3037210 */ /* 0x000fc40001ffe4ff */
[----:B------:R-:W-:Y:S04]  /*a0170*/  LDS R167, [R189+0x36680] ;  /* 0x03668000bda77984 */ /* 0x000fe80000000800 */
[----:B------:R5:W-:Y:S01]  /*a0180*/  STL [R1+0x960], R133 ;  /* 0x0009608501007387 */ /* 0x000be20000100800 */
[----:B------:R2:W-:Y:S01]  /*a0190*/  STL [R1+0x160], R3 ;  /* 0x0001600301007387 */ /* 0x0005e20000100800 */
[-C--:B----4-:R-:W-:Y:S02]  /*a01a0*/  IADD3 R160, P0, R148, R132.reuse, RZ ;  /* 0x0000008494a07210 */ /* 0x090fe40007f1e0ff */
[-C--:B-----5:R-:W-:Y:S02]  /*a01b0*/  IADD3 R133, P1, R144, R132.reuse, RZ ;  /* 0x0000008490857210 */ /* 0x0a0fe40007f3e0ff */
[----:B--2---:R-:W-:Y:S01]  /*a01c0*/  IADD3 R3, P2, R140, R132, RZ ;  /* 0x000000848c037210 */ /* 0x004fe20007f5e0ff */
[----:B------:R-:W-:Y:S01]  /*a01d0*/  STL [R1+0x254], R160 ;  /* 0x000254a001007387 */ /* 0x000fe20000100800 */
[----:B------:R-:W-:-:S02]  /*a01e0*/  IMAD.X R148, R149, 0x1, R2, P0 ;  /* 0x0000000195947824 */ /* 0x000fc400000e0602 */
[----:B------:R1:W-:Y:S01]  /*a01f0*/  STL [R1+0x2e4], R133 ;  /* 0x0002e48501007387 */ /* 0x0003e20000100800 */
[----:B------:R2:W-:Y:S02]  /*a0200*/  STL [R1+0x654], R3 ;  /* 0x0006540301007387 */ /* 0x0005e40000100800 */
[----:B------:R4:W-:Y:S02]  /*a0210*/  STL [R1+0x24c], R148 ;  /* 0x00024c9401007387 */ /* 0x0009e40000100800 */
[----:B-1----:R-:W-:Y:S01]  /*a0220*/  IMAD.X R133, R145, 0x1, R2, P1 ;  /* 0x0000000191857824 */ /* 0x002fe200008e0602 */
[----:B--2---:R-:W-:Y:S01]  /*a0230*/  IADD3.X R3, R141, R2, RZ, P2, !PT ;  /* 0x000000028d037210 */ /* 0x004fe200017fe4ff */
[----:B----4-:R-:W2:Y:S03]  /*a0240*/  LDL.LU.64 R148, [R1+0x1b28] ;  /* 0x001b280001947983 */ /* 0x010ea60000300a00 */
[----:B------:R-:W-:Y:S02]  /*a0250*/  STL [R1+0x2cc], R133 ;  /* 0x0002cc8501007387 */ /* 0x000fe40000100800 */
[----:B------:R-:W4:Y:S01]  /*a0260*/  LDL.LU.64 R144, [R1+0x1ab0] ;  /* 0x001ab00001907983 */ /* 0x000f220000300a00 */
[----:B------:R1:W-:Y:S01]  /*a0270*/  STL [R1+0x64c], R3 ;  /* 0x00064c0301007387 */ /* 0x0003e20000100800 */
[----:B------:R-:W5:Y:S01]  /*a0280*/  LDL.LU.64 R140, [R1+0x1a18] ;  /* 0x001a1800018c7983 */ /* 0x000f620000300a00 */
[----:B---3--:R-:W-:-:S02]  /*a0290*/  IADD3 R160, P1, R152, R132, RZ ;  /* 0x0000008498a07210 */ /* 0x008fc40007f3e0ff */
[-C--:B-1----:R-:W-:Y:S02]  /*a02a0*/  IADD3 R3, P0, R156, R132.reuse, RZ ;  /* 0x000000849c037210 */ /* 0x082fe40007f1e0ff */
[----:B------:R-:W-:-:S03]  /*a02b0*/  IADD3 R133, P2, R136, R132, RZ ;  /* 0x0000008488857210 */ /* 0x000fc60007f5e0ff */
[----:B------:R1:W-:Y:S01]  /*a02c0*/  STL [R1+0x7d0], R3 ;  /* 0x0007d00301007387 */ /* 0x0003e20000100800 */
[----:B------:R-:W-:Y:S02]  /*a02d0*/  STL [R1+0x874], R160 ;  /* 0x000874a001007387 */ /* 0x000fe40000100800 */
[--C-:B------:R-:W-:Y:S02]  /*a02e0*/  IMAD.X R156, R157, 0x1, R2.reuse, P0 ;  /* 0x000000019d9c7824 */ /* 0x100fe400000e0602 */
[----:B------:R3:W-:Y:S01]  /*a02f0*/  STL [R1+0x90c], R133 ;  /* 0x00090c8501007387 */ /* 0x0007e20000100800 */
[----:B-1----:R-:W-:Y:S01]  /*a0300*/  IADD3 R3, P3, R164, R132, RZ ;  /* 0x00000084a4037210 */ /* 0x002fe20007f7e0ff */
[----:B---3--:R-:W-:-:S04]  /*a0310*/  IMAD.X R133, R153, 0x1, R2, P1 ;  /* 0x0000000199857824 */ /* 0x008fc800008e0602 */
[----:B------:R1:W-:Y:S01]  /*a0320*/  STL [R1+0x95c], R3 ;  /* 0x00095c0301007387 */ /* 0x0003e20000100800 */
[----:B------:R3:W-:Y:S02]  /*a0330*/  STL [R1+0x7c8], R156 ;  /* 0x0007c89c01007387 */ /* 0x0007e40000100800 */
[----:B------:R-:W5:Y:S02]  /*a0340*/  LDL.LU.64 R162, [R1+0x1990] ;  /* 0x0019900001a27983 */ /* 0x000f640000300a00 */
[----:B------:R-:W-:Y:S01]  /*a0350*/  STL [R1+0x86c], R133 ;  /* 0x00086c8501007387 */ /* 0x000fe20000100800 */
[----:B-1----:R-:W-:Y:S02]  /*a0360*/  IADD3.X R3, R137, R2, RZ, P2, !PT ;  /* 0x0000000289037210 */ /* 0x002fe400017fe4ff */
[----:B------:R-:W5:Y:S03]  /*a0370*/  LDL.LU.64 R136, [R1+0x1900] ;  /* 0x0019000001887983 */ /* 0x000f660000300a00 */
[----:B------:R1:W-:Y:S02]  /*a0380*/  STL [R1+0x904], R3 ;  /* 0x0009040301007387 */ /* 0x0003e40000100800 */
[----:B---3--:R-:W3:Y:S02]  /*a0390*/  LDL.LU.64 R156, [R1+0x1878] ;  /* 0x00187800019c7983 */ /* 0x008ee40000300a00 */
[----:B------:R-:W3:Y:S02]  /*a03a0*/  LDL.LU.64 R152, [R1+0x1800] ;  /* 0x0018000001987983 */ /* 0x000ee40000300a00 */
[----:B-1----:R-:W-:Y:S01]  /*a03b0*/  IMAD.X R3, R165, 0x1, R2, P3 ;  /* 0x00000001a5037824 */ /* 0x002fe200018e0602 */
[----:B------:R-:W-:Y:S04]  /*a03c0*/  HMMA.1688.F32.TF32 R232, R220, R134, R248 ;  /* 0x00000086dce8723c */ /* 0x000fe800000810f8 */
[----:B------:R5:W-:Y:S04]  /*a03d0*/  STL [R1+0x958], R3 ;  /* 0x0009580301007387 */ /* 0x000be80000100800 */
[----:B------:R-:W-:Y:S01]  /*a03e0*/  HMMA.1688.F32.TF32 R184, R168, R128, R184 ;  /* 0x00000080a8b8723c */ /* 0x000fe200000810b8 */
[----:B--2---:R-:W-:-:S02]  /*a03f0*/  IADD3 R160, P0, R148, R132, RZ ;  /* 0x0000008494a07210 */ /* 0x004fc40007f1e0ff */
[----:B----4-:R-:W-:-:S03]  /*a0400*/  IADD3 R133, P1, R144, R132, RZ ;  /* 0x0000008490857210 */ /* 0x010fc60007f3e0ff */
[----:B------:R-:W-:Y:S01]  /*a0410*/  STL [R1+0x14c], R160 ;  /* 0x00014ca001007387 */ /* 0x000fe20000100800 */
[----:B-----5:R-:W-:-:S03]  /*a0420*/  IADD3 R3, P2, R140, R132, RZ ;  /* 0x000000848c037210 */ /* 0x020fc60007f5e0ff */
[----:B------:R-:W-:Y:S01]  /*a0430*/  STL [R1+0x244], R133 ;  /* 0x0002448501007387 */ /* 0x000fe20000100800 */
[----:B------:R1:W-:Y:S03]  /*a0440*/  STL [R1+0x3688], R135 ;  /* 0x0036888701007387 */ /* 0x0003e60000100800 */
[----:B------:R2:W-:Y:S01]  /*a0450*/  STL [R1+0x2c4], R3 ;  /* 0x0002c40301007387 */ /* 0x0005e20000100800 */
[--C-:B-1----:R-:W-:Y:S01]  /*a0460*/  IMAD.X R135, R149, 0x1, R2.reuse, P0 ;  /* 0x0000000195877824 */ /* 0x102fe200000e0602 */
[----:B------:R-:W-:Y:S01]  /*a0470*/  IADD3.X R133, R145, R2, RZ, P1, !PT ;  /* 0x0000000291857210 */ /* 0x000fe20000ffe4ff */
[----:B--2---:R-:W-:-:S03]  /*a0480*/  IMAD.X R3, R141, 0x1, R2, P2 ;  /* 0x000000018d037824 */ /* 0x004fc600010e0602 */
[----:B------:R-:W-:Y:S01]  /*a0490*/  STL [R1+0x144], R135 ;  /* 0x0001448701007387 */ /* 0x000fe20000100800 */
[----:B------:R-:W2:Y:S02]  /*a04a0*/  LDL.LU.64 R148, [R1+0x17b8] ;  /* 0x0017b80001947983 */ /* 0x000ea40000300a00 */
[----:B------:R-:W-:Y:S02]  /*a04b0*/  STL [R1+0x23c], R133 ;  /* 0x00023c8501007387 */ /* 0x000fe40000100800 */
[----:B------:R-:W4:Y:S01]  /*a04c0*/  LDL.LU.64 R144, [R1+0x1b30] ;  /* 0x001b300001907983 */ /* 0x000f220000300a00 */
[----:B------:R1:W-:Y:S01]  /*a04d0*/  STL [R1+0x2bc], R3 ;  /* 0x0002bc0301007387 */ /* 0x0003e20000100800 */
[----:B------:R-:W5:Y:S01]  /*a04e0*/  LDL.LU.64 R140, [R1+0x1ab8] ;  /* 0x001ab800018c7983 */ /* 0x000f620000300a00 */
[----:B-1----:R-:W-:-:S05]  /*a04f0*/  IADD3 R3, P0, R162, R132, RZ ;  /* 0x00000084a2037210 */ /* 0x002fca0007f1e0ff */
[----:B------:R1:W-:Y:S01]  /*a0500*/  STL [R1+0x640], R3 ;  /* 0x0006400301007387 */ /* 0x0003e20000100800 */
[-C--:B------:R-:W-:Y:S02]  /*a0510*/  IADD3 R135, P1, R136, R132.reuse, RZ ;  /* 0x0000008488877210 */ /* 0x080fe40007f3e0ff */
[----:B---3--:R-:W-:-:S03]  /*a0520*/  IADD3 R133, P2, R156, R132, RZ ;  /* 0x000000849c857210 */ /* 0x008fc60007f5e0ff */
[----:B------:R-:W-:Y:S01]  /*a0530*/  STL [R1+0x7c4], R135 ;  /* 0x0007c48701007387 */ /* 0x000fe20000100800 */
[----:B-1----:R-:W-:-:S03]  /*a0540*/  IADD3 R3, P3, R152, R132, RZ ;  /* 0x0000008498037210 */ /* 0x002fc60007f7e0ff */
[----:B------:R-:W-:Y:S01]  /*a0550*/  STL [R1+0x864], R133 ;  /* 0x0008648501007387 */ /* 0x000fe20000100800 */
[----:B------:R1:W-:Y:S03]  /*a0560*/  STL [R1+0x3684], R128 ;  /* 0x0036848001007387 */ /* 0x0003e60000100800 */
[----:B------:R3:W-:Y:S01]  /*a0570*/  STL [R1+0x8fc], R3 ;  /* 0x0008fc0301007387 */ /* 0x0007e20000100800 */
[----:B------:R-:W-:Y:S02]  /*a0580*/  STL [R1+0x3680], R129 ;  /* 0x0036808101007387 */ /* 0x000fe40000100800 */
[--C-:B-1----:R-:W-:Y:S01]  /*a0590*/  IMAD.X R128, R163, 0x1, R2.reuse, P0 ;  /* 0x00000001a3807824 */ /* 0x102fe200000e0602 */
[----:B---3--:R-:W-:Y:S02]  /*a05a0*/  IADD3.X R3, R137, R2, RZ, P1, !PT ;  /* 0x0000000289037210 */ /* 0x008fe40000ffe4ff */
[----:B------:R-:W3:Y:S02]  /*a05b0*/  LDL.LU.64 R136, [R1+0x1a28] ;  /* 0x001a280001887983 */ /* 0x000ee40000300a00 */
[----:B------:R1:W-:Y:S02]  /*a05c0*/  STL [R1+0x378], R128 ;  /* 0x0003788001007387 */ /* 0x0003e40000100800 */
[----:B-1----:R-:W3:Y:S01]  /*a05d0*/  LDL.LU.64 R128, [R1+0x19a0] ;  /* 0x0019a00001807983 */ /* 0x002ee20000300a00 */
[----:B------:R1:W-:Y:S02]  /*a05e0*/  STL [R1+0x7bc], R3 ;  /* 0x0007bc0301007387 */ /* 0x0003e40000100800 */
[----:B------:R-:W3:Y:S02]  /*a05f0*/  LDL.LU.64 R164, [R1+0x1910] ;  /* 0x0019100001a47983 */ /* 0x000ee40000300a00 */
[----:B------:R-:W3:Y:S02]  /*a0600*/  LDL.LU.64 R162, [R1+0x1890] ;  /* 0x0018900001a27983 */ /* 0x000ee40000300a00 */
[----:B------:R-:W-:-:S02]  /*a0610*/  IMAD.X R133, R157, 0x1, R2, P2 ;  /* 0x000000019d857824 */ /* 0x000fc400010e0602 */
[----:B-1----:R-:W-:-:S03]  /*a0620*/  IMAD.X R3, R153, 0x1, R2, P3 ;  /* 0x0000000199037824 */ /* 0x002fc600018e0602 */
[----:B------:R4:W-:Y:S04]  /*a0630*/  STL [R1+0x85c], R133 ;  /* 0x00085c8501007387 */ /* 0x0009e80000100800 */
[----:B------:R5:W-:Y:S01]  /*a0640*/  STL [R1+0x8f4], R3 ;  /* 0x0008f40301007387 */ /* 0x000be20000100800 */
[-C--:B--2---:R-:W-:Y:S02]  /*a0650*/  IADD3 R135, P0, R148, R132.reuse, RZ ;  /* 0x0000008494877210 */ /* 0x084fe40007f1e0ff */
[-C--:B----4-:R-:W-:Y:S02]  /*a0660*/  IADD3 R133, P1, R144, R132.reuse, RZ ;  /* 0x0000008490857210 */ /* 0x090fe40007f3e0ff */
[----:B-----5:R-:W-:Y:S01]  /*a0670*/  IADD3 R3, P2, R140, R132, RZ ;  /* 0x000000848c037210 */ /* 0x020fe20007f5e0ff */
[----:B------:R1:W-:Y:S02]  /*a0680*/  STL [R1+0x954], R135 ;  /* 0x0009548701007387 */ /* 0x0003e40000100800 */
[----:B------:R2:W-:Y:S02]  /*a0690*/  STL [R1+0x13c], R133 ;  /* 0x00013c8501007387 */ /* 0x0005e40000100800 */
[----:B------:R4:W-:Y:S01]  /*a06a0*/  STL [R1+0x234], R3 ;  /* 0x0002340301007387 */ /* 0x0009e20000100800 */
[----:B-1----:R-:W-:Y:S01]  /*a06b0*/  IADD3.X R135, R149, R2, RZ, P0, !PT ;  /* 0x0000000295877210 */ /* 0x002fe200007fe4ff */
[----:B--2---:R-:W-:-:S02]  /*a06c0*/  IMAD.X R133, R145, 0x1, R2, P1 ;  /* 0x0000000191857824 */ /* 0x004fc400008e0602 */
[----:B----4-:R-:W-:Y:S02]  /*a06d0*/  IMAD.X R3, R141, 0x1, R2, P2 ;  /* 0x000000018d037824 */ /* 0x010fe400010e0602 */
[----:B------:R-:W-:Y:S01]  /*a06e0*/  STL [R1+0x950], R135 ;  /* 0x0009508701007387 */ /* 0x000fe20000100800 */
[----:B------:R-:W2:Y:S02]  /*a06f0*/  LDL.LU.64 R152, [R1+0x1810] ;  /* 0x0018100001987983 */ /* 0x000ea40000300a00 */
[----:B------:R-:W-:Y:S02]  /*a0700*/  STL [R1+0x138], R133 ;  /* 0x0001388501007387 */ /* 0x000fe40000100800 */
[----:B------:R-:W4:Y:S01]  /*a0710*/  LDL.LU.64 R144, [R1+0x17c0] ;  /* 0x0017c00001907983 */ /* 0x000f220000300a00 */
[----:B------:R3:W-:Y:S01]  /*a0720*/  STL [R1+0x22c], R3 ;  /* 0x00022c0301007387 */ /* 0x0007e20000100800 */
[----:B------:R-:W5:Y:S01]  /*a0730*/  LDL.LU.64 R140, [R1+0x1b38] ;  /* 0x001b3800018c7983 */ /* 0x000f620000300a00 */
[----:B---3--:R-:W-:-:S05]  /*a0740*/  IADD3 R3, P0, R136, R132, RZ ;  /* 0x0000008488037210 */ /* 0x008fca0007f1e0ff */
[----:B------:R1:W-:Y:S01]  /*a0750*/  STL [R1+0x2b0], R3 ;  /* 0x0002b00301007387 */ /* 0x0003e20000100800 */
[-C--:B------:R-:W-:Y:S02]  /*a0760*/  IADD3 R135, P1, R128, R132.reuse, RZ ;  /* 0x0000008480877210 */ /* 0x080fe40007f3e0ff */
[-C--:B------:R-:W-:Y:S02]  /*a0770*/  IADD3 R133, P2, R164, R132.reuse, RZ ;  /* 0x00000084a4857210 */ /* 0x080fe40007f5e0ff */
[----:B-1----:R-:W-:Y:S01]  /*a0780*/  IADD3 R3, P3, R162, R132, RZ ;  /* 0x00000084a2037210 */ /* 0x002fe20007f7e0ff */
[----:B------:R-:W-:Y:S02]  /*a0790*/  STL [R1+0x374], R135 ;  /* 0x0003748701007387 */ /* 0x000fe40000100800 */
[----:B------:R1:W-:Y:S01]  /*a07a0*/  STL [R1+0x7b4], R133 ;  /* 0x0007b48501007387 */ /* 0x0003e20000100800 */
[----:B------:R-:W-:Y:S08]  /*a07b0*/  HMMA.1688.F32.TF32 R172, R220, R138, R244 ;  /* 0x0000008adcac723c */ /* 0x000ff000000810f4 */
[C---:B------:R-:W-:Y:S01]  /*a07c0*/  HMMA.1688.F32.TF32 R236, R168.reuse, R124, R236 ;  /* 0x0000007ca8ec723c */ /* 0x040fe200000810ec */
[----:B------:R3:W-:Y:S01]  /*a07d0*/  STL [R1+0x854], R3 ;  /* 0x0008540301007387 */ /* 0x0007e20000100800 */
[----:B------:R-:W5:Y:S06]  /*a07e0*/  LDL.LU.64 R148, [R1+0x1ac0] ;  /* 0x001ac00001947983 */ /* 0x000f6c0000300a00 */
[C---:B------:R-:W-:Y:S08]  /*a07f0*/  HMMA.1688.F32.TF32 R192, R168.reuse, R120, R192 ;  /* 0x00000078a8c0723c */ /* 0x040ff000000810c0 */
[C---:B------:R-:W-:Y:S08]  /*a0800*/  HMMA.1688.F32.TF32 R196, R168.reuse, R116, R196 ;  /* 0x00000074a8c4723c */ /* 0x040ff000000810c4 */
[C---:B------:R-:W-:Y:S08]  /*a0810*/  HMMA.1688.F32.TF32 R200, R168.reuse, R112, R200 ;  /* 0x00000070a8c8723c */ /* 0x040ff000000810c8 */
[C---:B------:R-:W-:Y:S08]  /*a0820*/  HMMA.1688.F32.TF32 R204, R168.reuse, R108, R204 ;  /* 0x0000006ca8cc723c */ /* 0x040ff000000810cc */
[----:B------:R-:W-:Y:S01]  /*a0830*/  HMMA.1688.F32.TF32 R208, R168, R104, R208 ;  /* 0x00000068a8d0723c */ /* 0x000fe200000810d0 */
[----:B-1----:R-:W-:-:S07]  /*a0840*/  IADD3.X R133, R137, R2, RZ, P0, !PT ;  /* 0x0000000289857210 */ /* 0x002fce00007fe4ff */
[C---:B------:R-:W-:Y:S08]  /*a0850*/  HMMA.1688.F32.TF32 R212, R168.reuse, R100, R212 ;  /* 0x00000064a8d4723c */ /* 0x040ff000000810d4 */
[----:B------:R-:W-:Y:S01]  /*a0860*/  HMMA.1688.F32.TF32 R216, R168, R96, R216 ;  /* 0x00000060a8d8723c */ /* 0x000fe200000810d8 */
[----:B---3--:R-:W-:-:S07]  /*a0870*/  IMAD.X R3, R129, 0x1, R2, P1 ;  /* 0x0000000181037824 */ /* 0x008fce00008e0602 */
[C---:B------:R-:W-:Y:S01]  /*a0880*/  HMMA.1688.F32.TF32 R228, R168.reuse, R92, R228 ;  /* 0x0000005ca8e4723c */ /* 0x040fe200000810e4 */
[----:B------:R1:W-:Y:S01]  /*a0890*/  STL [R1+0x2a8], R133 ;  /* 0x0002a88501007387 */ /* 0x0003e20000100800 */
[----:B------:R-:W3:Y:S02]  /*a08a0*/  LDL.LU.64 R136, [R1+0x1a38] ;  /* 0x001a380001887983 */ /* 0x000ee40000300a00 */
[----:B------:R1:W-:Y:S02]  /*a08b0*/  STL [R1+0x35c], R3 ;  /* 0x00035c0301007387 */ /* 0x0003e40000100800 */
[----:B------:R-:W3:Y:S01]  /*a08c0*/  LDL.LU.64 R128, [R1+0x19a8] ;  /* 0x0019a80001807983 */ /* 0x000ee20000300a00 */
[----:B------:R-:W3:Y:S01]  /*a08d0*/  LDL.LU.64 R156, [R1+0x1920] ;  /* 0x00192000019c7983 */ /* 0x000ee20000300a00 */
[C---:B------:R-:W-:Y:S08]  /*a08e0*/  HMMA.1688.F32.TF32 R224, R168.reuse, R88, R224 ;  /* 0x00000058a8e0723c */ /* 0x040ff000000810e0 */
[C---:B------:R-:W-:Y:S08]  /*a08f0*/  HMMA.1688.F32.TF32 R180, R168.reuse, R80, R180 ;  /* 0x00000050a8b4723c */ /* 0x040ff000000810b4 */
[----:B------:R-:W-:Y:S01]  /*a0900*/  HMMA.1688.F32.TF32 R176, R168, R76, R176 ;  /* 0x0000004ca8b0723c */ /* 0x000fe200000810b0 */
[----:B------:R-:W-:Y:S01]  /*a0910*/  IMAD.MOV.U32 R160, RZ, RZ, c[0x0][0x180] ;  /* 0x00006000ffa07624 */ /* 0x000fe200078e00ff */
[----:B------:R-:W-:Y:S01]  /*a0920*/  LDS R164, [R161+0x34680] ;  /* 0x03468000a1a47984 */ /* 0x000fe20000000800 */
[----:B-1----:R-:W-:-:S05]  /*a0930*/  IMAD.X R133, R165, 0x1, R2, P2 ;  /* 0x00000001a5857824 */ /* 0x002fca00010e0602 */
[----:B------:R-:W-:Y:S01]  /*a0940*/  HMMA.1688.F32.TF32 R220, R168, R84, R240 ;  /* 0x00000054a8dc723c */ /* 0x000fe200000810f0 */
[----:B------:R-:W-:-:S07]  /*a0950*/  IADD3.X R3, R163, R2, RZ, P3, !PT ;  /* 0x00000002a3037210 */ /* 0x000fce0001ffe4ff */
[----:B------:R-:W-:Y:S01]  /*a0960*/  HMMA.1688.F32.TF32 R172, R168, R72, R172 ;  /* 0x00000048a8ac723c */ /* 0x000fe200000810ac */
[----:B------:R-:W1:Y:S04]  /*a0970*/  LDS R165, [R189+0x34680] ;  /* 0x03468000bda57984 */ /* 0x000e680000000800 */
[----:B------:R4:W-:Y:S01]  /*a0980*/  STL [R1+0x7ac], R133 ;  /* 0x0007ac8501007387 */ /* 0x0009e20000100800 */
[----:B------:R5:W-:Y:S01]  /*a0990*/  STL [R1+0x84c], R3 ;  /* 0x00084c0301007387 */ /* 0x000be20000100800 */
[-C--:B--2---:R-:W-:Y:S02]  /*a09a0*/  IADD3 R135, P0, R152, R132.reuse, RZ ;  /* 0x0000008498877210 */ /* 0x084fe40007f1e0ff */
[-C--:B----4-:R-:W-:Y:S02]  /*a09b0*/  IADD3 R133, P1, R144, R132.reuse, RZ ;  /* 0x0000008490857210 */ /* 0x090fe40007f3e0ff */
[----:B-----5:R-:W-:Y:S01]  /*a09c0*/  IADD3 R3, P2, R140, R132, RZ ;  /* 0x000000848c037210 */ /* 0x020fe20007f5e0ff */
[----:B------:R2:W-:Y:S02]  /*a09d0*/  STL [R1+0x8dc], R135 ;  /* 0x0008dc8701007387 */ /* 0x0005e40000100800 */
[----:B------:R4:W-:Y:S02]  /*a09e0*/  STL [R1+0x94c], R133 ;  /* 0x00094c8501007387 */ /* 0x0009e40000100800 */
[----:B------:R5:W-:Y:S01]  /*a09f0*/  STL [R1+0x134], R3 ;  /* 0x0001340301007387 */ /* 0x000be20000100800 */
[----:B--2---:R-:W-:-:S02]  /*a0a00*/  IMAD.X R135, R153, 0x1, R2, P0 ;  /* 0x0000000199877824 */ /* 0x004fc400000e0602 */
[----:B----4-:R-:W-:Y:S01]  /*a0a10*/  IMAD.X R133, R145, 0x1, R2, P1 ;  /* 0x0000000191857824 */ /* 0x010fe200008e0602 */
[----:B-----5:R-:W-:Y:S02]  /*a0a20*/  IADD3.X R3, R141, R2, RZ, P2, !PT ;  /* 0x000000028d037210 */ /* 0x020fe400017fe4ff */
[----:B------:R-:W-:Y:S01]  /*a0a30*/  STL [R1+0x8d4], R135 ;  /* 0x0008d48701007387 */ /* 0x000fe20000100800 */
[----:B------:R-:W2:Y:S02]  /*a0a40*/  LDL.LU.64 R152, [R1+0x18a0] ;  /* 0x0018a00001987983 */ /* 0x000ea40000300a00 */
[----:B------:R-:W-:Y:S02]  /*a0a50*/  STL [R1+0x948], R133 ;  /* 0x0009488501007387 */ /* 0x000fe40000100800 */
[----:B------:R-:W4:Y:S01]  /*a0a60*/  LDL.LU.64 R144, [R1+0x1828] ;  /* 0x0018280001907983 */ /* 0x000f220000300a00 */
[----:B------:R5:W-:Y:S01]  /*a0a70*/  STL [R1+0x130], R3 ;  /* 0x0001300301007387 */ /* 0x000be20000100800 */
[----:B------:R-:W4:Y:S01]  /*a0a80*/  LDL.LU.64 R140, [R1+0x17d0] ;  /* 0x0017d000018c7983 */ /* 0x000f220000300a00 */
[----:B-----5:R-:W-:-:S05]  /*a0a90*/  IADD3 R3, P0, R148, R132, RZ ;  /* 0x0000008494037210 */ /* 0x020fca0007f1e0ff */
[----:B------:R5:W-:Y:S01]  /*a0aa0*/  STL [R1+0x220], R3 ;  /* 0x0002200301007387 */ /* 0x000be20000100800 */
[-C--:B---3--:R-:W-:Y:S02]  /*a0ab0*/  IADD3 R135, P1, R136, R132.reuse, RZ ;  /* 0x0000008488877210 */ /* 0x088fe40007f3e0ff */
[-C--:B------:R-:W-:Y:S02]  /*a0ac0*/  IADD3 R133, P2, R128, R132.reuse, RZ ;  /* 0x0000008480857210 */ /* 0x080fe40007f5e0ff */
[----:B-----5:R-:W-:Y:S01]  /*a0ad0*/  IADD3 R3, P3, R156, R132, RZ ;  /* 0x000000849c037210 */ /* 0x020fe20007f7e0ff */
[----:B------:R3:W-:Y:S02]  /*a0ae0*/  STL [R1+0x2a4], R135 ;  /* 0x0002a48701007387 */ /* 0x0007e40000100800 */
[----:B------:R5:W-:Y:S02]  /*a0af0*/  STL [R1+0x354], R133 ;  /* 0x0003548501007387 */ /* 0x000be40000100800 */
[----:B------:R1:W-:Y:S02]  /*a0b00*/  STL [R1+0x7a4], R3 ;  /* 0x0007a40301007387 */ /* 0x0003e40000100800 */
[----:B---3--:R-:W-:-:S02]  /*a0b10*/  IMAD.X R135, R149, 0x1, R2, P0 ;  /* 0x0000000195877824 */ /* 0x008fc400000e0602 */
[--C-:B-----5:R-:W-:Y:S01]  /*a0b20*/  IMAD.X R133, R137, 0x1, R2.reuse, P1 ;  /* 0x0000000189857824 */ /* 0x120fe200008e0602 */
[----:B-1----:R-:W-:Y:S02]  /*a0b30*/  IADD3.X R3, R129, R2, RZ, P2, !PT ;  /* 0x0000000281037210 */ /* 0x002fe400017fe4ff */
[----:B------:R-:W-:Y:S01]  /*a0b40*/  STL [R1+0x218], R135 ;  /* 0x0002188701007387 */ /* 0x000fe20000100800 */
[----:B------:R-:W3:Y:S02]  /*a0b50*/  LDL.LU.64 R162, [R1+0x1b40] ;  /* 0x001b400001a27983 */ /* 0x000ee40000300a00 */
[----:B------:R-:W-:Y:S02]  /*a0b60*/  STL [R1+0x29c], R133 ;  /* 0x00029c8501007387 */ /* 0x000fe40000100800 */
[----:B------:R-:W5:Y:S01]  /*a0b70*/  LDL.LU.64 R148, [R1+0x1ac8] ;  /* 0x001ac80001947983 */ /* 0x000f620000300a00 */
[----:B------:R1:W-:Y:S01]  /*a0b80*/  STL [R1+0x34c], R3 ;  /* 0x00034c0301007387 */ /* 0x0003e20000100800 */
[----:B------:R-:W5:Y:S02]  /*a0b90*/  LDL.LU.64 R136, [R1+0x1a48] ;  /* 0x001a480001887983 */ /* 0x000f640000300a00 */
[----:B------:R-:W5:Y:S02]  /*a0ba0*/  LDL.LU.64 R128, [R1+0x19b8] ;  /* 0x0019b80001807983 */ /* 0x000f640000300a00 */
[----:B-1----:R-:W-:-:S05]  /*a0bb0*/  IMAD.X R3, R157, 0x1, R2, P3 ;  /* 0x000000019d037824 */ /* 0x002fca00018e0602 */
[----:B------:R1:W-:Y:S01]  /*a0bc0*/  STL [R1+0x79c], R3 ;  /* 0x00079c0301007387 */ /* 0x0003e20000100800 */
[-C--:B--2---:R-:W-:Y:S02]  /*a0bd0*/  IADD3 R135, P0, R152, R132.reuse, RZ ;  /* 0x0000008498877210 */ /* 0x084fe40007f1e0ff */
[-C--:B----4-:R-:W-:Y:S02]  /*a0be0*/  IADD3 R133, P1, R144, R132.reuse, RZ ;  /* 0x0000008490857210 */ /* 0x090fe40007f3e0ff */
[----:B-1----:R-:W-:Y:S01]  /*a0bf0*/  IADD3 R3, P2, R140, R132, RZ ;  /* 0x000000848c037210 */ /* 0x002fe20007f5e0ff */
[----:B------:R1:W-:Y:S02]  /*a0c00*/  STL [R1+0x844], R135 ;  /* 0x0008448701007387 */ /* 0x0003e40000100800 */
[----:B------:R2:W-:Y:S02]  /*a0c10*/  STL [R1+0x8cc], R133 ;  /* 0x0008cc8501007387 */ /* 0x0005e40000100800 */
[----:B------:R4:W-:Y:S01]  /*a0c20*/  STL [R1+0x944], R3 ;  /* 0x0009440301007387 */ /* 0x0009e20000100800 */
[--C-:B-1----:R-:W-:Y:S01]  /*a0c30*/  IMAD.X R135, R153, 0x1, R2.reuse, P0 ;  /* 0x0000000199877824 */ /* 0x102fe200000e0602 */
[----:B--2---:R-:W-:Y:S01]  /*a0c40*/  IADD3.X R133, R145, R2, RZ, P1, !PT ;  /* 0x0000000291857210 */ /* 0x004fe20000ffe4ff */
[----:B----4-:R-:W-:-:S03]  /*a0c50*/  IMAD.X R3, R141, 0x1, R2, P2 ;  /* 0x000000018d037824 */ /* 0x010fc600010e0602 */
[----:B------:R-:W-:Y:S01]  /*a0c60*/  STL [R1+0x81c], R135 ;  /* 0x00081c8701007387 */ /* 0x000fe20000100800 */
[----:B------:R-:W2:Y:S02]  /*a0c70*/  LDL.LU.64 R156, [R1+0x1930] ;  /* 0x00193000019c7983 */ /* 0x000ea40000300a00 */
[----:B------:R3:W-:Y:S02]  /*a0c80*/  STL [R1+0x8c4], R133 ;  /* 0x0008c48501007387 */ /* 0x0007e40000100800 */
[----:B------:R-:W4:Y:S01]  /*a0c90*/  LDL.LU.64 R152, [R1+0x18b8] ;  /* 0x0018b80001987983 */ /* 0x000f220000300a00 */
[----:B------:R1:W-:Y:S01]  /*a0ca0*/  STL [R1+0x940], R3 ;  /* 0x0009400301007387 */ /* 0x0003e20000100800 */
[----:B------:R-:W4:Y:S02]  /*a0cb0*/  LDL.LU.64 R144, [R1+0x1840] ;  /* 0x0018400001907983 */ /* 0x000f240000300a00 */
[----:B------:R-:W4:Y:S01]  /*a0cc0*/  LDL.LU.64 R140, [R1+0x17e0] ;  /* 0x0017e000018c7983 */ /* 0x000f220000300a00 */
[----:B---3--:R-:W-:-:S02]  /*a0cd0*/  IADD3 R133, P0, R162, R132, RZ ;  /* 0x00000084a2857210 */ /* 0x008fc40007f1e0ff */
[-C--:B-----5:R-:W-:Y:S02]  /*a0ce0*/  IADD3 R135, P1, R148, R132.reuse, RZ ;  /* 0x0000008494877210 */ /* 0x0a0fe40007f3e0ff */
[-C--:B-1----:R-:W-:Y:S01]  /*a0cf0*/  IADD3 R3, P2, R136, R132.reuse, RZ ;  /* 0x0000008488037210 */ /* 0x082fe20007f5e0ff */
[----:B------:R1:W-:Y:S02]  /*a0d00*/  STL [R1+0x12c], R133 ;  /* 0x00012c8501007387 */ /* 0x0003e40000100800 */
[----:B------:R3:W-:Y:S02]  /*a0d10*/  STL [R1+0x214], R135 ;  /* 0x0002148701007387 */ /* 0x0007e40000100800 */
[----:B------:R5:W-:Y:S01]  /*a0d20*/  STL [R1+0x290], R3 ;  /* 0x0002900301007387 */ /* 0x000be20000100800 */
[----:B-1----:R-:W-:Y:S02]  /*a0d30*/  IADD3 R133, P3, R128, R132, RZ ;  /* 0x0000008480857210 */ /* 0x002fe40007f7e0ff */
[----:B---3--:R-:W-:Y:S01]  /*a0d40*/  IADD3.X R135, R149, R2, RZ, P1, !PT ;  /* 0x0000000295877210 */ /* 0x008fe20000ffe4ff */
[----:B-----5:R-:W-:-:S02]  /*a0d50*/  IMAD.X R3, R163, 0x1, R2, P0 ;  /* 0x00000001a3037824 */ /* 0x020fc400000e0602 */
[----:B------:R1:W-:Y:S04]  /*a0d60*/  STL [R1+0x344], R133 ;  /* 0x0003448501007387 */ /* 0x0003e80000100800 */
[----:B------:R3:W-:Y:S01]  /*a0d70*/  STL [R1+0x128], R3 ;  /* 0x0001280301007387 */ /* 0x0007e20000100800 */
[----:B------:R-:W-:Y:S02]  /*a0d80*/  STL [R1+0x20c], R135 ;  /* 0x00020c8701007387 */ /* 0x000fe40000100800 */
[----:B------:R-:W5:Y:S02]  /*a0d90*/  LDL.LU.64 R162, [R1+0x1b48] ;  /* 0x001b480001a27983 */ /* 0x000f640000300a00 */
[--C-:B-1----:R-:W-:Y:S02]  /*a0da0*/  IMAD.X R133, R137, 0x1, R2.reuse, P2 ;  /* 0x0000000189857824 */ /* 0x102fe400010e0602 */
[----:B---3--:R-:W-:-:S03]  /*a0db0*/  IMAD.X R3, R129, 0x1, R2, P3 ;  /* 0x0000000181037824 */ /* 0x008fc600018e0602 */
[----:B------:R-:W-:Y:S01]  /*a0dc0*/  STL [R1+0x284], R133 ;  /* 0x0002848501007387 */ /* 0x000fe20000100800 */
[----:B------:R-:W3:Y:S03]  /*a0dd0*/  LDL.LU.64 R148, [R1+0x1ad0] ;  /* 0x001ad00001947983 */ /* 0x000ee60000300a00 */
[----:B------:R2:W-:Y:S01]  /*a0de0*/  STL [R1+0x338], R3 ;  /* 0x0003380301007387 */ /* 0x0005e20000100800 */
[----:B------:R-:W3:Y:S02]  /*a0df0*/  LDL.LU.64 R136, [R1+0x1a50] ;  /* 0x001a500001887983 */ /* 0x000ee40000300a00 */
[----:B------:R-:W3:Y:S01]  /*a0e00*/  LDL.LU.64 R128, [R1+0x19c8] ;  /* 0x0019c80001807983 */ /* 0x000ee20000300a00 */
[-C--:B--2---:R-:W-:Y:S02]  /*a0e10*/  IADD3 R3, P0, R156, R132.reuse, RZ ;  /* 0x000000849c037210 */ /* 0x084fe40007f1e0ff */
[----:B----4-:R-:W-:-:S03]  /*a0e20*/  IADD3 R133, P1, R152, R132, RZ ;  /* 0x0000008498857210 */ /* 0x010fc60007f3e0ff */
[----:B------:R1:W-:Y:S02]  /*a0e30*/  STL [R1+0x790], R3 ;  /* 0x0007900301007387 */ /* 0x0003e40000100800 */
[----:B------:R2:W-:Y:S01]  /*a0e40*/  STL [R1+0x810], R133 ;  /* 0x0008108501007387 */ /* 0x0005e20000100800 */
[----:B------:R-:W-:Y:S02]  /*a0e50*/  IADD3.X R135, R157, R2, RZ, P0, !PT ;  /* 0x000000029d877210 */ /* 0x000fe400007fe4ff */
[-C--:B-1----:R-:W-:Y:S02]  /*a0e60*/  IADD3 R3, P2, R144, R132.reuse, RZ ;  /* 0x0000008490037210 */ /* 0x082fe40007f5e0ff */
[----:B--2---:R-:W-:-:S03]  /*a0e70*/  IADD3 R133, P3, R140, R132, RZ ;  /* 0x000000848c857210 */ /* 0x004fc60007f7e0ff */
[----:B------:R1:W-:Y:S02]  /*a0e80*/  STL [R1+0x8b8], R3 ;  /* 0x0008b80301007387 */ /* 0x0003e40000100800 */
[----:B------:R2:W-:Y:S02]  /*a0e90*/  STL [R1+0x938], R133 ;  /* 0x0009388501007387 */ /* 0x0005e40000100800 */
[----:B------:R-:W-:Y:S02]  /*a0ea0*/  STL [R1+0x77c], R135 ;  /* 0x00077c8701007387 */ /* 0x000fe40000100800 */
[----:B------:R-:W4:Y:S02]  /*a0eb0*/  LDL.LU.64 R156, [R1+0x1948] ;  /* 0x00194800019c7983 */ /* 0x000f240000300a00 */
[--C-:B-1----:R-:W-:Y:S02]  /*a0ec0*/  IMAD.X R3, R153, 0x1, R2.reuse, P1 ;  /* 0x0000000199037824 */ /* 0x102fe400008e0602 */
[----:B--2---:R-:W-:-:S03]  /*a0ed0*/  IMAD.X R133, R145, 0x1, R2, P2 ;  /* 0x0000000191857824 */ /* 0x004fc600010e0602 */
[----:B------:R1:W-:Y:S02]  /*a0ee0*/  STL [R1+0x804], R3 ;  /* 0x0008040301007387 */ /* 0x0003e40000100800 */
[----:B------:R5:W-:Y:S02]  /*a0ef0*/  STL [R1+0x89c], R133 ;  /* 0x00089c8501007387 */ /* 0x000be40000100800 */
[----:B------:R-:W2:Y:S02]  /*a0f00*/  LDL.LU.64 R152, [R1+0x18c8] ;  /* 0x0018c80001987983 */ /* 0x000ea40000300a00 */
[----:B------:R-:W2:Y:S01]  /*a0f10*/  LDL.LU.64 R144, [R1+0x1850] ;  /* 0x0018500001907983 */ /* 0x000ea20000300a00 */
[----:B-1----:R-:W-:-:S05]  /*a0f20*/  IADD3.X R3, R141, R2, RZ, P3, !PT ;  /* 0x000000028d037210 */ /* 0x002fca0001ffe4ff */
[----:B------:R3:W-:Y:S01]  /*a0f30*/  STL [R1+0x934], R3 ;  /* 0x0009340301007387 */ /* 0x0007e20000100800 */
[----:B------:R-:W2:Y:S01]  /*a0f40*/  LDL.LU.64 R140, [R1+0x17f0] ;  /* 0x0017f000018c7983 */ /* 0x000ea20000300a00 */
[----:B-----5:R-:W-:-:S05]  /*a0f50*/  IADD3 R133, P0, R162, R132, RZ ;  /* 0x00000084a2857210 */ /* 0x020fca0007f1e0ff */
[----:B------:R1:W-:Y:S01]  /*a0f60*/  STL [R1+0x124], R133 ;  /* 0x0001248501007387 */ /* 0x0003e20000100800 */
[-C--:B---3--:R-:W-:Y:S01]  /*a0f70*/  IADD3 R3, P1, R148, R132.reuse, RZ ;  /* 0x0000008494037210 */ /* 0x088fe20007f3e0ff */
[----:B------:R-:W-:Y:S01]  /*a0f80*/  IMAD.X R135, R163, 0x1, R2, P0 ;  /* 0x00000001a3877824 */ /* 0x000fe200000e0602 */
[----:B-1----:R-:W-:-:S03]  /*a0f90*/  IADD3 R133, P2, R136, R132, RZ ;  /* 0x0000008488857210 */ /* 0x002fc60007f5e0ff */
[----:B------:R1:W-:Y:S04]  /*a0fa0*/  STL [R1+0x204], R3 ;  /* 0x0002040301007387 */ /* 0x0003e80000100800 */
[----:B------:R3:W-:Y:S01]  /*a0fb0*/  STL [R1+0x270], R133 ;  /* 0x0002708501007387 */ /* 0x0007e20000100800 */
[----:B-1----:R-:W-:Y:S01]  /*a0fc0*/  IADD3 R3, P3, R128, R132, RZ ;  /* 0x0000008480037210 */ /* 0x002fe20007f7e0ff */
[----:B---3--:R-:W-:-:S04]  /*a0fd0*/  IMAD.X R133, R149, 0x1, R2, P1 ;  /* 0x0000000195857824 */ /* 0x008fc800008e0602 */
[----:B------:R1:W-:Y:S01]  /*a0fe0*/  STL [R1+0x328], R3 ;  /* 0x0003280301007387 */ /* 0x0003e20000100800 */
[----:B------:R-:W-:Y:S02]  /*a0ff0*/  STL [R1+0x120], R135 ;  /* 0x0001208701007387 */ /* 0x000fe40000100800 */
[----:B------:R-:W3:Y:S01]  /*a1000*/  LDL.LU.64 R148, [R1+0x1b50] ;  /* 0x001b500001947983 */ /* 0x000ee20000300a00 */
[----:B------:R5:W-:Y:S01]  /*a1010*/  STL [R1+0x1fc], R133 ;  /* 0x0001fc8501007387 */ /* 0x000be20000100800 */
[----:B-1----:R-:W-:-:S03]  /*a1020*/  IADD3.X R3, R137, R2, RZ, P2, !PT ;  /* 0x0000000289037210 */ /* 0x002fc600017fe4ff */
[----:B------:R-:W3:Y:S02]  /*a1030*/  LDL.LU.64 R136, [R1+0x1ad8] ;  /* 0x001ad80001887983 */ /* 0x000ee40000300a00 */
[----:B------:R4:W-:Y:S02]  /*a1040*/  STL [R1+0x26c], R3 ;  /* 0x00026c0301007387 */ /* 0x0009e40000100800 */
[----:B-----5:R-:W-:Y:S02]  /*a1050*/  IMAD.X R133, R129, 0x1, R2, P3 ;  /* 0x0000000181857824 */ /* 0x020fe400018e0602 */
[----:B------:R-:W5:Y:S03]  /*a1060*/  LDL.LU.64 R128, [R1+0x1a58] ;  /* 0x001a580001807983 */ /* 0x000f660000300a00 */
[----:B------:R-:W-:Y:S01]  /*a1070*/  STL [R1+0x324], R133 ;  /* 0x0003248501007387 */ /* 0x000fe20000100800 */
[----:B----4-:R-:W-:-:S05]  /*a1080*/  IADD3 R3, P0, R156, R132, RZ ;  /* 0x000000849c037210 */ /* 0x010fca0007f1e0ff */
[----:B------:R2:W-:Y:S02]  /*a1090*/  STL [R1+0x774], R3 ;  /* 0x0007740301007387 */ /* 0x0005e40000100800 */
[-C--:B--2---:R-:W-:Y:S02]  /*a10a0*/  IADD3 R3, P1, R152, R132.reuse, RZ ;  /* 0x0000008498037210 */ /* 0x084fe40007f3e0ff */
[----:B------:R-:W-:-:S03]  /*a10b0*/  IADD3 R135, P2, R144, R132, RZ ;  /* 0x0000008490877210 */ /* 0x000fc60007f5e0ff */
[----:B------:R1:W-:Y:S02]  /*a10c0*/  STL [R1+0x7f0], R3 ;  /* 0x0007f00301007387 */ /* 0x0003e40000100800 */
[----:B------:R2:W-:Y:S01]  /*a10d0*/  STL [R1+0x88c], R135 ;  /* 0x00088c8701007387 */ /* 0x0005e20000100800 */
[----:B------:R-:W-:Y:S01]  /*a10e0*/  IADD3 R133, P3, R140, R132, RZ ;  /* 0x000000848c857210 */ /* 0x000fe20007f7e0ff */
[----:B-1----:R-:W-:Y:S01]  /*a10f0*/  IMAD.X R3, R157, 0x1, R2, P0 ;  /* 0x000000019d037824 */ /* 0x002fe200000e0602 */
[----:B--2---:R-:W-:-:S03]  /*a1100*/  IADD3.X R135, R153, R2, RZ, P1, !PT ;  /* 0x0000000299877210 */ /* 0x004fc60000ffe4ff */
[----:B------:R1:W-:Y:S01]  /*a1110*/  STL [R1+0x928], R133 ;  /* 0x0009288501007387 */ /* 0x0003e20000100800 */
[----:B------:R2:W-:Y:S02]  /*a1120*/  STL [R1+0x66c], R3 ;  /* 0x00066c0301007387 */ /* 0x0005e40000100800 */
[----:B------:R-:W-:Y:S02]  /*a1130*/  STL [R1+0x7ec], R135 ;  /* 0x0007ec8701007387 */ /* 0x000fe40000100800 */
[--C-:B-1----:R-:W-:Y:S02]  /*a1140*/  IMAD.X R133, R145, 0x1, R2.reuse, P2 ;  /* 0x0000000191857824 */ /* 0x102fe400010e0602 */
[----:B--2---:R-:W-:Y:S01]  /*a1150*/  IMAD.X R3, R141, 0x1, R2, P3 ;  /* 0x000000018d037824 */ /* 0x004fe200018e0602 */
[----:B------:R-:W2:Y:S02]  /*a1160*/  LDL.LU.64 R144, [R1+0x19d8] ;  /* 0x0019d80001907983 */ /* 0x000ea40000300a00 */
[----:B------:R3:W-:Y:S02]  /*a1170*/  STL [R1+0x888], R133 ;  /* 0x0008888501007387 */ /* 0x0007e40000100800 */
[----:B------:R-:W4:Y:S01]  /*a1180*/  LDL.LU.64 R140, [R1+0x1960] ;  /* 0x00196000018c7983 */ /* 0x000f220000300a00 */
[----:B------:R1:W-:Y:S01]  /*a1190*/  STL [R1+0x924], R3 ;  /* 0x0009240301007387 */ /* 0x0003e20000100800 */
[----:B------:R-:W4:Y:S01]  /*a11a0*/  LDL.LU.64 R162, [R1+0x18e0] ;  /* 0x0018e00001a27983 */ /* 0x000f220000300a00 */
[----:B---3--:R-:W-:-:S05]  /*a11b0*/  IADD3 R133, P0, R148, R132, RZ ;  /* 0x0000008494857210 */ /* 0x008fca0007f1e0ff */
[----:B------:R3:W-:Y:S01]  /*a11c0*/  STL [R1+0x11c], R133 ;  /* 0x00011c8501007387 */ /* 0x0007e20000100800 */
[----:B------:R-:W4:Y:S01]  /*a11d0*/  LDL.LU.64 R156, [R1+0x1870] ;  /* 0x00187000019c7983 */ /* 0x000f220000300a00 */
[----:B-1----:R-:W-:Y:S02]  /*a11e0*/  IADD3 R3, P1, R136, R132, RZ ;  /* 0x0000008488037210 */ /* 0x002fe40007f3e0ff */
[----:B------:R-:W-:-:S03]  /*a11f0*/  IADD3.X R135, R149, R2, RZ, P0, !PT ;  /* 0x0000000295877210 */ /* 0x000fc600007fe4ff */
[----:B------:R5:W-:Y:S01]  /*a1200*/  STL [R1+0x1f4], R3 ;  /* 0x0001f40301007387 */ /* 0x000be20000100800 */
[----:B---3--:R-:W-:Y:S01]  /*a1210*/  IMAD.X R133, R137, 0x1, R2, P1 ;  /* 0x0000000189857824 */ /* 0x008fe200008e0602 */
[----:B-----5:R-:W-:-:S05]  /*a1220*/  IADD3 R3, P2, R128, R132, RZ ;  /* 0x0000008480037210 */ /* 0x020fca0007f5e0ff */
[----:B------:R1:W-:Y:S01]  /*a1230*/  STL [R1+0x25c], R3 ;  /* 0x00025c0301007387 */ /* 0x0003e20000100800 */
[----:B------:R-:W-:Y:S02]  /*a1240*/  STL [R1+0x118], R135 ;  /* 0x0001188701007387 */ /* 0x000fe40000100800 */
[----:B------:R-:W3:Y:S02]  /*a1250*/  LDL.LU.64 R148, [R1+0x1808] ;  /* 0x0018080001947983 */ /* 0x000ee40000300a00 */
[----:B------:R-:W-:Y:S01]  /*a1260*/  STL [R1+0x1f0], R133 ;  /* 0x0001f08501007387 */ /* 0x000fe20000100800 */
[----:B------:R-:W5:Y:S01]  /*a1270*/  LDL.LU.64 R136, [R1+0x1b58] ;  /* 0x001b580001887983 */ /* 0x000f620000300a00 */
[----:B-1----:R-:W-:-:S05]  /*a1280*/  IMAD.X R3, R129, 0x1, R2, P2 ;  /* 0x0000000181037824 */ /* 0x002fca00010e0602 */
[----:B------:R2:W-:Y:S01]  /*a1290*/  STL [R1+0x258], R3 ;  /* 0x0002580301007387 */ /* 0x0005e20000100800 */
[----:B------:R-:W5:Y:S01]  /*a12a0*/  LDL.LU.64 R128, [R1+0x1ae0] ;  /* 0x001ae00001807983 */ /* 0x000f620000300a00 */
[-C--:B--2---:R-:W-:Y:S02]  /*a12b0*/  IADD3 R3, P0, R144, R132.reuse, RZ ;  /* 0x0000008490037210 */ /* 0x084fe40007f1e0ff */
[-C--:B----4-:R-:W-:Y:S02]  /*a12c0*/  IADD3 R135, P1, R140, R132.reuse, RZ ;  /* 0x000000848c877210 */ /* 0x090fe40007f3e0ff */
[----:B------:R-:W-:Y:S01]  /*a12d0*/  IADD3 R133, P2, R162, R132, RZ ;  /* 0x00000084a2857210 */ /* 0x000fe20007f5e0ff */
[----:B------:R-:W-:Y:S02]  /*a12e0*/  STL [R1+0x310], R3 ;  /* 0x0003100301007387 */ /* 0x000fe40000100800 */
[----:B------:R-:W-:Y:S02]  /*a12f0*/  STL [R1+0x660], R135 ;  /* 0x0006608701007387 */ /* 0x000fe40000100800 */
[----:B------:R1:W-:Y:S02]  /*a1300*/  STL [R1+0x7e0], R133 ;  /* 0x0007e08501007387 */ /* 0x0003e40000100800 */
[----:B-1----:R-:W-:-:S02]  /*a1310*/  IADD3.X R133, R145, R2, RZ, P0, !PT ;  /* 0x0000000291857210 */ /* 0x002fc400007fe4ff */
[----:B------:R-:W-:-:S05]  /*a1320*/  IADD3 R3, P3, R156, R132, RZ ;  /* 0x000000849c037210 */ /* 0x000fca0007f7e0ff */
[----:B------:R1:W-:Y:S01]  /*a1330*/  STL [R1+0x884], R3 ;  /* 0x0008840301007387 */ /* 0x0003e20000100800 */
[----:B------:R-:W2:Y:S02]  /*a1340*/  LDL.LU.64 R144, [R1+0x1a60] ;  /* 0x001a600001907983 */ /* 0x000ea40000300a00 */
[----:B------:R4:W-:Y:S02]  /*a1350*/  STL [R1+0x2e8], R133 ;  /* 0x0002e88501007387 */ /* 0x0009e40000100800 */
[--C-:B-1----:R-:W-:Y:S02]  /*a1360*/  IMAD.X R3, R141, 0x1, R2.reuse, P1 ;  /* 0x000000018d037824 */ /* 0x102fe400008e0602 */
[----:B------:R-:W2:Y:S03]  /*a1370*/  LDL.LU.64 R140, [R1+0x19e8] ;  /* 0x0019e800018c7983 */ /* 0x000ea60000300a00 */
[----:B------:R1:W-:Y:S02]  /*a1380*/  STL [R1+0x658], R3 ;  /* 0x0006580301007387 */ /* 0x0003e40000100800 */
[----:B------:R-:W2:Y:S02]  /*a1390*/  LDL.LU.64 R190, [R1+0x1978] ;  /* 0x0019780001be7983 */ /* 0x000ea40000300a00 */
[----:B------:R-:W2:Y:S02]  /*a13a0*/  LDL.LU.64 R152, [R1+0x18f8] ;  /* 0x0018f80001987983 */ /* 0x000ea40000300a00 */
[----:B----4-:R-:W-:Y:S01]  /*a13b0*/  IMAD.X R133, R163, 0x1, R2, P2 ;  /* 0x00000001a3857824 */ /* 0x010fe200010e0602 */
[----:B---3--:R-:W-:-:S02]  /*a13c0*/  IADD3 R135, P0, R148, R132, RZ ;  /* 0x0000008494877210 */ /* 0x008fc40007f1e0ff */
[----:B-1----:R-:W-:Y:S02]  /*a13d0*/  IADD3.X R3, R157, R2, RZ, P3, !PT ;  /* 0x000000029d037210 */ /* 0x002fe40001ffe4ff */
[----:B------:R5:W-:Y:S04]  /*a13e0*/  STL [R1+0x7d8], R133 ;  /* 0x0007d88501007387 */ /* 0x000be80000100800 */
[----:B------:R1:W-:Y:S01]  /*a13f0*/  STL [R1+0x87c], R3 ;  /* 0x00087c0301007387 */ /* 0x0003e20000100800 */
[----:B------:R3:W-:Y:S01]  /*a1400*/  STL [R1+0x918], R135 ;  /* 0x0009188701007387 */ /* 0x0007e20000100800 */
[-C--:B-----5:R-:W-:Y:S02]  /*a1410*/  IADD3 R133, P1, R136, R132.reuse, RZ ;  /* 0x0000008488857210 */ /* 0x0a0fe40007f3e0ff */
[----:B-1----:R-:W-:Y:S01]  /*a1420*/  IADD3 R3, P2, R128, R132, RZ ;  /* 0x0000008480037210 */ /* 0x002fe20007f5e0ff */
[----:B---3--:R-:W-:-:S02]  /*a1430*/  IMAD.X R135, R149, 0x1, R2, P0 ;  /* 0x0000000195877824 */ /* 0x008fc400000e0602 */
[----:B------:R1:W-:Y:S02]  /*a1440*/  STL [R1+0x114], R133 ;  /* 0x0001148501007387 */ /* 0x0003e40000100800 */
[----:B------:R3:W-:Y:S02]  /*a1450*/  STL [R1+0x1ec], R3 ;  /* 0x0001ec0301007387 */ /* 0x0007e40000100800 */
[----:B------:R-:W-:Y:S01]  /*a1460*/  STL [R1+0x910], R135 ;  /* 0x0009108701007387 */ /* 0x000fe20000100800 */
[----:B------:R-:W4:Y:S02]  /*a1470*/  LDL.LU.64 R148, [R1+0x1888] ;  /* 0x0018880001947983 */ /* 0x000f240000300a00 */
[----:B-1----:R-:W-:Y:S01]  /*a1480*/  IMAD.X R133, R137, 0x1, R2, P1 ;  /* 0x0000000189857824 */ /* 0x002fe200008e0602 */
[----:B---3--:R-:W-:-:S04]  /*a1490*/  IADD3.X R3, R129, R2, RZ, P2, !PT ;  /* 0x0000000281037210 */ /* 0x008fc800017fe4ff */
[----:B------:R-:W-:Y:S01]  /*a14a0*/  STL [R1+0x110], R133 ;  /* 0x0001108501007387 */ /* 0x000fe20000100800 */
[----:B------:R-:W3:Y:S02]  /*a14b0*/  LDL.LU.64 R136, [R1+0x1818] ;  /* 0x0018180001887983 */ /* 0x000ee40000300a00 */
[----:B------:R2:W-:Y:S02]  /*a14c0*/  STL [R1+0x1e8], R3 ;  /* 0x0001e80301007387 */ /* 0x0005e40000100800 */
[----:B------:R-:W3:Y:S01]  /*a14d0*/  LDL.LU.64 R128, [R1+0x1b60] ;  /* 0x001b600001807983 */ /* 0x000ee20000300a00 */
[----:B--2---:R-:W-:-:S05]  /*a14e0*/  IADD3 R3, P0, R144, R132, RZ ;  /* 0x0000008490037210 */ /* 0x004fca0007f1e0ff */
[----:B------:R1:W-:Y:S01]  /*a14f0*/  STL [R1+0x250], R3 ;  /* 0x0002500301007387 */ /* 0x0003e20000100800 */
[-C--:B------:R-:W-:Y:S02]  /*a1500*/  IADD3 R135, P1, R140, R132.reuse, RZ ;  /* 0x000000848c877210 */ /* 0x080fe40007f3e0ff */
[-C--:B------:R-:W-:Y:S02]  /*a1510*/  IADD3 R133, P2, R190, R132.reuse, RZ ;  /* 0x00000084be857210 */ /* 0x080fe40007f5e0ff */
[----:B-1----:R-:W-:Y:S01]  /*a1520*/  IADD3 R3, P3, R152, R132, RZ ;  /* 0x0000008498037210 */ /* 0x002fe20007f7e0ff */
[----:B------:R-:W-:Y:S02]  /*a1530*/  STL [R1+0x2e0], R135 ;  /* 0x0002e08701007387 */ /* 0x000fe40000100800 */
[----:B------:R1:W-:Y:S02]  /*a1540*/  STL [R1+0x650], R133 ;  /* 0x0006508501007387 */ /* 0x0003e40000100800 */
[----:B------:R2:W-:Y:S01]  /*a1550*/  STL [R1+0x7d4], R3 ;  /* 0x0007d40301007387 */ /* 0x0005e20000100800 */
[----:B-1----:R-:W-:-:S03]  /*a1560*/  IMAD.X R133, R145, 0x1, R2, P0 ;  /* 0x0000000191857824 */ /* 0x002fc600000e0602 */
[----:B------:R-:W5:Y:S01]  /*a1570*/  LDL.LU.64 R144, [R1+0x1ae8] ;  /* 0x001ae80001907983 */ /* 0x000f620000300a00 */
[--C-:B--2---:R-:W-:Y:S02]  /*a1580*/  IMAD.X R3, R141, 0x1, R2.reuse, P1 ;  /* 0x000000018d037824 */ /* 0x104fe400008e0602 */
[----:B------:R1:W-:Y:S02]  /*a1590*/  STL [R1+0x248], R133 ;  /* 0x0002488501007387 */ /* 0x0003e40000100800 */
[----:B------:R-:W2:Y:S01]  /*a15a0*/  LDL.LU.64 R140, [R1+0x1a68] ;  /* 0x001a6800018c7983 */ /* 0x000ea20000300a00 */
[----:B------:R4:W-:Y:S01]  /*a15b0*/  STL [R1+0x2c8], R3 ;  /* 0x0002c80301007387 */ /* 0x0009e20000100800 */
[----:B------:R-:W2:Y:S02]  /*a15c0*/  LDL.LU.64 R162, [R1+0x19f8] ;  /* 0x0019f80001a27983 */ /* 0x000ea40000300a00 */
[----:B------:R-:W2:Y:S01]  /*a15d0*/  LDL.LU.64 R156, [R1+0x1988] ;  /* 0x00198800019c7983 */ /* 0x000ea20000300a00 */
[----:B-1----:R-:W-:Y:S01]  /*a15e0*/  IADD3.X R133, R191, R2, RZ, P2, !PT ;  /* 0x00000002bf857210 */ /* 0x002fe200017fe4ff */
[----:B----4-:R-:W-:Y:S01]  /*a15f0*/  IMAD.X R3, R153, 0x1, R2, P3 ;  /* 0x0000000199037824 */ /* 0x010fe200018e0602 */
[----:B------:R-:W-:-:S03]  /*a1600*/  IADD3 R135, P0, R148, R132, RZ ;  /* 0x0000008494877210 */ /* 0x000fc60007f1e0ff */
[----:B------:R3:W-:Y:S01]  /*a1610*/  STL [R1+0x648], R133 ;  /* 0x0006488501007387 */ /* 0x0007e20000100800 */
[----:B------:R1:W-:Y:S03]  /*a1620*/  STL [R1+0x7cc], R3 ;  /* 0x0007cc0301007387 */ /* 0x0003e60000100800 */
[----:B------:R4:W-:Y:S01]  /*a1630*/  STL [R1+0x870], R135 ;  /* 0x0008708701007387 */ /* 0x0009e20000100800 */
[-C--:B---3--:R-:W-:Y:S02]  /*a1640*/  IADD3 R133, P1, R136, R132.reuse, RZ ;  /* 0x0000008488857210 */ /* 0x088fe40007f3e0ff */
[----:B-1----:R-:W-:Y:S01]  /*a1650*/  IADD3 R3, P2, R128, R132, RZ ;  /* 0x0000008480037210 */ /* 0x002fe20007f5e0ff */
[--C-:B----4-:R-:W-:Y:S02]  /*a1660*/  IMAD.X R135, R149, 0x1, R2.reuse, P0 ;  /* 0x0000000195877824 */ /* 0x110fe400000e0602 */
[----:B------:R1:W-:Y:S02]  /*a1670*/  STL [R1+0x908], R133 ;  /* 0x0009088501007387 */ /* 0x0003e40000100800 */
[----:B------:R3:W-:Y:S02]  /*a1680*/  STL [R1+0x10c], R3 ;  /* 0x00010c0301007387 */ /* 0x0007e40000100800 */
[----:B------:R-:W-:Y:S01]  /*a1690*/  STL [R1+0x868], R135 ;  /* 0x0008688701007387 */ /* 0x000fe20000100800 */
[----:B------:R-:W4:Y:S01]  /*a16a0*/  LDL.LU.64 R148, [R1+0x1918] ;  /* 0x0019180001947983 */ /* 0x000f220000300a00 */
[----:B-1----:R-:W-:Y:S01]  /*a16b0*/  IADD3.X R133, R137, R2, RZ, P1, !PT ;  /* 0x0000000289857210 */ /* 0x002fe20000ffe4ff */
[----:B---3--:R-:W-:-:S04]  /*a16c0*/  IMAD.X R3, R129, 0x1, R2, P2 ;  /* 0x0000000181037824 */ /* 0x008fc800010e0602 */
[----:B------:R-:W-:Y:S01]  /*a16d0*/  STL [R1+0x900], R133 ;  /* 0x0009008501007387 */ /* 0x000fe20000100800 */
[----:B------:R-:W3:Y:S02]  /*a16e0*/  LDL.LU.64 R136, [R1+0x1898] ;  /* 0x0018980001887983 */ /* 0x000ee40000300a00 */
[----:B------:R5:W-:Y:S02]  /*a16f0*/  STL [R1+0x108], R3 ;  /* 0x0001080301007387 */ /* 0x000be40000100800 */
[----:B------:R-:W3:Y:S01]  /*a1700*/  LDL.LU.64 R128, [R1+0x1830] ;  /* 0x0018300001807983 */ /* 0x000ee20000300a00 */
[-C--:B-----5:R-:W-:Y:S02]  /*a1710*/  IADD3 R3, P0, R144, R132.reuse, RZ ;  /* 0x0000008490037210 */ /* 0x0a0fe40007f1e0ff */
[----:B--2---:R-:W-:-:S03]  /*a1720*/  IADD3 R135, P1, R140, R132, RZ ;  /* 0x000000848c877210 */ /* 0x004fc60007f3e0ff */
[----:B------:R1:W-:Y:S01]  /*a1730*/  STL [R1+0x1e0], R3 ;  /* 0x0001e00301007387 */ /* 0x0003e20000100800 */
[-C--:B------:R-:W-:Y:S01]  /*a1740*/  IADD3 R133, P2, R162, R132.reuse, RZ ;  /* 0x00000084a2857210 */ /* 0x080fe20007f5e0ff */
[----:B------:R-:W-:Y:S04]  /*a1750*/  STL [R1+0x240], R135 ;  /* 0x0002408701007387 */ /* 0x000fe80000100800 */
[----:B------:R2:W-:Y:S01]  /*a1760*/  STL [R1+0x2c0], R133 ;  /* 0x0002c08501007387 */ /* 0x0005e20000100800 */
[----:B-1----:R-:W-:-:S05]  /*a1770*/  IADD3 R3, P3, R156, R132, RZ ;  /* 0x000000849c037210 */ /* 0x002fca0007f7e0ff */
[----:B------:R1:W-:Y:S01]  /*a1780*/  STL [R1+0x644], R3 ;  /* 0x0006440301007387 */ /* 0x0003e20000100800 */
[----:B--2---:R-:W-:-:S03]  /*a1790*/  IMAD.X R133, R145, 0x1, R2, P0 ;  /* 0x0000000191857824 */ /* 0x004fc600000e0602 */
[----:B------:R-:W2:Y:S02]  /*a17a0*/  LDL.LU.64 R144, [R1+0x1b68] ;  /* 0x001b680001907983 */ /* 0x000ea40000300a00 */
[----:B------:R5:W-:Y:S01]  /*a17b0*/  STL [R1+0x1d0], R133 ;  /* 0x0001d08501007387 */ /* 0x000be20000100800 */
[----:B-1----:R-:W-:Y:S02]  /*a17c0*/  IADD3.X R3, R141, R2, RZ, P1, !PT ;  /* 0x000000028d037210 */ /* 0x002fe40000ffe4ff */
[----:B------:R-:W2:Y:S03]  /*a17d0*/  LDL.LU.64 R140, [R1+0x1af0] ;  /* 0x001af000018c7983 */ /* 0x000ea60000300a00 */
[----:B------:R1:W-:Y:S02]  /*a17e0*/  STL [R1+0x238], R3 ;  /* 0x0002380301007387 */ /* 0x0003e40000100800 */
[----:B------:R-:W2:Y:S02]  /*a17f0*/  LDL.LU.64 R190, [R1+0x1a78] ;  /* 0x001a780001be7983 */ /* 0x000ea40000300a00 */
[----:B------:R-:W2:Y:S02]  /*a1800*/  LDL.LU.64 R152, [R1+0x1a08] ;  /* 0x001a080001987983 */ /* 0x000ea40000300a00 */
[--C-:B-----5:R-:W-:Y:S01]  /*a1810*/  IMAD.X R133, R163, 0x1, R2.reuse, P2 ;  /* 0x00000001a3857824 */ /* 0x120fe200010e0602 */
[----:B----4-:R-:W-:Y:S01]  /*a1820*/  IADD3 R135, P0, R148, R132, RZ ;  /* 0x0000008494877210 */ /* 0x010fe20007f1e0ff */
[----:B-1----:R-:W-:-:S03]  /*a1830*/  IMAD.X R3, R157, 0x1, R2, P3 ;  /* 0x000000019d037824 */ /* 0x002fc600018e0602 */
[----:B------:R3:W-:Y:S04]  /*a1840*/  STL [R1+0x2b8], R133 ;  /* 0x0002b88501007387 */ /* 0x0007e80000100800 */
[----:B------:R1:W-:Y:S01]  /*a1850*/  STL [R1+0x37c], R3 ;  /* 0x00037c0301007387 */ /* 0x0003e20000100800 */
[----:B------:R4:W-:Y:S01]  /*a1860*/  STL [R1+0x7c0], R135 ;  /* 0x0007c08701007387 */ /* 0x0009e20000100800 */
[-C--:B---3--:R-:W-:Y:S02]  /*a1870*/  IADD3 R133, P1, R136, R132.reuse, RZ ;  /* 0x0000008488857210 */ /* 0x088fe40007f3e0ff */
[----:B-1----:R-:W-:Y:S02]  /*a1880*/  IADD3 R3, P2, R128, R132, RZ ;  /* 0x0000008480037210 */ /* 0x002fe40007f5e0ff */
[----:B----4-:R-:W-:Y:S01]  /*a1890*/  IADD3.X R135, R149, R2, RZ, P0, !PT ;  /* 0x0000000295877210 */ /* 0x010fe200007fe4ff */
[----:B------:R1:W-:Y:S02]  /*a18a0*/  STL [R1+0x860], R133 ;  /* 0x0008608501007387 */ /* 0x0003e40000100800 */
[----:B------:R3:W-:Y:S02]  /*a18b0*/  STL [R1+0x8f8], R3 ;  /* 0x0008f80301007387 */ /* 0x0007e40000100800 */
[----:B------:R-:W-:Y:S01]  /*a18c0*/  STL [R1+0x7b8], R135 ;  /* 0x0007b88701007387 */ /* 0x000fe20000100800 */
[----:B------:R-:W4:Y:S02]  /*a18d0*/  LDL.LU.64 R148, [R1+0x1998] ;  /* 0x0019980001947983 */ /* 0x000f240000300a00 */
[----:B-1----:R-:W-:-:S02]  /*a18e0*/  IMAD.X R133, R137, 0x1, R2, P1 ;  /* 0x0000000189857824 */ /* 0x002fc400008e0602 */
[----:B---3--:R-:W-:-:S03]  /*a18f0*/  IMAD.X R3, R129, 0x1, R2, P2 ;  /* 0x0000000181037824 */ /* 0x008fc600010e0602 */
[----:B------:R-:W-:Y:S01]  /*a1900*/  STL [R1+0x858], R133 ;  /* 0x0008588501007387 */ /* 0x000fe20000100800 */
[----:B------:R-:W3:Y:S02]  /*a1910*/  LDL.LU.64 R136, [R1+0x1928] ;  /* 0x0019280001887983 */ /* 0x000ee40000300a00 */
[----:B------:R2:W-:Y:S02]  /*a1920*/  STL [R1+0x8f0], R3 ;  /* 0x0008f00301007387 */ /* 0x0005e40000100800 */
[----:B------:R-:W3:Y:S01]  /*a1930*/  LDL.LU.64 R128, [R1+0x18b0] ;  /* 0x0018b00001807983 */ /* 0x000ee20000300a00 */
[----:B--2---:R-:W-:-:S05]  /*a1940*/  IADD3 R3, P0, R144, R132, RZ ;  /* 0x0000008490037210 */ /* 0x004fca0007f1e0ff */
[----:B------:R1:W-:Y:S01]  /*a1950*/  STL [R1+0x104], R3 ;  /* 0x0001040301007387 */ /* 0x0003e20000100800 */
[-C--:B------:R-:W-:Y:S02]  /*a1960*/  IADD3 R135, P1, R140, R132.reuse, RZ ;  /* 0x000000848c877210 */ /* 0x080fe40007f3e0ff */
[----:B------:R-:W-:-:S03]  /*a1970*/  IADD3 R133, P2, R190, R132, RZ ;  /* 0x00000084be857210 */ /* 0x000fc60007f5e0ff */
[----:B------:R-:W-:Y:S01]  /*a1980*/  STL [R1+0x1b4], R135 ;  /* 0x0001b48701007387 */ /* 0x000fe20000100800 */
[----:B-1----:R-:W-:-:S03]  /*a1990*/  IADD3 R3, P3, R152, R132, RZ ;  /* 0x0000008498037210 */ /* 0x002fc60007f7e0ff */
[----:B------:R1:W-:Y:S04]  /*a19a0*/  STL [R1+0x230], R133 ;  /* 0x0002308501007387 */ /* 0x0003e80000100800 */
[----:B------:R2:W-:Y:S01]  /*a19b0*/  STL [R1+0x2b4], R3 ;  /* 0x0002b40301007387 */ /* 0x0005e20000100800 */
[----:B-1----:R-:W-:-:S03]  /*a19c0*/  IADD3.X R133, R145, R2, RZ, P0, !PT ;  /* 0x0000000291857210 */ /* 0x002fc600007fe4ff */
[----:B------:R-:W5:Y:S01]  /*a19d0*/  LDL.LU.64 R144, [R1+0x1848] ;  /* 0x0018480001907983 */ /* 0x000f620000300a00 */
[--C-:B--2---:R-:W-:Y:S02]  /*a19e0*/  IMAD.X R3, R141, 0x1, R2.reuse, P1 ;  /* 0x000000018d037824 */ /* 0x104fe400008e0602 */
[----:B------:R1:W-:Y:S01]  /*a19f0*/  STL [R1+0x100], R133 ;  /* 0x0001008501007387 */ /* 0x0003e20000100800 */
[----:B------:R-:W2:Y:S02]  /*a1a00*/  LDL.LU.64 R140, [R1+0x1b70] ;  /* 0x001b7000018c7983 */ /* 0x000ea40000300a00 */
[----:B------:R4:W-:Y:S02]  /*a1a10*/  STL [R1+0x1a0], R3 ;  /* 0x0001a00301007387 */ /* 0x0009e40000100800 */
[----:B------:R-:W2:Y:S02]  /*a1a20*/  LDL.LU.64 R162, [R1+0x1af8] ;  /* 0x001af80001a27983 */ /* 0x000ea40000300a00 */
[----:B------:R-:W2:Y:S02]  /*a1a30*/  LDL.LU.64 R156, [R1+0x1a88] ;  /* 0x001a8800019c7983 */ /* 0x000ea40000300a00 */
[----:B-1----:R-:W-:Y:S01]  /*a1a40*/  IMAD.X R133, R191, 0x1, R2, P2 ;  /* 0x00000001bf857824 */ /* 0x002fe200010e0602 */
[----:B----4-:R-:W-:-:S02]  /*a1a50*/  IADD3.X R3, R153, R2, RZ, P3, !PT ;  /* 0x0000000299037210 */ /* 0x010fc40001ffe4ff */
[-C--:B------:R-:W-:Y:S02]  /*a1a60*/  IADD3 R135, P0, R148, R132.reuse, RZ ;  /* 0x0000008494877210 */ /* 0x080fe40007f1e0ff */
[----:B------:R3:W-:Y:S01]  /*a1a70*/  STL [R1+0x228], R133 ;  /* 0x0002288501007387 */ /* 0x0007e20000100800 */
[----:B------:R1:W-:Y:S02]  /*a1a80*/  STL [R1+0x2ac], R3 ;  /* 0x0002ac0301007387 */ /* 0x0003e40000100800 */
[----:B------:R4:W-:Y:S01]  /*a1a90*/  STL [R1+0x370], R135 ;  /* 0x0003708701007387 */ /* 0x0009e20000100800 */
[-C--:B---3--:R-:W-:Y:S02]  /*a1aa0*/  IADD3 R133, P1, R136, R132.reuse, RZ ;  /* 0x0000008488857210 */ /* 0x088fe40007f3e0ff */
[----:B-1----:R-:W-:Y:S01]  /*a1ab0*/  IADD3 R3, P2, R128, R132, RZ ;  /* 0x0000008480037210 */ /* 0x002fe20007f5e0ff */
[--C-:B----4-:R-:W-:Y:S02]  /*a1ac0*/  IMAD.X R135, R149, 0x1, R2.reuse, P0 ;  /* 0x0000000195877824 */ /* 0x110fe400000e0602 */
[----:B------:R1:W-:Y:S02]  /*a1ad0*/  STL [R1+0x7b0], R133 ;  /* 0x0007b08501007387 */ /* 0x0003e40000100800 */
[----:B------:R3:W-:Y:S02]  /*a1ae0*/  STL [R1+0x850], R3 ;  /* 0x0008500301007387 */ /* 0x0007e40000100800 */
[----:B------:R-:W-:Y:S02]  /*a1af0*/  STL [R1+0x358], R135 ;  /* 0x0003588701007387 */ /* 0x000fe40000100800 */
[----:B------:R-:W4:Y:S02]  /*a1b00*/  LDL.LU.64 R152, [R1+0x1a20] ;  /* 0x001a200001987983 */ /* 0x000f240000300a00 */
[----:B-1----:R-:W-:Y:S01]  /*a1b10*/  IMAD.X R133, R137, 0x1, R2, P1 ;  /* 0x0000000189857824 */ /* 0x002fe200008e0602 */
[----:B---3--:R-:W-:-:S04]  /*a1b20*/  IADD3.X R3, R129, R2, RZ, P2, !PT ;  /* 0x0000000281037210 */ /* 0x008fc800017fe4ff */
[----:B------:R-:W-:Y:S01]  /*a1b30*/  STL [R1+0x7a8], R133 ;  /* 0x0007a88501007387 */ /* 0x000fe20000100800 */
[----:B------:R-:W3:Y:S02]  /*a1b40*/  LDL.LU.64 R136, [R1+0x19b0] ;  /* 0x0019b00001887983 */ /* 0x000ee40000300a00 */
[----:B------:R5:W-:Y:S02]  /*a1b50*/  STL [R1+0x848], R3 ;  /* 0x0008480301007387 */ /* 0x000be40000100800 */
[----:B------:R-:W3:Y:S01]  /*a1b60*/  LDL.LU.64 R128, [R1+0x1938] ;  /* 0x0019380001807983 */ /* 0x000ee20000300a00 */
[-C--:B-----5:R-:W-:Y:S02]  /*a1b70*/  IADD3 R3, P0, R144, R132.reuse, RZ ;  /* 0x0000008490037210 */ /* 0x0a0fe40007f1e0ff */
[----:B--2---:R-:W-:-:S03]  /*a1b80*/  IADD3 R135, P1, R140, R132, RZ ;  /* 0x000000848c877210 */ /* 0x004fc60007f3e0ff */
[----:B------:R1:W-:Y:S01]  /*a1b90*/  STL [R1+0x8d8], R3 ;  /* 0x0008d80301007387 */ /* 0x0003e20000100800 */
[----:B------:R-:W-:-:S03]  /*a1ba0*/  IADD3 R133, P2, R162, R132, RZ ;  /* 0x00000084a2857210 */ /* 0x000fc60007f5e0ff */
[----:B------:R-:W-:Y:S02]  /*a1bb0*/  STL [R1+0xec], R135 ;  /* 0x0000ec8701007387 */ /* 0x000fe40000100800 */
[----:B------:R2:W-:Y:S01]  /*a1bc0*/  STL [R1+0x194], R133 ;  /* 0x0001948501007387 */ /* 0x0005e20000100800 */
[----:B-1----:R-:W-:Y:S01]  /*a1bd0*/  IADD3 R3, P3, R156, R132, RZ ;  /* 0x000000849c037210 */ /* 0x002fe20007f7e0ff */
[----:B--2---:R-:W-:-:S04]  /*a1be0*/  IMAD.X R133, R145, 0x1, R2, P0 ;  /* 0x0000000191857824 */ /* 0x004fc800000e0602 */
[----:B------:R1:W-:Y:S01]  /*a1bf0*/  STL [R1+0x224], R3 ;  /* 0x0002240301007387 */ /* 0x0003e20000100800 */
[----:B------:R-:W2:Y:S03]  /*a1c00*/  LDL.LU.64 R148, [R1+0x18d0] ;  /* 0x0018d00001947983 */ /* 0x000ea60000300a00 */
[----:B------:R5:W-:Y:S01]  /*a1c10*/  STL [R1+0x8d0], R133 ;  /* 0x0008d08501007387 */ /* 0x000be20000100800 */
[----:B------:R-:W2:Y:S02]  /*a1c20*/  LDL.LU.64 R144, [R1+0x1868] ;  /* 0x0018680001907983 */ /* 0x000ea40000300a00 */
[----:B-1----:R-:W-:-:S05]  /*a1c30*/  IMAD.X R3, R141, 0x1, R2, P1 ;  /* 0x000000018d037824 */ /* 0x002fca00008e0602 */
[----:B------:R1:W-:Y:S01]  /*a1c40*/  STL [R1+0xe8], R3 ;  /* 0x0000e80301007387 */ /* 0x0003e20000100800 */
[----:B------:R-:W2:Y:S02]  /*a1c50*/  LDL.LU.64 R190, [R1+0x1b78] ;  /* 0x001b780001be7983 */ /* 0x000ea40000300a00 */
[----:B------:R-:W2:Y:S01]  /*a1c60*/  LDL.LU.64 R140, [R1+0x1b00] ;  /* 0x001b0000018c7983 */ /* 0x000ea20000300a00 */
[----:B-----5:R-:W-:Y:S02]  /*a1c70*/  IADD3.X R133, R163, R2, RZ, P2, !PT ;  /* 0x00000002a3857210 */ /* 0x020fe400017fe4ff */
[-C--:B----4-:R-:W-:Y:S01]  /*a1c80*/  IADD3 R135, P0, R152, R132.reuse, RZ ;  /* 0x0000008498877210 */ /* 0x090fe20007f1e0ff */
[----:B-1----:R-:W-:Y:S02]  /*a1c90*/  IMAD.X R3, R157, 0x1, R2, P3 ;  /* 0x000000019d037824 */ /* 0x002fe400018e0602 */
[----:B------:R3:W-:Y:S04]  /*a1ca0*/  STL [R1+0x164], R133 ;  /* 0x0001648501007387 */ /* 0x0007e80000100800 */
[----:B------:R1:W-:Y:S01]  /*a1cb0*/  STL [R1+0x21c], R3 ;  /* 0x00021c0301007387 */ /* 0x0003e20000100800 */
[----:B------:R4:W-:Y:S01]  /*a1cc0*/  STL [R1+0x2a0], R135 ;  /* 0x0002a08701007387 */ /* 0x0009e20000100800 */
[----:B---3--:R-:W-:-:S02]  /*a1cd0*/  IADD3 R133, P1, R136, R132, RZ ;  /* 0x0000008488857210 */ /* 0x008fc40007f3e0ff */
[----:B-1----:R-:W-:Y:S01]  /*a1ce0*/  IADD3 R3, P2, R128, R132, RZ ;  /* 0x0000008480037210 */ /* 0x002fe20007f5e0ff */
[--C-:B----4-:R-:W-:Y:S02]  /*a1cf0*/  IMAD.X R135, R153, 0x1, R2.reuse, P0 ;  /* 0x0000000199877824 */ /* 0x110fe400000e0602 */
[----:B------:R1:W-:Y:S02]  /*a1d00*/  STL [R1+0x350], R133 ;  /* 0x0003508501007387 */ /* 0x0003e40000100800 */
[----:B------:R3:W-:Y:S02]  /*a1d10*/  STL [R1+0x7a0], R3 ;  /* 0x0007a00301007387 */ /* 0x0007e40000100800 */
[----:B------:R-:W-:Y:S01]  /*a1d20*/  STL [R1+0x294], R135 ;  /* 0x0002948701007387 */ /* 0x000fe20000100800 */
[----:B-1----:R-:W-:Y:S01]  /*a1d30*/  IADD3.X R133, R137, R2, RZ, P1, !PT ;  /* 0x0000000289857210 */ /* 0x002fe20000ffe4ff */
[----:B---3--:R-:W-:Y:S02]  /*a1d40*/  IMAD.X R3, R129, 0x1, R2, P2 ;  /* 0x0000000181037824 */ /* 0x008fe400010e0602 */
[----:B------:R-:W3:Y:S02]  /*a1d50*/  LDL.LU.64 R136, [R1+0x1a98] ;  /* 0x001a980001887983 */ /* 0x000ee40000300a00 */
[----:B------:R-:W-:Y:S02]  /*a1d60*/  STL [R1+0x348], R133 ;  /* 0x0003488501007387 */ /* 0x000fe40000100800 */
[----:B------:R-:W4:Y:S01]  /*a1d70*/  LDL.LU.64 R162, [R1+0x1a30] ;  /* 0x001a300001a27983 */ /* 0x000f220000300a00 */
[----:B------:R2:W-:Y:S01]  /*a1d80*/  STL [R1+0x798], R3 ;  /* 0x0007980301007387 */ /* 0x0005e20000100800 */
[----:B------:R-:W4:Y:S01]  /*a1d90*/  LDL.LU.64 R128, [R1+0x19c0] ;  /* 0x0019c00001807983 */ /* 0x000f220000300a00 */
[----:B--2---:R-:W-:-:S02]  /*a1da0*/  IADD3 R3, P0, R148, R132, RZ ;  /* 0x0000008494037210 */ /* 0x004fc40007f1e0ff */
[----:B------:R-:W-:-:S03]  /*a1db0*/  IADD3 R135, P1, R144, R132, RZ ;  /* 0x0000008490877210 */ /* 0x000fc60007f3e0ff */
[----:B------:R1:W-:Y:S04]  /*a1dc0*/  STL [R1+0x840], R3 ;  /* 0x0008400301007387 */ /* 0x0003e80000100800 */
[----:B------:R-:W-:Y:S01]  /*a1dd0*/  STL [R1+0x8c8], R135 ;  /* 0x0008c88701007387 */ /* 0x000fe20000100800 */
[-C--:B------:R-:W-:Y:S02]  /*a1de0*/  IADD3 R133, P2, R190, R132.reuse, RZ ;  /* 0x00000084be857210 */ /* 0x080fe40007f5e0ff */
[----:B-1----:R-:W-:-:S03]  /*a1df0*/  IADD3 R3, P3, R140, R132, RZ ;  /* 0x000000848c037210 */ /* 0x002fc60007f7e0ff */
[----:B------:R1:W-:Y:S02]  /*a1e00*/  STL [R1+0xe4], R133 ;  /* 0x0000e48501007387 */ /* 0x0003e40000100800 */
[----:B------:R2:W-:Y:S02]  /*a1e10*/  STL [R1+0x154], R3 ;  /* 0x0001540301007387 */ /* 0x0005e40000100800 */
[----:B------:R-:W5:Y:S02]  /*a1e20*/  LDL.LU.64 R156, [R1+0x1950] ;  /* 0x00195000019c7983 */ /* 0x000f640000300a00 */
[----:B-1----:R-:W-:Y:S01]  /*a1e30*/  IMAD.X R133, R149, 0x1, R2, P0 ;  /* 0x0000000195857824 */ /* 0x002fe200000e0602 */
[----:B--2---:R-:W-:-:S04]  /*a1e40*/  IADD3.X R3, R145, R2, RZ, P1, !PT ;  /* 0x0000000291037210 */ /* 0x004fc80000ffe4ff */
[----:B------:R1:W-:Y:S01]  /*a1e50*/  STL [R1+0x814], R133 ;  /* 0x0008148501007387 */ /* 0x0003e20000100800 */
[----:B------:R-:W2:Y:S02]  /*a1e60*/  LDL.LU.64 R152, [R1+0x18e8] ;  /* 0x0018e80001987983 */ /* 0x000ea40000300a00 */
[----:B------:R1:W-:Y:S02]  /*a1e70*/  STL [R1+0x8bc], R3 ;  /* 0x0008bc0301007387 */ /* 0x0003e40000100800 */
[----:B------:R-:W2:Y:S01]  /*a1e80*/  LDL.LU.64 R148, [R1+0x1880] ;  /* 0x0018800001947983 */ /* 0x000ea20000300a00 */
[----:B------:R-:W2:Y:S01]  /*a1e90*/  LDL.LU.64 R144, [R1+0x1b80] ;  /* 0x001b800001907983 */ /* 0x000ea20000300a00 */
[--C-:B-1----:R-:W-:Y:S02]  /*a1ea0*/  IMAD.X R133, R141, 0x1, R2.reuse, P3 ;  /* 0x000000018d857824 */ /* 0x102fe400018e0602 */
[----:B------:R-:W-:-:S05]  /*a1eb0*/  IMAD.X R3, R191, 0x1, R2, P2 ;  /* 0x00000001bf037824 */ /* 0x000fca00010e0602 */
[----:B------:R4:W-:Y:S01]  /*a1ec0*/  STL [R1+0xe0], R3 ;  /* 0x0000e00301007387 */ /* 0x0009e20000100800 */
[-C--:B---3--:R-:W-:Y:S01]  /*a1ed0*/  IADD3 R135, P0, R136, R132.reuse, RZ ;  /* 0x0000008488877210 */ /* 0x088fe20007f1e0ff */
[----:B------:R1:W-:Y:S04]  /*a1ee0*/  STL [R1+0x150], R133 ;  /* 0x0001508501007387 */ /* 0x0003e80000100800 */
[----:B------:R-:W-:Y:S01]  /*a1ef0*/  STL [R1+0x210], R135 ;  /* 0x0002108701007387 */ /* 0x000fe20000100800 */
[-C--:B----4-:R-:W-:Y:S02]  /*a1f00*/  IADD3 R3, P1, R162, R132.reuse, RZ ;  /* 0x00000084a2037210 */ /* 0x090fe40007f3e0ff */
[----:B-1----:R-:W-:-:S03]  /*a1f10*/  IADD3 R133, P2, R128, R132, RZ ;  /* 0x0000008480857210 */ /* 0x002fc60007f5e0ff */
[----:B------:R1:W-:Y:S02]  /*a1f20*/  STL [R1+0x28c], R3 ;  /* 0x00028c0301007387 */ /* 0x0003e40000100800 */
[----:B------:R3:W-:Y:S02]  /*a1f30*/  STL [R1+0x340], R133 ;  /* 0x0003408501007387 */ /* 0x0007e40000100800 */
[----:B------:R-:W4:Y:S01]  /*a1f40*/  LDL.LU.64 R140, [R1+0x1b08] ;  /* 0x001b0800018c7983 */ /* 0x000f220000300a00 */
[----:B-1----:R-:W-:Y:S02]  /*a1f50*/  IADD3.X R3, R137, R2, RZ, P0, !PT ;  /* 0x0000000289037210 */ /* 0x002fe400007fe4ff */
[----:B------:R-:W4:Y:S03]  /*a1f60*/  LDL.LU.64 R136, [R1+0x1aa8] ;  /* 0x001aa80001887983 */ /* 0x000f260000300a00 */
[----:B------:R1:W-:Y:S02]  /*a1f70*/  STL [R1+0x208], R3 ;  /* 0x0002080301007387 */ /* 0x0003e40000100800 */
[----:B---3--:R-:W-:-:S02]  /*a1f80*/  IMAD.X R133, R129, 0x1, R2, P2 ;  /* 0x0000000181857824 */ /* 0x008fc400010e0602 */
[----:B------:R-:W3:Y:S01]  /*a1f90*/  LDL.LU.64 R128, [R1+0x1a40] ;  /* 0x001a400001807983 */ /* 0x000ee20000300a00 */
[----:B-1----:R-:W-:-:S05]  /*a1fa0*/  IMAD.X R3, R163, 0x1, R2, P1 ;  /* 0x00000001a3037824 */ /* 0x002fca00008e0602 */
[----:B------:R5:W-:Y:S01]  /*a1fb0*/  STL [R1+0x280], R3 ;  /* 0x0002800301007387 */ /* 0x000be20000100800 */
[----:B------:R1:W-:Y:S01]  /*a1fc0*/  STL [R1+0x334], R133 ;  /* 0x0003348501007387 */ /* 0x0003e20000100800 */
        /* <DEDUP_REMOVED lines=16> */
[----:B------:R-:W-:Y:S01]  /*a20d0*/  IMAD.MOV.U32 R252, RZ, RZ, c[0x0][0x188] ;  /* 0x00006200fffc7624 */ /* 0x000fe200078e00ff */
[----:B------:R-:W-:Y:S04]  /*a20e0*/  LDS R234, [R161+0x32700] ;  /* 0x03270000a1ea7984 */ /* 0x000fe80000000800 */
[----:B------:R-:W-:Y:S01]  /*a20f0*/  LDS R235, [R189+0x32700] ;  /* 0x03270000bdeb7984 */ /* 0x000fe20000000800 */
[----:B-----5:R-:W-:-:S05]  /*a2100*/  IADD3 R3, P0, R156, R132, RZ ;  /* 0x000000849c037210 */ /* 0x020fca0007f1e0ff */
[----:B------:R5:W-:Y:S01]  /*a2110*/  STL [R1+0x78c], R3 ;  /* 0x00078c0301007387 */ /* 0x000be20000100800 */
[-C--:B--2---:R-:W-:Y:S02]  /*a2120*/  IADD3 R135, P1, R152, R132.reuse, RZ ;  /* 0x0000008498877210 */ /* 0x084fe40007f3e0ff */
[-C--:B-1----:R-:W-:Y:S02]  /*a2130*/  IADD3 R133, P2, R148, R132.reuse, RZ ;  /* 0x0000008494857210 */ /* 0x082fe40007f5e0ff */
[----:B-----5:R-:W-:Y:S01]  /*a2140*/  IADD3 R3, P3, R144, R132, RZ ;  /* 0x0000008490037210 */ /* 0x020fe20007f7e0ff */
[----:B------:R1:W-:Y:S02]  /*a2150*/  STL [R1+0x80c], R135 ;  /* 0x00080c8701007387 */ /* 0x0003e40000100800 */
[----:B------:R2:W-:Y:S02]  /*a2160*/  STL [R1+0x8b4], R133 ;  /* 0x0008b48501007387 */ /* 0x0005e40000100800 */
[----:B------:R5:W-:Y:S01]  /*a2170*/  STL [R1+0xdc], R3 ;  /* 0x0000dc0301007387 */ /* 0x000be20000100800 */
[----:B-1----:R-:W-:Y:S01]  /*a2180*/  IADD3.X R135, R157, R2, RZ, P0, !PT ;  /* 0x000000029d877210 */ /* 0x002fe200007fe4ff */
[----:B--2---:R-:W-:-:S04]  /*a2190*/  IMAD.X R133, R153, 0x1, R2, P1 ;  /* 0x0000000199857824 */ /* 0x004fc800008e0602 */
[----:B------:R1:W-:Y:S01]  /*a21a0*/  STL [R1+0x778], R135 ;  /* 0x0007788701007387 */ /* 0x0003e20000100800 */
[----:B------:R-:W2:Y:S02]  /*a21b0*/  LDL.LU.64 R232, [R1+0x19d0] ;  /* 0x0019d00001e87983 */ /* 0x000ea40000300a00 */
[----:B-----5:R-:W-:Y:S02]  /*a21c0*/  IMAD.X R3, R149, 0x1, R2, P2 ;  /* 0x0000000195037824 */ /* 0x020fe400010e0602 */
[----:B------:R4:W-:Y:S01]  /*a21d0*/  STL [R1+0x800], R133 ;  /* 0x0008008501007387 */ /* 0x0009e20000100800 */
[----:B------:R-:W5:Y:S02]  /*a21e0*/  LDL.LU.64 R148, [R1+0x1968] ;  /* 0x0019680001947983 */ /* 0x000f640000300a00 */
[----:B------:R4:W-:Y:S01]  /*a21f0*/  STL [R1+0x898], R3 ;  /* 0x0008980301007387 */ /* 0x0009e20000100800 */
[----:B-1----:R-:W-:Y:S02]  /*a2200*/  IADD3.X R135, R145, R2, RZ, P3, !PT ;  /* 0x0000000291877210 */ /* 0x002fe40001ffe4ff */
[----:B----4-:R-:W-:-:S03]  /*a2210*/  IADD3 R133, P0, R140, R132, RZ ;  /* 0x000000848c857210 */ /* 0x010fc60007f1e0ff */
[----:B------:R-:W-:Y:S01]  /*a2220*/  STL [R1+0xd8], R135 ;  /* 0x0000d88701007387 */ /* 0x000fe20000100800 */
[----:B------:R-:W4:Y:S03]  /*a2230*/  LDL.LU.64 R190, [R1+0x1908] ;  /* 0x0019080001be7983 */ /* 0x000f260000300a00 */
[----:B------:R1:W-:Y:S01]  /*a2240*/  STL [R1+0x148], R133 ;  /* 0x0001488501007387 */ /* 0x0003e20000100800 */
[----:B------:R-:W4:Y:S01]  /*a2250*/  LDL.LU.64 R162, [R1+0x1b90] ;  /* 0x001b900001a27983 */ /* 0x000f220000300a00 */
[----:B------:R-:W-:-:S05]  /*a2260*/  IADD3 R3, P1, R136, R132, RZ ;  /* 0x0000008488037210 */ /* 0x000fca0007f3e0ff */
[----:B------:R3:W-:Y:S01]  /*a2270*/  STL [R1+0x200], R3 ;  /* 0x0002000301007387 */ /* 0x0007e20000100800 */
[----:B-1----:R-:W-:Y:S01]  /*a2280*/  IMAD.X R133, R141, 0x1, R2, P0 ;  /* 0x000000018d857824 */ /* 0x002fe200000e0602 */
[----:B---3--:R-:W-:-:S05]  /*a2290*/  IADD3 R3, P2, R128, R132, RZ ;  /* 0x0000008480037210 */ /* 0x008fca0007f5e0ff */
[----:B------:R1:W-:Y:S01]  /*a22a0*/  STL [R1+0x27c], R3 ;  /* 0x00027c0301007387 */ /* 0x0003e20000100800 */
[----:B------:R-:W-:Y:S02]  /*a22b0*/  IMAD.X R129, R129, 0x1, R2, P2 ;  /* 0x0000000181817824 */ /* 0x000fe400010e0602 */
[----:B------:R-:W-:Y:S01]  /*a22c0*/  STL [R1+0x140], R133 ;  /* 0x0001408501007387 */ /* 0x000fe20000100800 */
[----:B-1----:R-:W-:-:S05]  /*a22d0*/  IADD3.X R3, R137, R2, RZ, P1, !PT ;  /* 0x0000000289037210 */ /* 0x002fca0000ffe4ff */
[----:B------:R5:W-:Y:S01]  /*a22e0*/  STL [R1+0x1f8], R3 ;  /* 0x0001f80301007387 */ /* 0x000be20000100800 */
[----:B------:R-:W-:Y:S02]  /*a22f0*/  STL [R1+0x268], R129 ;  /* 0x0002688101007387 */ /* 0x000fe40000100800 */
[----:B------:R-:W3:Y:S01]  /*a2300*/  LDL.LU.64 R156, [R1+0x1ba0] ;  /* 0x001ba000019c7983 */ /* 0x000ee20000300a00 */
[-C--:B--2---:R-:W-:Y:S02]  /*a2310*/  IADD3 R128, P0, R232, R132.reuse, RZ ;  /* 0x00000084e8807210 */ /* 0x084fe40007f1e0ff */
[----:B-----5:R-:W-:Y:S02]  /*a2320*/  IADD3 R3, P1, R148, R132, RZ ;  /* 0x0000008494037210 */ /* 0x020fe40007f3e0ff */
[----:B------:R-:W-:Y:S01]  /*a2330*/  IADD3 R145, R160, 0x7f, RZ ;  /* 0x0000007fa0917810 */ /* 0x000fe20007ffe0ff */
[----:B------:R4:W-:Y:S01]  /*a2340*/  STL [R1+0x320], R128 ;  /* 0x0003208001007387 */ /* 0x0009e20000100800 */
[----:B------:R-:W2:Y:S02]  /*a2350*/  LDL.LU.64 R152, [R1+0x1b98] ;  /* 0x001b980001987983 */ /* 0x000ea40000300a00 */
[----:B------:R1:W-:Y:S02]  /*a2360*/  STL [R1+0x770], R3 ;  /* 0x0007700301007387 */ /* 0x0003e40000100800 */
[----:B------:R-:W5:Y:S01]  /*a2370*/  LDL.LU.64 R136, [R1+0x1b88] ;  /* 0x001b880001887983 */ /* 0x000f620000300a00 */
[----:B------:R-:W5:Y:S01]  /*a2380*/  LDL R133, [R1+0x17a4] ;  /* 0x0017a40001857983 */ /* 0x000f620000100800 */
[----:B------:R-:W-:Y:S01]  /*a2390*/  HMMA.1688.F32.TF32 R168, R164, R70, R168 ;  /* 0x00000046a4a8723c */ /* 0x000fe200000810a8 */
[----:B------:R-:W-:Y:S01]  /*a23a0*/  IADD3.X R135, R233, R2, RZ, P0, !PT ;  /* 0x00000002e9877210 */ /* 0x000fe200007fe4ff */
[----:B------:R-:W-:-:S02]  /*a23b0*/  IMAD.MOV.U32 R188, RZ, RZ, R223 ;  /* 0x000000ffffbc7224 */ /* 0x000fc400078e00df */
[----:B------:R-:W-:Y:S01]  /*a23c0*/  IMAD.MOV.U32 R251, RZ, RZ, R221 ;  /* 0x000000fffffb7224 */ /* 0x000fe200078e00dd */
[----:B------:R-:W-:Y:S01]  /*a23d0*/  LDS R223, [R189+0x3a680] ;  /* 0x03a68000bddf7984 */ /* 0x000fe20000000800 */
[----:B----4-:R-:W-:-:S03]  /*a23e0*/  IADD3 R128, P2, R190, R132, RZ ;  /* 0x00000084be807210 */ /* 0x010fc60007f5e0ff */
[----:B------:R-:W-:Y:S01]  /*a23f0*/  LDS R221, [R189+0x38680] ;  /* 0x03868000bddd7984 */ /* 0x000fe20000000800 */
[----:B-1----:R-:W-:-:S03]  /*a2400*/  IADD3 R3, P3, R162, R132, RZ ;  /* 0x00000084a2037210 */ /* 0x002fc60007f7e0ff */
[----:B------:R-:W-:Y:S04]  /*a2410*/  LDS R164, [R161+0x38700] ;  /* 0x03870000a1a47984 */ /* 0x000fe80000000800 */
[----:B------:R-:W-:Y:S01]  /*a2420*/  STL [R1+0x7fc], R128 ;  /* 0x0007fc8001007387 */ /* 0x000fe20000100800 */
[----:B------:R1:W-:Y:S03]  /*a2430*/  STL [R1+0xd4], R3 ;  /* 0x0000d40301007387 */ /* 0x0003e60000100800 */
[----:B------:R-:W-:Y:S01]  /*a2440*/  LDS R166, [R161+0x3a700] ;  /* 0x03a70000a1a67984 */ /* 0x000fe20000000800 */
[----:B------:R-:W-:Y:S02]  /*a2450*/  SHF.L.U32 R252, R252, 0x7, RZ ;  /* 0x00000007fcfc7819 */ /* 0x000fe400000006ff */
[----:B------:R-:W-:Y:S01]  /*a2460*/  MOV R243, R180 ;  /* 0x000000b400f37202 */ /* 0x000fe20000000f00 */
[----:B------:R-:W-:-:S02]  /*a2470*/  IMAD.MOV.U32 R241, RZ, RZ, R182 ;  /* 0x000000fffff17224 */ /* 0x000fc400078e00b6 */
[----:B------:R-:W-:Y:S02]  /*a2480*/  IMAD.MOV.U32 R129, RZ, RZ, R227 ;  /* 0x000000ffff817224 */ /* 0x000fe400078e00e3 */
[----:B------:R-:W-:Y:S01]  /*a2490*/  IMAD.MOV.U32 R144, RZ, RZ, R225 ;  /* 0x000000ffff907224 */ /* 0x000fe200078e00e1 */
[----:B------:R-:W-:Y:S01]  /*a24a0*/  MOV R140, R226 ;  /* 0x000000e2008c7202 */ /* 0x000fe20000000f00 */
[----:B------:R-:W-:Y:S01]  /*a24b0*/  IMAD.MOV.U32 R242, RZ, RZ, R181 ;  /* 0x000000fffff27224 */ /* 0x000fe200078e00b5 */
[----:B------:R-:W-:Y:S01]  /*a24c0*/  MOV R240, R183 ;  /* 0x000000b700f07202 */ /* 0x000fe20000000f00 */
[----:B-1----:R-:W-:Y:S02]  /*a24d0*/  IMAD.X R3, R149, 0x1, R2, P1 ;  /* 0x0000000195037824 */ /* 0x002fe400008e0602 */
[----:B------:R-:W-:Y:S01]  /*a24e0*/  IMAD.MOV.U32 R249, RZ, RZ, R230 ;  /* 0x000000fffff97224 */ /* 0x000fe200078e00e6 */
[----:B------:R-:W4:Y:S01]  /*a24f0*/  LDL.LU.64 R148, [R1+0x1ba8] ;  /* 0x001ba80001947983 */ /* 0x000f220000300a00 */
[----:B------:R1:W-:Y:S02]  /*a2500*/  STL [R1+0x318], R135 ;  /* 0x0003188701007387 */ /* 0x0003e40000100800 */
[----:B------:R1:W-:Y:S02]  /*a2510*/  STL [R1+0x668], R3 ;  /* 0x0006680301007387 */ /* 0x0003e40000100800 */
[----:B------:R-:W-:-:S02]  /*a2520*/  IMAD.MOV.U32 R167, RZ, RZ, R168 ;  /* 0x000000ffffa77224 */ /* 0x000fc400078e00a8 */
[----:B------:R-:W-:Y:S02]  /*a2530*/  IMAD.MOV.U32 R247, RZ, RZ, R228 ;  /* 0x000000fffff77224 */ /* 0x000fe400078e00e4 */
[----:B------:R-:W-:Y:S01]  /*a2540*/  IMAD.MOV.U32 R250, RZ, RZ, R229 ;  /* 0x000000fffffa7224 */ /* 0x000fe200078e00e5 */
[----:B------:R-:W-:Y:S01]  /*a2550*/  MOV R248, R231 ;  /* 0x000000e700f87202 */ /* 0x000fe20000000f00 */
[----:B------:R-:W-:Y:S04]  /*a2560*/  LDS R232, [R161+0x30700] ;  /* 0x03070000a1e87984 */ /* 0x000fe80000000800 */
[----:B------:R-:W-:Y:S04]  /*a2570*/  LDS R233, [R189+0x30700] ;  /* 0x03070000bde97984 */ /* 0x000fe80000000800 */
[----:B------:R-:W-:Y:S01]  /*a2580*/  LDS R165, [R189+0x38700] ;  /* 0x03870000bda57984 */ /* 0x000fe20000000800 */
[----:B---3--:R-:W-:Y:S01]  /*a2590*/  IADD3 R141, P0, R156, R132, RZ ;  /* 0x000000849c8d7210 */ /* 0x008fe20007f1e0ff */
[----:B-1----:R-:W-:Y:S01]  /*a25a0*/  IMAD.X R135, R191, 0x1, R2, P2 ;  /* 0x00000001bf877824 */ /* 0x002fe200010e0602 */
[----:B------:R-:W-:-:S02]  /*a25b0*/  IADD3.X R3, R163, R2, RZ, P3, !PT ;  /* 0x00000002a3037210 */ /* 0x000fc40001ffe4ff */
[----:B------:R-:W-:Y:S01]  /*a25c0*/  MOV R190, R222 ;  /* 0x000000de00be7202 */ /* 0x000fe20000000f00 */
[----:B------:R-:W-:Y:S01]  /*a25d0*/  IMAD.MOV.U32 R191, RZ, RZ, R220 ;  /* 0x000000ffffbf7224 */ /* 0x000fe200078e00dc */
[----:B------:R-:W-:Y:S04]  /*a25e0*/  LDS R222, [R161+0x3a680] ;  /* 0x03a68000a1de7984 */ /* 0x000fe80000000800 */
[----:B------:R-:W-:Y:S01]  /*a25f0*/  STL [R1+0x7e8], R135 ;  /* 0x0007e88701007387 */ /* 0x000fe20000100800 */
[----:B------:R-:W-:Y:S02]  /*a2600*/  STL [R1+0xc0], R3 ;  /* 0x0000c00301007387 */ /* 0x000fe40000100800 */
[----:B------:R1:W-:Y:S01]  /*a2610*/  STL [R1+0xc8], R141 ;  /* 0x0000c88d01007387 */ /* 0x0003e20000100800 */
[----:B------:R-:W3:Y:S04]  /*a2620*/  LDS R220, [R161+0x38680] ;  /* 0x03868000a1dc7984 */ /* 0x000ee80000000800 */
[----:B------:R-:W2:Y:S01]  /*a2630*/  LDS R168, [R161+0x3c700] ;  /* 0x03c70000a1a87984 */ /* 0x000ea20000000800 */
[----:B------:R-:W-:-:S03]  /*a2640*/  IMAD.SHL.U32 R252, R252, 0x4, RZ ;  /* 0x00000004fcfc7824 */ /* 0x000fc600078e00ff */
[----:B------:R-:W-:Y:S04]  /*a2650*/  LDS R180, [R161+0x34780] ;  /* 0x03478000a1b47984 */ /* 0x000fe80000000800 */
[----:B------:R-:W-:Y:S01]  /*a2660*/  LDS R182, [R161+0x36780] ;  /* 0x03678000a1b67984 */ /* 0x000fe20000000800 */
[----:B------:R-:W-:Y:S02]  /*a2670*/  IMAD.MOV.U32 R128, RZ, RZ, R224 ;  /* 0x000000ffff807224 */ /* 0x000fe400078e00e0 */
[----:B------:R-:W-:Y:S01]  /*a2680*/  IMAD.MOV.U32 R163, RZ, RZ, R178 ;  /* 0x000000ffffa37224 */ /* 0x000fe200078e00b2 */
[----:B------:R-:W-:Y:S01]  /*a2690*/  MOV R156, R169 ;  /* 0x000000a9009c7202 */ /* 0x000fe20000000f00 */
[----:B------:R-:W-:Y:S01]  /*a26a0*/  LDS R178, [R161+0x32780] ;  /* 0x03278000a1b27984 */ /* 0x000fe20000000800 */
[----:B-1----:R-:W-:-:S03]  /*a26b0*/  IADD3.X R141, R157, R2, RZ, P0, !PT ;  /* 0x000000029d8d7210 */ /* 0x002fc600007fe4ff */
[----:B------:R-:W-:Y:S04]  /*a26c0*/  LDS R226, [R161+0x3e680] ;  /* 0x03e68000a1e27984 */ /* 0x000fe80000000800 */
[----:B------:R-:W-:Y:S04]  /*a26d0*/  LDS R228, [R161+0x2c700] ;  /* 0x02c70000a1e47984 */ /* 0x000fe80000000800 */
[----:B------:R-:W-:Y:S04]  /*a26e0*/  LDS R230, [R161+0x2e700] ;  /* 0x02e70000a1e67984 */ /* 0x000fe80000000800 */
[----:B------:R-:W-:Y:S04]  /*a26f0*/  LDS R225, [R189+0x3c680] ;  /* 0x03c68000bde17984 */ /* 0x000fe80000000800 */
[----:B------:R-:W-:Y:S04]  /*a2700*/  LDS R227, [R189+0x3e680] ;  /* 0x03e68000bde37984 */ /* 0x000fe80000000800 */
[----:B------:R-:W-:Y:S04]  /*a2710*/  LDS R229, [R189+0x2c700] ;  /* 0x02c70000bde57984 */ /* 0x000fe80000000800 */
[----:B------:R-:W-:Y:S01]  /*a2720*/  LDS R231, [R189+0x2e700] ;  /* 0x02e70000bde77984 */ /* 0x000fe20000000800 */
[----:B--2---:R-:W-:-:S02]  /*a2730*/  IADD3 R135, P1, R152, R132, RZ ;  /* 0x0000008498877210 */ /* 0x004fc40007f3e0ff */
[----:B-----5:R-:W-:Y:S01]  /*a2740*/  IADD3 R3, P2, R136, R132, RZ ;  /* 0x0000008488037210 */ /* 0x020fe20007f5e0ff */
[C---:B---3--:R-:W-:Y:S08]  /*a2750*/  HMMA.1688.F32.TF32 R184, R220.reuse, R64, R184 ;  /* 0x00000040dcb8723c */ /* 0x048ff000000810b8 */
[----:B------:R-:W-:Y:S01]  /*a2760*/  HMMA.1688.F32.TF32 R236, R220, R60, R236 ;  /* 0x0000003cdcec723c */ /* 0x000fe200000810ec */
[----:B------:R1:W-:Y:S01]  /*a2770*/  STL [R1+0xcc], R135 ;  /* 0x0000cc8701007387 */ /* 0x0003e20000100800 */
[----:B------:R-:W-:Y:S01]  /*a2780*/  STL [R1+0xd0], R3 ;  /* 0x0000d00301007387 */ /* 0x000fe20000100800 */
[----:B------:R-:W-:Y:S01]  /*a2790*/  MOV R181, R191 ;  /* 0x000000bf00b57202 */ /* 0x000fe20000000f00 */
[----:B------:R-:W-:Y:S01]  /*a27a0*/  IMAD.MOV.U32 R183, RZ, RZ, R190 ;  /* 0x000000ffffb77224 */ /* 0x000fe200078e00be */
[----:B------:R-:W-:Y:S01]  /*a27b0*/  LDS R224, [R161+0x3c680] ;  /* 0x03c68000a1e07984 */ /* 0x000fe20000000800 */
[----:B-1----:R-:W-:-:S03]  /*a27c0*/  SHF.R.S32.HI R135, RZ, 0x1f, R145 ;  /* 0x0000001fff877819 */ /* 0x002fc60000011491 */
[----:B------:R1:W-:Y:S01]  /*a27d0*/  STL [R1+0xb4], R141 ;  /* 0x0000b48d01007387 */ /* 0x0003e20000100800 */
[--C-:B------:R-:W-:Y:S01]  /*a27e0*/  IMAD.X R136, R137, 0x1, R2.reuse, P2 ;  /* 0x0000000189887824 */ /* 0x100fe200010e0602 */
[----:B----4-:R-:W-:Y:S02]  /*a27f0*/  IADD3 R132, P4, R148, R132, RZ ;  /* 0x0000008494847210 */ /* 0x010fe40007f9e0ff */
[----:B------:R-:W-:Y:S01]  /*a2800*/  LEA.HI R135, R135, R145, RZ, 0x7 ;  /* 0x0000009187877211 */ /* 0x000fe200078f38ff */
[----:B-1----:R-:W-:Y:S01]  /*a2810*/  IMAD.X R141, R153, 0x1, R2, P1 ;  /* 0x00000001998d7824 */ /* 0x002fe200008e0602 */
[----:B------:R-:W-:Y:S02]  /*a2820*/  IADD3 R3, R160, -0x100, RZ ;  /* 0xffffff00a0037810 */ /* 0x000fe40007ffe0ff */
[----:B------:R-:W-:Y:S02]  /*a2830*/  MOV R152, R177 ;  /* 0x000000b100987202 */ /* 0x000fe40000000f00 */
[----:B------:R-:W-:Y:S01]  /*a2840*/  SHF.R.S32.HI R135, RZ, 0x7, R135 ;  /* 0x00000007ff877819 */ /* 0x000fe20000011487 */
[----:B------:R-:W-:-:S02]  /*a2850*/  IMAD.MOV.U32 R169, RZ, RZ, R129 ;  /* 0x000000ffffa97224 */ /* 0x000fc400078e0081 */
[----:B------:R-:W-:Y:S01]  /*a2860*/  IMAD.MOV.U32 R157, RZ, RZ, R173 ;  /* 0x000000ffff9d7224 */ /* 0x000fe200078e00ad */
[----:B------:R-:W-:Y:S01]  /*a2870*/  LDS R190, [R161+0x3e780] ;  /* 0x03e78000a1be7984 */ /* 0x000fe20000000800 */
[----:B------:R-:W-:-:S03]  /*a2880*/  IADD3 R135, R135, -0x2, RZ ;  /* 0xfffffffe87877810 */ /* 0x000fc60007ffe0ff */
[----:B------:R1:W-:Y:S01]  /*a2890*/  STL [R1+0xb8], R141 ;  /* 0x0000b88d01007387 */ /* 0x0003e20000100800 */
[----:B------:R-:W-:Y:S02]  /*a28a0*/  STL [R1+0xbc], R136 ;  /* 0x0000bc8801007387 */ /* 0x000fe40000100800 */
[----:B------:R-:W-:Y:S01]  /*a28b0*/  STL [R1+0xc4], R132 ;  /* 0x0000c48401007387 */ /* 0x000fe20000100800 */
[----:B------:R-:W-:Y:S01]  /*a28c0*/  ISETP.GE.AND P0, PT, R133, R135, PT ;  /* 0x000000878500720c */ /* 0x000fe20003f06270 */
[----:B------:R-:W-:Y:S04]  /*a28d0*/  LDS R191, [R189+0x3e780] ;  /* 0x03e78000bdbf7984 */ /* 0x000fe80000000800 */
[----:B------:R-:W2:Y:S01]  /*a28e0*/  LDL.LU R135, [R1+0x1764] ;  /* 0x0017640001877983 */ /* 0x000ea20000300800 */
[----:B------:R-:W3:Y:S02]  /*a28f0*/  LDL.LU R137, [R1+0x2f78] ;  /* 0x002f780001897983 */ /* 0x000ee40000300800 */
[----:B------:R-:W4:Y:S02]  /*a2900*/  LDL.LU R162, [R1+0x2f74] ;  /* 0x002f740001a27983 */ /* 0x000f240000300800 */
[----:B------:R-:W5:Y:S02]  /*a2910*/  LDL.LU R246, [R1+0x2f7c] ;  /* 0x002f7c0001f67983 */ /* 0x000f640000300800 */
[----:B-1----:R-:W-:-:S05]  /*a2920*/  IMAD.X R141, R149, 0x1, R2, P4 ;  /* 0x00000001958d7824 */ /* 0x002fca00020e0602 */
[----:B------:R1:W-:Y:S01]  /*a2930*/  STL [R1+0xb0], R141 ;  /* 0x0000b08d01007387 */ /* 0x0003e20000100800 */
[----:B------:R-:W5:Y:S02]  /*a2940*/  LDL.LU R245, [R1+0x2f80] ;  /* 0x002f800001f57983 */ /* 0x000f640000300800 */
[----:B------:R-:W5:Y:S01]  /*a2950*/  LDL.LU R244, [R1+0x2f88] ;  /* 0x002f880001f47983 */ /* 0x000f620000300800 */
[----:B------:R-:W-:Y:S02]  /*a2960*/  MOV R177, R172 ;  /* 0x000000ac00b17202 */ /* 0x000fe40000000f00 */
[----:B------:R-:W-:Y:S01]  /*a2970*/  LDS R172, [R161+0x2c780] ;  /* 0x02c78000a1ac7984 */ /* 0x000fe20000000800 */
[----:B------:R-:W-:Y:S02]  /*a2980*/  IMAD R3, R133, -0x80, R3 ;  /* 0xffffff8085037824 */ /* 0x000fe400078e0203 */
[----:B-1----:R-:W-:Y:S02]  /*a2990*/  IMAD.MOV.U32 R141, RZ, RZ, R170 ;  /* 0x000000ffff8d7224 */ /* 0x002fe400078e00aa */
[----:B------:R-:W1:Y:S01]  /*a29a0*/  LDS R170, [R161+0x3e700] ;  /* 0x03e70000a1aa7984 */ /* 0x000e620000000800 */
[----:B------:R-:W-:-:S02]  /*a29b0*/  ISETP.GT.AND P1, PT, R3, RZ, PT ;  /* 0x000000ff0300720c */ /* 0x000fc40003f24270 */
[----:B------:R-:W-:Y:S02]  /*a29c0*/  ISETP.GT.AND P3, PT, R3, 0x8, PT ;  /* 0x000000080300780c */ /* 0x000fe40003f64270 */
[----:B------:R-:W-:Y:S02]  /*a29d0*/  SEL R132, RZ, 0x4, !P1 ;  /* 0x00000004ff847807 */ /* 0x000fe40004800000 */
[----:B------:R-:W-:Y:S02]  /*a29e0*/  SEL R133, RZ, 0x4, !P3 ;  /* 0x00000004ff857807 */ /* 0x000fe40005800000 */
[----:B------:R-:W-:-:S04]  /*a29f0*/  SEL R132, R132, RZ, !P0 ;  /* 0x000000ff84847207 */ /* 0x000fc80004000000 */
[----:B------:R-:W-:Y:S01]  /*a2a00*/  ISETP.NE.U32.AND P3, PT, R132, RZ, PT ;  /* 0x000000ff8400720c */ /* 0x000fe20003f65070 */
[----:B------:R1:W-:Y:S01]  /*a2a10*/  STL [R1+0x3610], R2 ;  /* 0x0036100201007387 */ /* 0x0003e20000100800 */
[----:B------:R-:W-:Y:S02]  /*a2a20*/  IMAD.MOV.U32 R149, RZ, RZ, R174 ;  /* 0x000000ffff957224 */ /* 0x000fe400078e00ae */
[----:B------:R-:W-:Y:S02]  /*a2a30*/  IMAD.MOV.U32 R153, RZ, RZ, R176 ;  /* 0x000000ffff997224 */ /* 0x000fe400078e00b0 */
[----:B------:R-:W1:Y:S01]  /*a2a40*/  LDS R174, [R161+0x2e780] ;  /* 0x02e78000a1ae7984 */ /* 0x000e620000000800 */
[----:B------:R-:W1:Y:S01]  /*a2a50*/  LDS R176, [R161+0x30780] ;  /* 0x03078000a1b07984 */ /* 0x000e620000000800 */
[----:B------:R-:W-:Y:S02]  /*a2a60*/  MOV R148, R175 ;  /* 0x000000af00947202 */ /* 0x000fe40000000f00 */
[----:B------:R-:W-:Y:S01]  /*a2a70*/  MOV R173, R163 ;  /* 0x000000a300ad7202 */ /* 0x000fe20000000f00 */
[----:B------:R-:W-:Y:S01]  /*a2a80*/  IMAD.MOV.U32 R175, RZ, RZ, R153 ;  /* 0x000000ffffaf7224 */ /* 0x000fe200078e0099 */
[----:B------:R-:W-:-:S02]  /*a2a90*/  ISETP.GT.AND P2, PT, R3, 0x4, PT ;  /* 0x000000040300780c */ /* 0x000fc40003f44270 */
[----:B------:R-:W-:Y:S01]  /*a2aa0*/  SEL R133, R133, RZ, !P0 ;  /* 0x000000ff85857207 */ /* 0x000fe20004000000 */
[----:B------:R-:W1:Y:S01]  /*a2ab0*/  S2R R160, SR_TID.X ;  /* 0x0000000000a07919 */ /* 0x000e620000002100 */
[----:B------:R-:W-:Y:S01]  /*a2ac0*/  IMAD.MOV.U32 R145, RZ, RZ, R179 ;  /* 0x000000ffff917224 */ /* 0x000fe200078e00b3 */
[----:B------:R-:W-:Y:S01]  /*a2ad0*/  SEL R136, RZ, 0x4, !P2 ;  /* 0x00000004ff887807 */ /* 0x000fe20005000000 */
[----:B------:R-:W-:Y:S02]  /*a2ae0*/  ISETP.NE.U32.AND P2, PT, R133, RZ, PT ;  /* 0x000000ff8500720c */ /* 0x000fe40003f45070 */
[----:B------:R-:W-:Y:S01]  /*a2af0*/  IMAD.MOV.U32 R133, RZ, RZ, R152 ;  /* 0x000000ffff857224 */ /* 0x000fe200078e0098 */
[----:B------:R-:W-:Y:S01]  /*a2b00*/  LDS R163, [R189+0x36700] ;  /* 0x03670000bda37984 */ /* 0x000fe20000000800 */
[----:B--2---:R-:W-:Y:S02]  /*a2b10*/  IADD3 R132, R135, 0x1, RZ ;  /* 0x0000000187847810 */ /* 0x004fe40007ffe0ff */
[----:B---3--:R-:W-:-:S02]  /*a2b20*/  IADD3 R137, P5, R137, R252, RZ ;  /* 0x000000fc89897210 */ /* 0x008fc40007fbe0ff */
[----:B------:R-:W-:-:S03]  /*a2b30*/  ISETP.GT.AND P4, PT, R132, 0x1, PT ;  /* 0x000000018400780c */ /* 0x000fc60003f84270 */
[--C-:B----4-:R-:W-:Y:S01]  /*a2b40*/  IMAD.X R162, R162, 0x1, R0.reuse, P5 ;  /* 0x00000001a2a27824 */ /* 0x110fe200028e0600 */
[----:B-1----:R-:W-:Y:S02]  /*a2b50*/  SEL R2, R132, RZ, !P4 ;  /* 0x000000ff84027207 */ /* 0x002fe40006000000 */
[-C--:B-----5:R-:W-:Y:S02]  /*a2b60*/  IADD3 R245, P5, R245, R252.reuse, RZ ;  /* 0x000000fcf5f57210 */ /* 0x0a0fe40007fbe0ff */
[----:B------:R-:W-:Y:S01]  /*a2b70*/  IADD3 R244, P4, R244, R252, RZ ;  /* 0x000000fcf4f47210 */ /* 0x000fe20007f9e0ff */
[----:B------:R-:W-:Y:S01]  /*a2b80*/  STL [R1+0x2f78], R137 ;  /* 0x002f788901007387 */ /* 0x000fe20000100800 */
[----:B------:R-:W-:Y:S02]  /*a2b90*/  STL [R1+0x2f74], R162 ;  /* 0x002f74a201007387 */ /* 0x000fe40000100800 */
[----:B------:R-:W-:Y:S01]  /*a2ba0*/  IMAD.X R246, R246, 0x1, R0, P5 ;  /* 0x00000001f6f67824 */ /* 0x000fe200028e0600 */
[----:B------:R-:W-:Y:S01]  /*a2bb0*/  STL [R1+0x2f80], R245 ;  /* 0x002f80f501007387 */ /* 0x000fe20000100800 */
[----:B------:R-:W-:Y:S02]  /*a2bc0*/  STL [R1+0x1764], R2 ;  /* 0x0017640201007387 */ /* 0x000fe40000100800 */
[----:B------:R-:W-:Y:S01]  /*a2bd0*/  STL [R1+0x2f88], R244 ;  /* 0x002f88f401007387 */ /* 0x000fe20000100800 */
[----:B------:R-:W-:Y:S01]  /*a2be0*/  STL [R1+0x2f7c], R246 ;  /* 0x002f7cf601007387 */ /* 0x000fe20000100800 */
[----:B------:R-:W-:Y:S02]  /*a2bf0*/  STL [R1+0x3660], R164 ;  /* 0x003660a401007387 */ /* 0x000fe40000100800 */
[----:B------:R1:W-:Y:S02]  /*a2c00*/  STL [R1+0x3664], R166 ;  /* 0x003664a601007387 */ /* 0x0003e40000100800 */
[----:B------:R-:W-:Y:S01]  /*a2c10*/  STL [R1+0x3634], R168 ;  /* 0x003634a801007387 */ /* 0x000fe20000100800 */
[----:B------:R-:W-:Y:S01]  /*a2c20*/  STL [R1+0x3638], R170 ;  /* 0x003638aa01007387 */ /* 0x000fe20000100800 */
[----:B------:R2:W-:Y:S02]  /*a2c30*/  STL [R1+0x3628], R172 ;  /* 0x003628ac01007387 */ /* 0x0005e40000100800 */
[----:B-1----:R-:W-:-:S02]  /*a2c40*/  IMAD.MOV.U32 R166, RZ, RZ, R186 ;  /* 0x000000ffffa67224 */ /* 0x002fc400078e00ba */
[----:B------:R-:W-:Y:S01]  /*a2c50*/  LDS R186, [R161+0x3a780] ;  /* 0x03a78000a1ba7984 */ /* 0x000fe20000000800 */
[----:B--2---:R-:W-:Y:S02]  /*a2c60*/  IMAD.MOV.U32 R172, RZ, RZ, R184 ;  /* 0x000000ffffac7224 */ /* 0x004fe400078e00b8 */
[----:B------:R-:W1:Y:S01]  /*a2c70*/  LDS R184, [R161+0x38780] ;  /* 0x03878000a1b87984 */ /* 0x000e620000000800 */
[----:B------:R2:W-:Y:S03]  /*a2c80*/  STL [R1+0x362c], R174 ;  /* 0x00362cae01007387 */ /* 0x0005e60000100800 */
[----:B------:R-:W-:Y:S02]  /*a2c90*/  STL [R1+0x3614], R176 ;  /* 0x003614b001007387 */ /* 0x000fe40000100800 */
[----:B------:R3:W-:Y:S02]  /*a2ca0*/  STL [R1+0x3618], R178 ;  /* 0x003618b201007387 */ /* 0x0007e40000100800 */
[----:B------:R-:W-:Y:S01]  /*a2cb0*/  STL [R1+0x361c], R180 ;  /* 0x00361cb401007387 */ /* 0x000fe20000100800 */
[----:B------:R-:W-:Y:S01]  /*a2cc0*/  STL [R1+0x3620], R182 ;  /* 0x003620b601007387 */ /* 0x000fe20000100800 */
[----:B------:R4:W-:Y:S02]  /*a2cd0*/  STL [R1+0x366c], R64 ;  /* 0x00366c4001007387 */ /* 0x0009e40000100800 */
[----:B------:R-:W-:Y:S02]  /*a2ce0*/  STL [R1+0x3668], R65 ;  /* 0x0036684101007387 */ /* 0x000fe40000100800 */
[----:B------:R-:W-:Y:S01]  /*a2cf0*/  IMAD.MOV.U32 R164, RZ, RZ, R187 ;  /* 0x000000ffffa47224 */ /* 0x000fe200078e00bb */
[----:B--2---:R-:W-:Y:S01]  /*a2d00*/  MOV R174, R185 ;  /* 0x000000b900ae7202 */ /* 0x004fe20000000f00 */
[----:B------:R-:W-:Y:S01]  /*a2d10*/  IMAD.MOV.U32 R135, RZ, RZ, R171 ;  /* 0x000000ffff877224 */ /* 0x000fe200078e00ab */
[----:B------:R-:W-:-:S02]  /*a2d20*/  MOV R171, R128 ;  /* 0x0000008000ab7202 */ /* 0x000fc40000000f00 */
[----:B------:R-:W-:Y:S01]  /*a2d30*/  MOV R170, R144 ;  /* 0x0000009000aa7202 */ /* 0x000fe20000000f00 */
[----:B------:R-:W-:Y:S02]  /*a2d40*/  MOV R144, R238 ;  /* 0x000000ee00907202 */ /* 0x000fe40000000f00 */
[----:B---3--:R-:W-:Y:S01]  /*a2d50*/  IMAD.MOV.U32 R178, RZ, RZ, R169 ;  /* 0x000000ffffb27224 */ /* 0x008fe200078e00a9 */
[----:B-1----:R-:W-:Y:S01]  /*a2d60*/  STL [R1+0x3624], R184 ;  /* 0x003624b801007387 */ /* 0x002fe20000100800 */
[----:B------:R1:W-:Y:S01]  /*a2d70*/  STL [R1+0x3630], R186 ;  /* 0x003630ba01007387 */ /* 0x0003e20000100800 */
[----:B------:R-:W-:Y:S02]  /*a2d80*/  MOV R238, R171 ;  /* 0x000000ab00ee7202 */ /* 0x000fe40000000f00 */
[----:B------:R-:W2:Y:S01]  /*a2d90*/  LDS R169, [R189+0x3c700] ;  /* 0x03c70000bda97984 */ /* 0x000ea20000000800 */
[----:B----4-:R-:W-:-:S03]  /*a2da0*/  MOV R64, R173 ;  /* 0x000000ad00407202 */ /* 0x010fc60000000f00 */
[----:B------:R-:W3:Y:S01]  /*a2db0*/  LDS R171, [R189+0x3e700] ;  /* 0x03e70000bdab7984 */ /* 0x000ee20000000800 */
[----:B------:R-:W4:Y:S01]  /*a2dc0*/  LDS R173, [R189+0x2c780] ;  /* 0x02c78000bdad7984 */ /* 0x000f220000000800 */
[----:B-1----:R-:W-:Y:S11]  /*a2dd0*/  HMMA.1688.F32.TF32 R184, R220, R56, R192 ;  /* 0x00000038dcb8723c */ /* 0x002ff600000810c0 */
[----:B------:R-:W-:Y:S11]  /*a2de0*/  @!UPT UIADD3 URZ, URZ, URZ, URZ ;  /* 0x0000003f3f3ff290 */ /* 0x000ff6000fffe03f */
[----:B------:R-:W-:Y:S02]  /*a2df0*/  @!UPT UIADD3 URZ, URZ, URZ, URZ ;  /* 0x0000003f3f3ff290 */ /* 0x000fe4000fffe03f */
[----:B------:R-:W-:Y:S02]  /*a2e00*/  IMAD.MOV.U32 R65, RZ, RZ, R186 ;  /* 0x000000ffff417224 */ /* 0x000fe400078e00ba */
[----:B------:R-:W-:Y:S02]  /*a2e10*/  IMAD.MOV.U32 R186, RZ, RZ, R175 ;  /* 0x000000ffffba7224 */ /* 0x000fe400078e00af */
[----:B------:R-:W1:Y:S01]  /*a2e20*/  LDS R175, [R189+0x2e780] ;  /* 0x02e78000bdaf7984 */ /* 0x000e620000000800 */
[----:B------:R-:W-:Y:S02]  /*a2e30*/  IMAD.MOV.U32 R168, RZ, RZ, R140 ;  /* 0x000000ffffa87224 */ /* 0x000fe400078e008c */
[----:B------:R-:W-:Y:S02]  /*a2e40*/  IMAD.MOV.U32 R140, RZ, RZ, R239 ;  /* 0x000000ffff8c7224 */ /* 0x000fe400078e00ef */
[----:B------:R-:W-:Y:S01]  /*a2e50*/  IMAD.MOV.U32 R129, RZ, RZ, R184 ;  /* 0x000000ffff817224 */ /* 0x000fe200078e00b8 */
[----:B--2---:R-:W-:Y:S01]  /*a2e60*/  STL [R1+0x3650], R169 ;  /* 0x003650a901007387 */ /* 0x004fe20000100800 */
[----:B---3--:R2:W-:Y:S02]  /*a2e70*/  STL [R1+0x3654], R171 ;  /* 0x003654ab01007387 */ /* 0x0085e40000100800 */
[----:B----4-:R3:W-:Y:S01]  /*a2e80*/  STL [R1+0x3658], R173 ;  /* 0x003658ad01007387 */ /* 0x0107e20000100800 */
[----:B------:R-:W-:Y:S01]  /*a2e90*/  MOV R239, R170 ;  /* 0x000000aa00ef7202 */ /* 0x000fe20000000f00 */
[----:B------:R-:W-:-:S02]  /*a2ea0*/  IMAD.MOV.U32 R180, RZ, RZ, R168 ;  /* 0x000000ffffb47224 */ /* 0x000fc400078e00a8 */
[----:B------:R-:W-:Y:S01]  /*a2eb0*/  IMAD.MOV.U32 R184, RZ, RZ, R133 ;  /* 0x000000ffffb87224 */ /* 0x000fe200078e0085 */
[----:B--2---:R-:W-:Y:S01]  /*a2ec0*/  HMMA.1688.F32.TF32 R168, R220, R52, R196 ;  /* 0x00000034dca8723c */ /* 0x004fe200000810c4 */
[----:B-1----:R1:W-:Y:S01]  /*a2ed0*/  STL [R1+0x365c], R175 ;  /* 0x00365caf01007387 */ /* 0x0023e20000100800 */
[----:B------:R-:W2:Y:S02]  /*a2ee0*/  LDL.LU R133, [R1+0x2f84] ;  /* 0x002f840001857983 */ /* 0x000ea40000300800 */
[----:B------:R-:W4:Y:S02]  /*a2ef0*/  LDL.LU R198, [R1+0x2f8c] ;  /* 0x002f8c0001c67983 */ /* 0x000f240000300800 */
[----:B------:R-:W5:Y:S01]  /*a2f00*/  LDL.LU R199, [R1+0x2f90] ;  /* 0x002f900001c77983 */ /* 0x000f620000300800 */
[----:B------:R-:W-:Y:S02]  /*a2f10*/  LOP3.LUT R160, R160, 0x7f, RZ, 0xc0, !PT ;  /* 0x0000007fa0a07812 */ /* 0x000fe400078ec0ff */
[----:B------:R-:W-:Y:S01]  /*a2f20*/  SEL R136, R136, RZ, !P0 ;  /* 0x000000ff88887207 */ /* 0x000fe20004000000 */
[----:B------:R-:W-:Y:S01]  /*a2f30*/  IMAD.MOV.U32 R179, RZ, RZ, R188 ;  /* 0x000000ffffb37224 */ /* 0x000fe200078e00bc */
[----:B------:R-:W-:-:S02]  /*a2f40*/  SHF.L.U32 R160, R160, 0x2, RZ ;  /* 0x00000002a0a07819 */ /* 0x000fc400000006ff */
[----:B------:R-:W-:Y:S01]  /*a2f50*/  ISETP.NE.U32.AND P1, PT, R136, RZ, PT ;  /* 0x000000ff8800720c */ /* 0x000fe20003f25070 */
[----:B------:R-:W-:Y:S01]  /*a2f60*/  IMAD.MOV.U32 R136, RZ, RZ, R137 ;  /* 0x000000ffff887224 */ /* 0x000fe200078e0089 */
[----:B------:R-:W-:Y:S01]  /*a2f70*/  MOV R137, R162 ;  /* 0x000000a200897202 */ /* 0x000fe20000000f00 */
[----:B------:R-:W-:Y:S02]  /*a2f80*/  IMAD.MOV.U32 R153, RZ, RZ, R236 ;  /* 0x000000ffff997224 */ /* 0x000fe400078e00ec */
[----:B------:R-:W-:Y:S02]  /*a2f90*/  IMAD R132, R2, 0x40000, R160 ;  /* 0x0004000002847824 */ /* 0x000fe400078e02a0 */
[----:B------:R-:W-:Y:S01]  /*a2fa0*/  IMAD.MOV.U32 R152, RZ, RZ, R237 ;  /* 0x000000ffff987224 */ /* 0x000fe200078e00ed */
[----:B------:R-:W-:Y:S04]  /*a2fb0*/  LDS R160, [R161+0x34700] ;  /* 0x03470000a1a07984 */ /* 0x000fe80000000800 */
[----:B------:R-:W-:Y:S04]  /*a2fc0*/  LDS R162, [R161+0x36700] ;  /* 0x03670000a1a27984 */ /* 0x000fe80000000800 */
[----:B------:R-:W-:Y:S01]  /*a2fd0*/  LDS R188, [R161+0x3c780] ;  /* 0x03c78000a1bc7984 */ /* 0x000fe20000000800 */
[----:B------:R-:W-:Y:S01]  /*a2fe0*/  MOV R128, R185 ;  /* 0x000000b900807202 */ /* 0x000fe20000000f00 */
[----:B------:R-:W-:-:S02]  /*a2ff0*/  IMAD.MOV.U32 R2, RZ, RZ, R187 ;  /* 0x000000ffff027224 */ /* 0x000fc400078e00bb */
[----:B------:R-:W-:Y:S02]  /*a3000*/  IMAD.MOV.U32 R176, RZ, RZ, R167 ;  /* 0x000000ffffb07224 */ /* 0x000fe400078e00a7 */
[----:B------:R-:W-:Y:S01]  /*a3010*/  IMAD.MOV.U32 R236, RZ, RZ, R179 ;  /* 0x000000ffffec7224 */ /* 0x000fe200078e00b3 */
[----:B------:R-:W-:Y:S01]  /*a3020*/  MOV R237, R181 ;  /* 0x000000b500ed7202 */ /* 0x000fe20000000f00 */
[----:B---3--:R-:W-:Y:S01]  /*a3030*/  IMAD.MOV.U32 R173, RZ, RZ, R183 ;  /* 0x000000ffffad7224 */ /* 0x008fe200078e00b7 */
[----:B------:R-:W-:Y:S01]  /*a3040*/  MOV R182, R177 ;  /* 0x000000b100b67202 */ /* 0x000fe20000000f00 */
[----:B------:R-:W-:Y:S04]  /*a3050*/  LDS R161, [R189+0x34700] ;  /* 0x03470000bda17984 */ /* 0x000fe80000000800 */
[----:B------:R-:W-:Y:S04]  /*a3060*/  LDS R167, [R189+0x3a700] ;  /* 0x03a70000bda77984 */ /* 0x000fe80000000800 */
[----:B------:R-:W-:Y:S04]  /*a3070*/  LDS R177, [R189+0x30780] ;  /* 0x03078000bdb17984 */ /* 0x000fe80000000800 */
[----:B------:R-:W-:Y:S04]  /*a3080*/  LDS R179, [R189+0x32780] ;  /* 0x03278000bdb37984 */ /* 0x000fe80000000800 */
[----:B------:R-:W-:Y:S04]  /*a3090*/  LDS R181, [R189+0x34780] ;  /* 0x03478000bdb57984 */ /* 0x000fe80000000800 */
[----:B------:R-:W-:Y:S04]  /*a30a0*/  LDS R183, [R189+0x36780] ;  /* 0x03678000bdb77984 */ /* 0x000fe80000000800 */
[----:B------:R-:W-:Y:S04]  /*a30b0*/  LDS R185, [R189+0x38780] ;  /* 0x03878000bdb97984 */ /* 0x000fe80000000800 */
[----:B------:R-:W-:Y:S02]  /*a30c0*/  LDS R187, [R189+0x3a780] ;  /* 0x03a78000bdbb7984 */ /* 0x000fe40000000800 */
[----:B------:R-:W3:Y:S04]  /*a30d0*/  LDS R189, [R189+0x3c780] ;  /* 0x03c78000bdbd7984 */ /* 0x000ee80000000800 */
[----:B------:R-:W-:Y:S06]  /*a30e0*/  BAR.SYNC.DEFER_BLOCKING 0x0 ;  /* 0x0000000000007b1d */ /* 0x000fec0000010000 */
[----:B------:R-:W-:Y:S01]  /*a30f0*/  STL.64 [R1+0x3648], R190 ;  /* 0x003648be01007387 */ /* 0x000fe20000100a00 */
[----:B------:R-:W-:-:S02]  /*a3100*/  IMAD.MOV.U32 R192, RZ, RZ, R247 ;  /* 0x000000ffffc07224 */ /* 0x000fc400078e00f7 */
[----:B-1----:R-:W-:Y:S02]  /*a3110*/  IMAD.MOV.U32 R175, RZ, RZ, R251 ;  /* 0x000000ffffaf7224 */ /* 0x002fe400078e00fb */
[----:B------:R-:W-:Y:S02]  /*a3120*/  IMAD.MOV.U32 R193, RZ, RZ, R250 ;  /* 0x000000ffffc17224 */ /* 0x000fe400078e00fa */
[----:B------:R-:W-:Y:S01]  /*a3130*/  IMAD.MOV.U32 R194, RZ, RZ, R249 ;  /* 0x000000ffffc27224 */ /* 0x000fe200078e00f9 */
[----:B------:R-:W-:Y:S02]  /*a3140*/  MOV R195, R248 ;  /* 0x000000f800c37202 */ /* 0x000fe40000000f00 */
[----:B------:R-:W-:Y:S01]  /*a3150*/  HMMA.1688.F32.TF32 R248, R220, R48, R200 ;  /* 0x00000030dcf8723c */ /* 0x000fe200000810c8 */
[----:B------:R-:W-:Y:S01]  /*a3160*/  @!PT LDS RZ, [RZ] ;  /* 0x00000000fffff984 */ /* 0x000fe20000000800 */
[----:B------:R-:W-:Y:S01]  /*a3170*/  @!PT LDS RZ, [RZ] ;  /* 0x00000000fffff984 */ /* 0x000fe20000000800 */
[----:B------:R-:W-:Y:S01]  /*a3180*/  @!PT LDS RZ, [RZ] ;  /* 0x00000000fffff984 */ /* 0x000fe20000000800 */
[----:B------:R1:W-:Y:S02]  /*a3190*/  LDGSTS.E [R132], [R136.64], P3 ;  /* 0x0000000088847fae */ /* 0x0003e40009921844 */
[----:B-1----:R-:W-:Y:S01]  /*a31a0*/  MOV R136, R245 ;  /* 0x000000f500887202 */ /* 0x002fe20000000f00 */
[----:B------:R-:W-:Y:S01]  /*a31b0*/  IMAD.MOV.U32 R137, RZ, RZ, R246 ;  /* 0x000000ffff897224 */ /* 0x000fe200078e00f6 */
[----:B---3--:R1:W-:Y:S04]  /*a31c0*/  STL.64 [R1+0x3640], R188 ;  /* 0x003640bc01007387 */ /* 0x0083e80000100a00 */
[----:B------:R3:W-:Y:S02]  /*a31d0*/  LDGSTS.E [R132+0x200], [R136.64], P3 ;  /* 0x0020000088847fae */ /* 0x0007e40009921844 */
[----:B---3--:R-:W-:-:S02]  /*a31e0*/  MOV R136, R244 ;  /* 0x000000f400887202 */ /* 0x008fc40000000f00 */
[----:B------:R-:W-:Y:S01]  /*a31f0*/  HMMA.1688.F32.TF32 R244, R220, R44, R204 ;  /* 0x0000002cdcf4723c */ /* 0x000fe200000810cc */
[----:B-----5:R-:W-:Y:S01]  /*a3200*/  IADD3 R199, P5, R199, R252, RZ ;  /* 0x000000fcc7c77210 */ /* 0x020fe20007fbe0ff */
[----:B--2---:R-:W-:-:S04]  /*a3210*/  IMAD.X R133, R133, 0x1, R0, P4 ;  /* 0x0000000185857824 */ /* 0x004fc800020e0600 */
[----:B----4-:R-:W-:Y:S01]  /*a3220*/  IMAD.X R198, R198, 0x1, R0, P5 ;  /* 0x00000001c6c67824 */ /* 0x010fe200028e0600 */
[----:B------:R-:W-:Y:S01]  /*a3230*/  STL [R1+0x2f90], R199 ;  /* 0x002f90c701007387 */ /* 0x000fe20000100800 */
[----:B------:R-:W-:Y:S02]  /*a3240*/  STL [R1+0x2f84], R133 ;  /* 0x002f848501007387 */ /* 0x000fe40000100800 */
[----:B-1----:R-:W2:Y:S01]  /*a3250*/  LDL.LU R188, [R1+0x2f08] ;  /* 0x002f080001bc7983 */ /* 0x002ea20000300800 */
[----:B------:R1:W-:Y:S01]  /*a3260*/  STL [R1+0x2f8c], R198 ;  /* 0x002f8cc601007387 */ /* 0x0003e20000100800 */
[----:B------:R-:W3:Y:S02]  /*a3270*/  LDL.LU R207, [R1+0x2f00] ;  /* 0x002f000001cf7983 */ /* 0x000ee40000300800 */
[----:B------:R-:W4:Y:S02]  /*a3280*/  LDL.LU R200, [R1+0x2f10] ;  /* 0x002f100001c87983 */ /* 0x000f240000300800 */
[----:B------:R-:W5:Y:S01]  /*a3290*/  LDL.LU R201, [R1+0x2f04] ;  /* 0x002f040001c97983 */ /* 0x000f620000300800 */
[----:B------:R-:W2:Y:S01]  /*a32a0*/  LDL.LU R204, [R1+0x2f18] ;  /* 0x002f180001cc7983 */ /* 0x000ea20000300800 */
[----:B------:R-:W-:-:S02]  /*a32b0*/  IMAD.MOV.U32 R137, RZ, RZ, R133 ;  /* 0x000000ffff897224 */ /* 0x000fc400078e0085 */
[----:B------:R-:W3:Y:S02]  /*a32c0*/  LDL.LU R206, [R1+0x2f0c] ;  /* 0x002f0c0001ce7983 */ /* 0x000ee40000300800 */
[----:B------:R-:W-:Y:S01]  /*a32d0*/  IMAD.MOV.U32 R203, RZ, RZ, R175 ;  /* 0x000000ffffcb7224 */ /* 0x000fe200078e00af */
[----:B------:R-:W3:Y:S04]  /*a32e0*/  LDL.LU R189, [R1+0x2efc] ;  /* 0x002efc0001bd7983 */ /* 0x000ee80000300800 */
[----:B------:R1:W-:Y:S01]  /*a32f0*/  LDGSTS.E [R132+0x400], [R136.64], P3 ;  /* 0x0040000088847fae */ /* 0x0003e20009921844 */
[----:B------:R-:W-:Y:S01]  /*a3300*/  MOV R191, R243 ;  /* 0x000000f300bf7202 */ /* 0x000fe20000000f00 */
[----:B------:R-:W-:Y:S02]  /*a3310*/  IMAD.MOV.U32 R175, RZ, RZ, R242 ;  /* 0x000000ffffaf7224 */ /* 0x000fe400078e00f2 */
[----:B------:R-:W3:Y:S02]  /*a3320*/  LDL.LU R205, [R1+0x2e98] ;  /* 0x002e980001cd7983 */ /* 0x000ee40000300800 */
[----:B-1----:R-:W-:Y:S01]  /*a3330*/  IMAD.MOV.U32 R136, RZ, RZ, R199 ;  /* 0x000000ffff887224 */ /* 0x002fe200078e00c7 */
[----:B------:R-:W-:Y:S01]  /*a3340*/  MOV R137, R198 ;  /* 0x000000c600897202 */ /* 0x000fe20000000f00 */
[----:B------:R-:W-:-:S02]  /*a3350*/  IMAD.MOV.U32 R198, RZ, RZ, R180 ;  /* 0x000000ffffc67224 */ /* 0x000fc400078e00b4 */
[----:B------:R-:W-:Y:S02]  /*a3360*/  IMAD.MOV.U32 R199, RZ, RZ, R178 ;  /* 0x000000ffffc77224 */ /* 0x000fe400078e00b2 */
[----:B------:R-:W-:Y:S01]  /*a3370*/  IMAD.MOV.U32 R180, RZ, RZ, R241 ;  /* 0x000000ffffb47224 */ /* 0x000fe200078e00f1 */
[----:B------:R-:W-:Y:S02]  /*a3380*/  MOV R178, R240 ;  /* 0x000000f000b27202 */ /* 0x000fe40000000f00 */
[----:B------:R-:W-:Y:S01]  /*a3390*/  ISETP.GT.AND P4, PT, R3, 0xc, PT ;  /* 0x0000000c0300780c */ /* 0x000fe20003f84270 */
[----:B------:R-:W-:Y:S01]  /*a33a0*/  HMMA.1688.F32.TF32 R240, R220, R40, R208 ;  /* 0x00000028dcf0723c */ /* 0x000fe200000810d0 */
[----:B------:R1:W-:Y:S01]  /*a33b0*/  LDGSTS.E [R132+0x600], [R136.64], P3 ;  /* 0x0060000088847fae */ /* 0x0003e20009921844 */
[----:B--2---:R-:W-:-:S05]  /*a33c0*/  IADD3 R204, P5, R204, R252, RZ ;  /* 0x000000fccccc7210 */ /* 0x004fca0007fbe0ff */
[----:B------:R-:W-:Y:S01]  /*a33d0*/  STL [R1+0x2f18], R204 ;  /* 0x002f18cc01007387 */ /* 0x000fe20000100800 */
[----:B------:R-:W2:Y:S01]  /*a33e0*/  LDL.LU R211, [R1+0x2ef4] ;  /* 0x002ef40001d37983 */ /* 0x000ea20000300800 */
[----:B------:R-:W-:Y:S02]  /*a33f0*/  SEL R133, RZ, 0x4, !P4 ;  /* 0x00000004ff857807 */ /* 0x000fe40006000000 */
[----:B------:R-:W-:Y:S01]  /*a3400*/  ISETP.GT.AND P3, PT, R3, 0x10, PT ;  /* 0x000000100300780c */ /* 0x000fe20003f64270 */
[----:B----4-:R-:W-:Y:S02]  /*a3410*/  IADD3 R200, P4, R200, R252, RZ ;  /* 0x000000fcc8c87210 */ /* 0x010fe40007f9e0ff */
[----:B---3--:R-:W-:Y:S01]  /*a3420*/  IMAD.X R206, R206, 0x1, R0, P5 ;  /* 0x00000001cece7824 */ /* 0x008fe200028e0600 */
[----:B------:R-:W-:Y:S02]  /*a3430*/  SEL R133, R133, RZ, !P0 ;  /* 0x000000ff85857207 */ /* 0x000fe40004000000 */
[----:B-1----:R-:W-:-:S02]  /*a3440*/  SEL R136, RZ, 0x4, !P3 ;  /* 0x00000004ff887807 */ /* 0x002fc40005800000 */
[-C--:B------:R-:W-:Y:S02]  /*a3450*/  IADD3 R188, P5, R188, R252.reuse, RZ ;  /* 0x000000fcbcbc7210 */ /* 0x080fe40007fbe0ff */
[----:B------:R-:W-:Y:S02]  /*a3460*/  IADD3 R207, P6, R207, R252, RZ ;  /* 0x000000fccfcf7210 */ /* 0x000fe40007fde0ff */
[----:B------:R-:W-:Y:S01]  /*a3470*/  ISETP.NE.U32.AND P3, PT, R133, RZ, PT ;  /* 0x000000ff8500720c */ /* 0x000fe20003f65070 */
[----:B-----5:R-:W-:Y:S01]  /*a3480*/  IMAD.X R201, R201, 0x1, R0, P4 ;  /* 0x00000001c9c97824 */ /* 0x020fe200020e0600 */
[----:B------:R-:W-:Y:S02]  /*a3490*/  SEL R133, R136, RZ, !P0 ;  /* 0x000000ff88857207 */ /* 0x000fe40004000000 */
[----:B------:R-:W-:Y:S01]  /*a34a0*/  IADD3.X R189, R189, R0, RZ, P5, !PT ;  /* 0x00000000bdbd7210 */ /* 0x000fe20002ffe4ff */
[----:B------:R-:W-:Y:S01]  /*a34b0*/  STL [R1+0x2f10], R200 ;  /* 0x002f10c801007387 */ /* 0x000fe20000100800 */
[----:B------:R-:W-:-:S02]  /*a34c0*/  IMAD.MOV.U32 R136, RZ, RZ, R204 ;  /* 0x000000ffff887224 */ /* 0x000fc400078e00cc */
[----:B------:R-:W-:Y:S02]  /*a34d0*/  IMAD.MOV.U32 R137, RZ, RZ, R206 ;  /* 0x000000ffff897224 */ /* 0x000fe400078e00ce */
[----:B------:R-:W-:Y:S01]  /*a34e0*/  STL [R1+0x2f0c], R206 ;  /* 0x002f0cce01007387 */ /* 0x000fe20000100800 */
[----:B------:R-:W-:Y:S01]  /*a34f0*/  STL [R1+0x2f08], R188 ;  /* 0x002f08bc01007387 */ /* 0x000fe20000100800 */
[----:B------:R-:W-:Y:S01]  /*a3500*/  IADD3 R205, P5, R205, R252, RZ ;  /* 0x000000fccdcd7210 */ /* 0x000fe20007fbe0ff */
[----:B------:R-:W-:Y:S02]  /*a3510*/  IMAD.MOV.U32 R202, RZ, RZ, R237 ;  /* 0x000000ffffca7224 */ /* 0x000fe400078e00ed */
[----:B------:R1:W-:Y:S01]  /*a3520*/  STL [R1+0x2f04], R201 ;  /* 0x002f04c901007387 */ /* 0x0003e20000100800 */
[----:B------:R3:W-:Y:S01]  /*a3530*/  STL [R1+0x2efc], R189 ;  /* 0x002efcbd01007387 */ /* 0x0007e20000100800 */
[----:B------:R-:W-:Y:S02]  /*a3540*/  IMAD.MOV.U32 R190, RZ, RZ, R173 ;  /* 0x000000ffffbe7224 */ /* 0x000fe400078e00ad */
[----:B------:R-:W-:Y:S01]  /*a3550*/  STL [R1+0x2f00], R207 ;  /* 0x002f00cf01007387 */ /* 0x000fe20000100800 */
[----:B------:R4:W-:Y:S01]  /*a3560*/  LDGSTS.E [R132+0x2000], [R136.64], P1 ;  /* 0x0200000088847fae */ /* 0x0009e20008921844 */
[----:B------:R-:W-:Y:S01]  /*a3570*/  ISETP.NE.U32.AND P4, PT, R133, RZ, PT ;  /* 0x000000ff8500720c */ /* 0x000fe20003f85070 */
[----:B----4-:R-:W-:-:S02]  /*a3580*/  IMAD.MOV.U32 R136, RZ, RZ, R200 ;  /* 0x000000ffff887224 */ /* 0x010fc400078e00c8 */
[----:B------:R-:W-:Y:S01]  /*a3590*/  IMAD.MOV.U32 R137, RZ, RZ, R201 ;  /* 0x000000ffff897224 */ /* 0x000fe200078e00c9 */
[----:B-1----:R-:W-:Y:S01]  /*a35a0*/  MOV R201, R202 ;  /* 0x000000ca00c97202 */ /* 0x002fe20000000f00 */
[----:B------:R-:W-:Y:S02]  /*a35b0*/  IMAD.MOV.U32 R202, RZ, RZ, R203 ;  /* 0x000000ffffca7224 */ /* 0x000fe400078e00cb */
[----:B------:R-:W-:Y:S01]  /*a35c0*/  IMAD.MOV.U32 R203, RZ, RZ, R190 ;  /* 0x000000ffffcb7224 */ /* 0x000fe200078e00be */
[----:B------:R1:W-:Y:S01]  /*a35d0*/  LDGSTS.E [R132+0x2200], [R136.64], P1 ;  /* 0x0220000088847fae */ /* 0x0003e20008921844 */
[----:B------:R-:W-:Y:S01]  /*a35e0*/  MOV R173, R236 ;  /* 0x000000ec00ad7202 */ /* 0x000fe20000000f00 */
[----:B------:R-:W-:Y:S01]  /*a35f0*/  IMAD.MOV.U32 R200, RZ, RZ, R201 ;  /* 0x000000ffffc87224 */ /* 0x000fe200078e00c9 */
[----:B------:R-:W-:Y:S02]  /*a3600*/  MOV R201, R202 ;  /* 0x000000ca00c97202 */ /* 0x000fe40000000f00 */
[----:B-1----:R-:W-:Y:S01]  /*a3610*/  MOV R136, R188 ;  /* 0x000000bc00887202 */ /* 0x002fe20000000f00 */
[----:B------:R-:W-:-:S02]  /*a3620*/  IMAD.MOV.U32 R137, RZ, RZ, R189 ;  /* 0x000000ffff897224 */ /* 0x000fc400078e00bd */
[----:B------:R-:W-:Y:S02]  /*a3630*/  IMAD.MOV.U32 R202, RZ, RZ, R203 ;  /* 0x000000ffffca7224 */ /* 0x000fe400078e00cb */
[----:B------:R-:W-:Y:S01]  /*a3640*/  IMAD.MOV.U32 R203, RZ, RZ, R173 ;  /* 0x000000ffffcb7224 */ /* 0x000fe200078e00ad */
[----:B------:R1:W-:Y:S01]  /*a3650*/  LDGSTS.E [R132+0x2400], [R136.64], P1 ;  /* 0x0240000088847fae */ /* 0x0003e20008921844 */
[----:B--2---:R-:W-:-:S05]  /*a3660*/  IADD3.X R211, R211, R0, RZ, P6, !PT ;  /* 0x00000000d3d37210 */ /* 0x004fca00037fe4ff */
[----:B------:R-:W-:Y:S01]  /*a3670*/  STL [R1+0x2ef4], R211 ;  /* 0x002ef4d301007387 */ /* 0x000fe20000100800 */
[----:B------:R-:W-:Y:S02]  /*a3680*/  STL [R1+0x2e98], R205 ;  /* 0x002e98cd01007387 */ /* 0x000fe40000100800 */
[----:B------:R-:W2:Y:S02]  /*a3690*/  LDL.LU R206, [R1+0x2e8c] ;  /* 0x002e8c0001ce7983 */ /* 0x000ea40000300800 */
[----:B------:R-:W4:Y:S01]  /*a36a0*/  LDL.LU R190, [R1+0x2e90] ;  /* 0x002e900001be7983 */ /* 0x000f220000300800 */
[----:B------:R-:W5:Y:S01]  /*a36b0*/  LDL.LU R188, [R1+0x2e88] ;  /* 0x002e880001bc7983 */ /* 0x000f620000300800 */
[----:B------:R-:W5:Y:S02]  /*a36c0*/  LDL.LU R133, [R1+0x2e80] ;  /* 0x002e800001857983 */ /* 0x000f640000300800 */
[----:B------:R-:W5:Y:S02]  /*a36d0*/  LDL.LU R204, [R1+0x2e84] ;  /* 0x002e840001cc7983 */ /* 0x000f640000300800 */
[----:B---3--:R-:W3:Y:S01]  /*a36e0*/  LDL.LU R189, [R1+0x2e7c] ;  /* 0x002e7c0001bd7983 */ /* 0x008ee20000300800 */
[----:B------:R-:W3:Y:S01]  /*a36f0*/  LDL.LU R173, [R1+0x2e74] ;  /* 0x002e740001ad7983 */ /* 0x000ee20000300800 */
[----:B-1----:R-:W-:-:S02]  /*a3700*/  IMAD.MOV.U32 R136, RZ, RZ, R207 ;  /* 0x000000ffff887224 */ /* 0x002fc400078e00cf */
[----:B------:R-:W-:-:S05]  /*a3710*/  IMAD.MOV.U32 R137, RZ, RZ, R211 ;  /* 0x000000ffff897224 */ /* 0x000fca00078e00d3 */
[----:B------:R1:W-:Y:S02]  /*a3720*/  LDGSTS.E [R132+0x2600], [R136.64], P1 ;  /* 0x0260000088847fae */ /* 0x0003e40008921844 */
[----:B-1----:R-:W-:Y:S01]  /*a3730*/  IMAD.MOV.U32 R136, RZ, RZ, R205 ;  /* 0x000000ffff887224 */ /* 0x002fe200078e00cd */
[----:B--2---:R-:W-:Y:S01]  /*a3740*/  IADD3.X R206, R206, R0, RZ, P5, !PT ;  /* 0x00000000cece7210 */ /* 0x004fe20002ffe4ff */
[----:B----4-:R-:W-:-:S04]  /*a3750*/  IADD3 R190, P5, R190, R252, RZ ;  /* 0x000000fcbebe7210 */ /* 0x010fc80007fbe0ff */
[----:B------:R-:W-:Y:S01]  /*a3760*/  IMAD.MOV.U32 R137, RZ, RZ, R206 ;  /* 0x000000ffff897224 */ /* 0x000fe200078e00ce */
[----:B-----5:R-:W-:Y:S02]  /*a3770*/  IADD3.X R204, R204, R0, RZ, P5, !PT ;  /* 0x00000000cccc7210 */ /* 0x020fe40002ffe4ff */
[-C--:B------:R-:W-:Y:S01]  /*a3780*/  IADD3 R188, P1, R188, R252.reuse, RZ ;  /* 0x000000fcbcbc7210 */ /* 0x080fe20007f3e0ff */
[----:B------:R-:W-:Y:S01]  /*a3790*/  IADD3 R133, P5, R133, R252, RZ ;  /* 0x000000fc85857210 */ /* 0x000fe20007fbe0ff */
[----:B------:R1:W-:Y:S04]  /*a37a0*/  LDGSTS.E [R132+0x4000], [R136.64], P2 ;  /* 0x0400000088847fae */ /* 0x0003e80009121844 */
[----:B------:R-:W-:Y:S01]  /*a37b0*/  STL [R1+0x2e8c], R206 ;  /* 0x002e8cce01007387 */ /* 0x000fe20000100800 */
[----:B---3--:R-:W-:Y:S01]  /*a37c0*/  IADD3.X R189, R189, R0, RZ, P1, !PT ;  /* 0x00000000bdbd7210 */ /* 0x008fe20000ffe4ff */
[----:B------:R2:W-:Y:S02]  /*a37d0*/  STL [R1+0x2e90], R190 ;  /* 0x002e90be01007387 */ /* 0x0005e40000100800 */
[----:B------:R-:W-:Y:S01]  /*a37e0*/  IMAD.X R173, R173, 0x1, R0, P5 ;  /* 0x00000001adad7824 */ /* 0x000fe200028e0600 */
[----:B------:R3:W-:Y:S01]  /*a37f0*/  STL [R1+0x2e88], R188 ;  /* 0x002e88bc01007387 */ /* 0x0007e20000100800 */
[----:B------:R-:W-:Y:S02]  /*a3800*/  STL [R1+0x2e84], R204 ;  /* 0x002e84cc01007387 */ /* 0x000fe40000100800 */
[----:B-1----:R-:W-:Y:S01]  /*a3810*/  IMAD.MOV.U32 R136, RZ, RZ, R190 ;  /* 0x000000ffff887224 */ /* 0x002fe200078e00be */
[----:B------:R-:W-:Y:S01]  /*a3820*/  MOV R137, R204 ;  /* 0x000000cc00897202 */ /* 0x000fe20000000f00 */
[----:B------:R-:W-:Y:S01]  /*a3830*/  STL [R1+0x2e80], R133 ;  /* 0x002e808501007387 */ /* 0x000fe20000100800 */
[----:B------:R1:W-:Y:S03]  /*a3840*/  STL [R1+0x2e7c], R189 ;  /* 0x002e7cbd01007387 */ /* 0x0003e60000100800 */
[----:B------:R4:W-:Y:S01]  /*a3850*/  LDGSTS.E [R132+0x4200], [R136.64], P2 ;  /* 0x0420000088847fae */ /* 0x0009e20009121844 */
[----:B--2---:R-:W-:-:S02]  /*a3860*/  IMAD.MOV.U32 R190, RZ, RZ, R180 ;  /* 0x000000ffffbe7224 */ /* 0x004fc400078e00b4 */
[----:B------:R-:W-:Y:S02]  /*a3870*/  STL [R1+0x2e74], R173 ;  /* 0x002e74ad01007387 */ /* 0x000fe40000100800 */
[----:B------:R-:W-:Y:S01]  /*a3880*/  IMAD.MOV.U32 R180, RZ, RZ, R176 ;  /* 0x000000ffffb47224 */ /* 0x000fe200078e00b0 */
[----:B------:R-:W-:Y:S01]  /*a3890*/  MOV R176, R141 ;  /* 0x0000008d00b07202 */ /* 0x000fe20000000f00 */
[----:B----4-:R-:W-:Y:S01]  /*a38a0*/  IMAD.MOV.U32 R136, RZ, RZ, R188 ;  /* 0x000000ffff887224 */ /* 0x010fe200078e00bc */
[----:B---3--:R-:W-:Y:S01]  /*a38b0*/  MOV R188, R191 ;  /* 0x000000bf00bc7202 */ /* 0x008fe20000000f00 */
[----:B------:R-:W-:Y:S02]  /*a38c0*/  MOV R191, R178 ;  /* 0x000000b200bf7202 */ /* 0x000fe40000000f00 */
[----:B------:R-:W-:Y:S02]  /*a38d0*/  IMAD.MOV.U32 R178, RZ, RZ, R156 ;  /* 0x000000ffffb27224 */ /* 0x000fe400078e009c */
[----:B------:R-:W2:Y:S01]  /*a38e0*/  LDL.LU R156, [R1+0x2e18] ;  /* 0x002e1800019c7983 */ /* 0x000ea20000300800 */
[----:B------:R-:W3:Y:S02]  /*a38f0*/  LDL.LU R141, [R1+0x2e10] ;  /* 0x002e1000018d7983 */ /* 0x000ee40000300800 */
[----:B------:R-:W-:Y:S01]  /*a3900*/  IMAD.MOV.U32 R196, RZ, RZ, R238 ;  /* 0x000000ffffc47224 */ /* 0x000fe200078e00ee */
[----:B------:R-:W-:-:S02]  /*a3910*/  MOV R197, R239 ;  /* 0x000000ef00c57202 */ /* 0x000fc40000000f00 */
[----:B------:R-:W-:Y:S01]  /*a3920*/  MOV R207, R145 ;  /* 0x0000009100cf7202 */ /* 0x000fe20000000f00 */
[----:B------:R-:W-:Y:S01]  /*a3930*/  HMMA.1688.F32.TF32 R236, R220, R36, R212 ;  /* 0x00000024dcec723c */ /* 0x000fe200000810d4 */
[----:B------:R-:W4:Y:S06]  /*a3940*/  LDL.LU R145, [R1+0x2e08] ;  /* 0x002e080001917983 */ /* 0x000f2c0000300800 */
[----:B------:R-:W-:Y:S02]  /*a3950*/  IMAD.MOV.U32 R213, RZ, RZ, R157 ;  /* 0x000000ffffd57224 */ /* 0x000fe400078e009d */
[----:B------:R-:W5:Y:S01]  /*a3960*/  LDL.LU R157, [R1+0x2e0c] ;  /* 0x002e0c00019d7983 */ /* 0x000f620000300800 */
[----:B------:R-:W-:Y:S01]  /*a3970*/  IMAD.MOV.U32 R215, RZ, RZ, R148 ;  /* 0x000000ffffd77224 */ /* 0x000fe200078e0094 */
[----:B------:R-:W-:Y:S01]  /*a3980*/  MOV R214, R149 ;  /* 0x0000009500d67202 */ /* 0x000fe20000000f00 */
[----:B------:R-:W5:Y:S01]  /*a3990*/  LDL.LU R148, [R1+0x2e04] ;  /* 0x002e040001947983 */ /* 0x000f620000300800 */
[----:B------:R-:W5:Y:S01]  /*a39a0*/  LDL.LU R149, [R1+0x2dfc] ;  /* 0x002dfc0001957983 */ /* 0x000f620000300800 */
[----:B------:R-:W-:-:S02]  /*a39b0*/  IMAD.MOV.U32 R206, RZ, RZ, R64 ;  /* 0x000000ffffce7224 */ /* 0x000fc400078e0040 */
[----:B------:R-:W-:Y:S02]  /*a39c0*/  IMAD.MOV.U32 R137, RZ, RZ, R189 ;  /* 0x000000ffff897224 */ /* 0x000fe400078e00bd */
[----:B------:R-:W5:Y:S01]  /*a39d0*/  LDL.LU R64, [R1+0x2e00] ;  /* 0x002e000001407983 */ /* 0x000f620000300800 */
[----:B------:R-:W-:Y:S02]  /*a39e0*/  ISETP.GT.AND P1, PT, R3, 0x14, PT ;  /* 0x000000140300780c */ /* 0x000fe40003f24270 */
[----:B------:R1:W-:Y:S02]  /*a39f0*/  LDGSTS.E [R132+0x4400], [R136.64], P2 ;  /* 0x0440000088847fae */ /* 0x0003e40009121844 */
[----:B-1----:R-:W-:Y:S02]  /*a3a00*/  IMAD.MOV.U32 R189, RZ, RZ, R175 ;  /* 0x000000ffffbd7224 */ /* 0x002fe400078e00af */
[----:B------:R-:W-:Y:S02]  /*a3a10*/  IMAD.MOV.U32 R136, RZ, RZ, R133 ;  /* 0x000000ffff887224 */ /* 0x000fe400078e0085 */
[----:B------:R-:W-:-:S05]  /*a3a20*/  IMAD.MOV.U32 R137, RZ, RZ, R173 ;  /* 0x000000ffff897224 */ /* 0x000fca00078e00ad */
[----:B------:R1:W-:Y:S01]  /*a3a30*/  LDGSTS.E [R132+0x4600], [R136.64], P2 ;  /* 0x0460000088847fae */ /* 0x0003e20009121844 */
[----:B------:R-:W-:Y:S01]  /*a3a40*/  HMMA.1688.F32.TF32 R208, R220, R16, R188 ;  /* 0x00000010dcd0723c */ /* 0x000fe200000810bc */
[----:B-1----:R-:W-:-:S06]  /*a3a50*/  SEL R136, RZ, 0x4, !P1 ;  /* 0x00000004ff887807 */ /* 0x002fcc0004800000 */
[----:B------:R-:W-:Y:S01]  /*a3a60*/  IMAD.MOV.U32 R191, RZ, RZ, R135 ;  /* 0x000000ffffbf7224 */ /* 0x000fe200078e0087 */
[-C--:B--2---:R-:W-:Y:S02]  /*a3a70*/  IADD3 R156, P1, R156, R252.reuse, RZ ;  /* 0x000000fc9c9c7210 */ /* 0x084fe40007f3e0ff */
[----:B---3--:R-:W-:-:S03]  /*a3a80*/  IADD3 R141, P2, R141, R252, RZ ;  /* 0x000000fc8d8d7210 */ /* 0x008fc60007f5e0ff */
[----:B------:R1:W-:Y:S02]  /*a3a90*/  STL [R1+0x2e18], R156 ;  /* 0x002e189c01007387 */ /* 0x0003e40000100800 */
[----:B------:R-:W-:Y:S02]  /*a3aa0*/  STL [R1+0x2e10], R141 ;  /* 0x002e108d01007387 */ /* 0x000fe40000100800 */
[----:B------:R-:W2:Y:S01]  /*a3ab0*/  LDL.LU R135, [R1+0x2df4] ;  /* 0x002df40001877983 */ /* 0x000ea20000300800 */
[----:B------:R-:W-:Y:S02]  /*a3ac0*/  ISETP.GT.AND P5, PT, R3, 0x18, PT ;  /* 0x000000180300780c */ /* 0x000fe40003fa4270 */
[----:B------:R-:W-:Y:S02]  /*a3ad0*/  SEL R136, R136, RZ, !P0 ;  /* 0x000000ff88887207 */ /* 0x000fe40004000000 */
[----:B------:R-:W-:Y:S01]  /*a3ae0*/  SEL R133, RZ, 0x4, !P5 ;  /* 0x00000004ff857807 */ /* 0x000fe20006800000 */
[----:B----4-:R-:W-:Y:S01]  /*a3af0*/  IADD3 R145, P5, R145, R252, RZ ;  /* 0x000000fc91917210 */ /* 0x010fe20007fbe0ff */
[----:B-----5:R-:W-:Y:S01]  /*a3b00*/  IADD3.X R157, R157, R0, RZ, P1, !PT ;  /* 0x000000009d9d7210 */ /* 0x020fe20000ffe4ff */
[----:B------:R-:W-:-:S02]  /*a3b10*/  ISETP.NE.U32.AND P1, PT, R136, RZ, PT ;  /* 0x000000ff8800720c */ /* 0x000fc40003f25070 */
[--C-:B------:R-:W-:Y:S02]  /*a3b20*/  IMAD.X R148, R148, 0x1, R0.reuse, P2 ;  /* 0x0000000194947824 */ /* 0x100fe400010e0600 */
[----:B------:R-:W-:Y:S01]  /*a3b30*/  IMAD.X R149, R149, 0x1, R0, P5 ;  /* 0x0000000195957824 */ /* 0x000fe200028e0600 */
[----:B------:R-:W-:Y:S01]  /*a3b40*/  MOV R136, R156 ;  /* 0x0000009c00887202 */ /* 0x000fe20000000f00 */
[----:B------:R-:W-:Y:S01]  /*a3b50*/  IMAD.MOV.U32 R137, RZ, RZ, R157 ;  /* 0x000000ffff897224 */ /* 0x000fe200078e009d */
[----:B------:R-:W-:Y:S01]  /*a3b60*/  STL [R1+0x2e08], R145 ;  /* 0x002e089101007387 */ /* 0x000fe20000100800 */
[----:B------:R-:W-:Y:S01]  /*a3b70*/  IADD3 R64, P5, R64, R252, RZ ;  /* 0x000000fc40407210 */ /* 0x000fe20007fbe0ff */
[----:B------:R-:W-:Y:S02]  /*a3b80*/  STL [R1+0x2e0c], R157 ;  /* 0x002e0c9d01007387 */ /* 0x000fe40000100800 */
[----:B------:R3:W-:Y:S01]  /*a3b90*/  STL [R1+0x2e04], R148 ;  /* 0x002e049401007387 */ /* 0x0007e20000100800 */
[----:B------:R4:W-:Y:S01]  /*a3ba0*/  STL [R1+0x2dfc], R149 ;  /* 0x002dfc9501007387 */ /* 0x0009e20000100800 */
[----:B-1----:R-:W5:Y:S03]  /*a3bb0*/  LDL.LU R156, [R1+0x2d98] ;  /* 0x002d9800019c7983 */ /* 0x002f660000300800 */
[----:B------:R1:W-:Y:S01]  /*a3bc0*/  LDGSTS.E [R132+0x6000], [R136.64], P3 ;  /* 0x0600000088847fae */ /* 0x0003e20009921844 */
[----:B------:R-:W-:Y:S01]  /*a3bd0*/  STL [R1+0x2e00], R64 ;  /* 0x002e004001007387 */ /* 0x000fe20000100800 */
[----:B-1----:R-:W-:Y:S01]  /*a3be0*/  MOV R137, R148 ;  /* 0x0000009400897202 */ /* 0x002fe20000000f00 */
[----:B------:R-:W-:Y:S01]  /*a3bf0*/  IMAD.MOV.U32 R136, RZ, RZ, R141 ;  /* 0x000000ffff887224 */ /* 0x000fe200078e008d */
[----:B---3--:R-:W3:Y:S01]  /*a3c00*/  LDL.LU R148, [R1+0x2d90] ;  /* 0x002d900001947983 */ /* 0x008ee20000300800 */
[----:B------:R-:W3:Y:S02]  /*a3c10*/  LDL.LU R141, [R1+0x2d88] ;  /* 0x002d8800018d7983 */ /* 0x000ee40000300800 */
[----:B------:R-:W3:Y:S01]  /*a3c20*/  LDL.LU R157, [R1+0x2d8c] ;  /* 0x002d8c00019d7983 */ /* 0x000ee20000300800 */
[----:B------:R-:W-:Y:S01]  /*a3c30*/  SEL R133, R133, RZ, !P0 ;  /* 0x000000ff85857207 */ /* 0x000fe20004000000 */
[----:B------:R1:W-:Y:S03]  /*a3c40*/  LDGSTS.E [R132+0x6200], [R136.64], P3 ;  /* 0x0620000088847fae */ /* 0x0003e60009921844 */
[----:B------:R-:W-:-:S02]  /*a3c50*/  ISETP.NE.U32.AND P2, PT, R133, RZ, PT ;  /* 0x000000ff8500720c */ /* 0x000fc40003f45070 */
[----:B------:R-:W3:Y:S01]  /*a3c60*/  LDL.LU R133, [R1+0x2d80] ;  /* 0x002d800001857983 */ /* 0x000ee20000300800 */
[----:B-1----:R-:W-:Y:S01]  /*a3c70*/  IMAD.MOV.U32 R136, RZ, RZ, R145 ;  /* 0x000000ffff887224 */ /* 0x002fe200078e0091 */
[----:B------:R-:W-:-:S05]  /*a3c80*/  MOV R137, R149 ;  /* 0x0000009500897202 */ /* 0x000fca0000000f00 */
[----:B------:R1:W-:Y:S01]  /*a3c90*/  LDGSTS.E [R132+0x6400], [R136.64], P3 ;  /* 0x0640000088847fae */ /* 0x0003e20009921844 */
[----:B--2---:R-:W-:-:S05]  /*a3ca0*/  IMAD.X R135, R135, 0x1, R0, P5 ;  /* 0x0000000187877824 */ /* 0x004fca00028e0600 */
[----:B------:R2:W-:Y:S01]  /*a3cb0*/  STL [R1+0x2df4], R135 ;  /* 0x002df48701007387 */ /* 0x0005e20000100800 */
[----:B----4-:R-:W4:Y:S02]  /*a3cc0*/  LDL.LU R149, [R1+0x2d84] ;  /* 0x002d840001957983 */ /* 0x010f240000300800 */
[----:B------:R-:W4:Y:S02]  /*a3cd0*/  LDL.LU R145, [R1+0x2d7c] ;  /* 0x002d7c0001917983 */ /* 0x000f240000300800 */
[----:B-1----:R-:W-:Y:S02]  /*a3ce0*/  IMAD.MOV.U32 R137, RZ, RZ, R135 ;  /* 0x000000ffff897224 */ /* 0x002fe400078e0087 */
[----:B--2---:R-:W2:Y:S01]  /*a3cf0*/  LDL.LU R135, [R1+0x2d74] ;  /* 0x002d740001877983 */ /* 0x004ea20000300800 */
[----:B------:R-:W-:Y:S01]  /*a3d00*/  IMAD.MOV.U32 R136, RZ, RZ, R64 ;  /* 0x000000ffff887224 */ /* 0x000fe200078e0040 */
[----:B-----5:R-:W-:-:S04]  /*a3d10*/  IADD3 R156, P5, R156, R252, RZ ;  /* 0x000000fc9c9c7210 */ /* 0x020fc80007fbe0ff */
[----:B------:R1:W-:Y:S04]  /*a3d20*/  LDGSTS.E [R132+0x6600], [R136.64], P3 ;  /* 0x0660000088847fae */ /* 0x0003e80009921844 */
[----:B------:R-:W-:Y:S01]  /*a3d30*/  STL [R1+0x2d98], R156 ;  /* 0x002d989c01007387 */ /* 0x000fe20000100800 */
[----:B---3--:R-:W-:Y:S02]  /*a3d40*/  IADD3 R148, P3, R148, R252, RZ ;  /* 0x000000fc94947210 */ /* 0x008fe40007f7e0ff */
[----:B------:R-:W-:-:S03]  /*a3d50*/  IADD3.X R157, R157, R0, RZ, P5, !PT ;  /* 0x000000009d9d7210 */ /* 0x000fc60002ffe4ff */
[----:B------:R3:W-:Y:S02]  /*a3d60*/  STL [R1+0x2d90], R148 ;  /* 0x002d909401007387 */ /* 0x0007e40000100800 */
[----:B------:R-:W-:Y:S02]  /*a3d70*/  STL [R1+0x2d8c], R157 ;  /* 0x002d8c9d01007387 */ /* 0x000fe40000100800 */
[----:B------:R-:W5:Y:S01]  /*a3d80*/  LDL.LU R64, [R1+0x2d18] ;  /* 0x002d180001407983 */ /* 0x000f620000300800 */
[----:B------:R-:W-:Y:S02]  /*a3d90*/  IADD3 R141, P5, R141, R252, RZ ;  /* 0x000000fc8d8d7210 */ /* 0x000fe40007fbe0ff */
[----:B------:R-:W-:Y:S01]  /*a3da0*/  MOV R204, R186 ;  /* 0x000000ba00cc7202 */ /* 0x000fe20000000f00 */
[----:B------:R-:W-:Y:S02]  /*a3db0*/  IMAD.MOV.U32 R205, RZ, RZ, R184 ;  /* 0x000000ffffcd7224 */ /* 0x000fe400078e00b8 */
[----:B------:R-:W-:-:S02]  /*a3dc0*/  IMAD.MOV.U32 R212, RZ, RZ, R182 ;  /* 0x000000ffffd47224 */ /* 0x000fc400078e00b6 */
[----:B------:R-:W-:Y:S01]  /*a3dd0*/  IMAD.MOV.U32 R188, RZ, RZ, R180 ;  /* 0x000000ffffbc7224 */ /* 0x000fe200078e00b4 */
[----:B------:R-:W-:Y:S01]  /*a3de0*/  MOV R189, R178 ;  /* 0x000000b200bd7202 */ /* 0x000fe20000000f00 */
[----:B------:R-:W-:Y:S01]  /*a3df0*/  IMAD.MOV.U32 R190, RZ, RZ, R176 ;  /* 0x000000ffffbe7224 */ /* 0x000fe200078e00b0 */
[----:B------:R-:W-:Y:S01]  /*a3e00*/  STL [R1+0x2d88], R141 ;  /* 0x002d888d01007387 */ /* 0x000fe20000100800 */
[----:B-1----:R-:W-:Y:S01]  /*a3e10*/  MOV R136, R156 ;  /* 0x0000009c00887202 */ /* 0x002fe20000000f00 */
[----:B------:R-:W-:Y:S01]  /*a3e20*/  IMAD.MOV.U32 R137, RZ, RZ, R157 ;  /* 0x000000ffff897224 */ /* 0x000fe200078e009d */
[C---:B------:R-:W-:Y:S08]  /*a3e30*/  HMMA.1688.F32.TF32 R216, R220.reuse, R32, R216 ;  /* 0x00000020dcd8723c */ /* 0x040ff000000810d8 */
[C---:B------:R-:W-:Y:S08]  /*a3e40*/  HMMA.1688.F32.TF32 R192, R220.reuse, R28, R192 ;  /* 0x0000001cdcc0723c */ /* 0x040ff000000810c0 */
[C---:B------:R-:W-:Y:S08]  /*a3e50*/  HMMA.1688.F32.TF32 R196, R220.reuse, R24, R196 ;  /* 0x00000018dcc4723c */ /* 0x040ff000000810c4 */
[C---:B------:R-:W-:Y:S08]  /*a3e60*/  HMMA.1688.F32.TF32 R200, R220.reuse, R20, R200 ;  /* 0x00000014dcc8723c */ /* 0x040ff000000810c8 */
[C---:B------:R-:W-:Y:S08]  /*a3e70*/  HMMA.1688.F32.TF32 R204, R220.reuse, R12, R204 ;  /* 0x0000000cdccc723c */ /* 0x040ff000000810cc */
[C---:B------:R-:W-:Y:S08]  /*a3e80*/  HMMA.1688.F32.TF32 R212, R220.reuse, R8, R212 ;  /* 0x00000008dcd4723c */ /* 0x040ff000000810d4 */
[----:B------:R-:W-:Y:S01]  /*a3e90*/  HMMA.1688.F32.TF32 R220, R220, R4, R188 ;  /* 0x00000004dcdc723c */ /* 0x000fe200000810bc */
[----:B------:R1:W-:Y:S06]  /*a3ea0*/  LDGSTS.E [R132+0x8000], [R136.64], P4 ;  /* 0x0800000088847fae */ /* 0x0003ec000a121844 */
[----:B------:R-:W-:-:S02]  /*a3eb0*/  IMAD.MOV.U32 R190, RZ, RZ, R144 ;  /* 0x000000ffffbe7224 */ /* 0x000fc400078e0090 */
[----:B------:R-:W-:Y:S02]  /*a3ec0*/  IMAD.MOV.U32 R191, RZ, RZ, R140 ;  /* 0x000000ffffbf7224 */ /* 0x000fe400078e008c */
[----:B-1----:R-:W-:Y:S02]  /*a3ed0*/  IMAD.MOV.U32 R136, RZ, RZ, R148 ;  /* 0x000000ffff887224 */ /* 0x002fe400078e0094 */
[--C-:B----4-:R-:W-:Y:S01]  /*a3ee0*/  IMAD.X R149, R149, 0x1, R0.reuse, P3 ;  /* 0x0000000195957824 */ /* 0x110fe200018e0600 */
[----:B------:R-:W-:Y:S01]  /*a3ef0*/  IADD3 R133, P3, R133, R252, RZ ;  /* 0x000000fc85857210 */ /* 0x000fe20007f7e0ff */
[----:B------:R-:W-:-:S03]  /*a3f00*/  IMAD.X R145, R145, 0x1, R0, P5 ;  /* 0x0000000191917824 */ /* 0x000fc600028e0600 */
[----:B------:R-:W-:Y:S01]  /*a3f10*/  STL [R1+0x2d84], R149 ;  /* 0x002d849501007387 */ /* 0x000fe20000100800 */
[----:B------:R-:W-:Y:S02]  /*a3f20*/  STL [R1+0x2d80], R133 ;  /* 0x002d808501007387 */ /* 0x000fe40000100800 */
[----:B------:R1:W-:Y:S02]  /*a3f30*/  STL [R1+0x2d7c], R145 ;  /* 0x002d7c9101007387 */ /* 0x0003e40000100800 */
[----:B------:R-:W4:Y:S01]  /*a3f40*/  LDL.LU R144, [R1+0x2d10] ;  /* 0x002d100001907983 */ /* 0x000f220000300800 */
[----:B--2---:R-:W-:Y:S01]  /*a3f50*/  IADD3.X R135, R135, R0, RZ, P3, !PT ;  /* 0x0000000087877210 */ /* 0x004fe20001ffe4ff */
[----:B------:R-:W2:Y:S04]  /*a3f60*/  LDL.LU R140, [R1+0x2d08] ;  /* 0x002d0800018c7983 */ /* 0x000ea80000300800 */
[----:B------:R-:W-:Y:S01]  /*a3f70*/  STL [R1+0x2d74], R135 ;  /* 0x002d748701007387 */ /* 0x000fe20000100800 */
[----:B---3--:R-:W3:Y:S02]  /*a3f80*/  LDL.LU R148, [R1+0x2d0c] ;  /* 0x002d0c0001947983 */ /* 0x008ee40000300800 */
[----:B------:R-:W-:-:S02]  /*a3f90*/  IMAD.MOV.U32 R173, RZ, RZ, R174 ;  /* 0x000000ffffad7224 */ /* 0x000fc400078e00ae */
[----:B------:R-:W-:Y:S01]  /*a3fa0*/  IMAD.MOV.U32 R174, RZ, RZ, R166 ;  /* 0x000000ffffae7224 */ /* 0x000fe200078e00a6 */
[----:B------:R-:W-:-:S07]  /*a3fb0*/  MOV R175, R164 ;  /* 0x000000a400af7202 */ /* 0x000fce0000000f00 */
[----:B------:R-:W-:Y:S01]  /*a3fc0*/  HMMA.1688.F32.TF32 R172, R224, R66, R172 ;  /* 0x00000042e0ac723c */ /* 0x000fe200000810ac */
[----:B------:R-:W-:Y:S02]  /*a3fd0*/  IMAD.MOV.U32 R137, RZ, RZ, R149 ;  /* 0x000000ffff897224 */ /* 0x000fe400078e0095 */
[----:B------:R-:W-:Y:S01]  /*a3fe0*/  IMAD.MOV.U32 R188, RZ, RZ, R153 ;  /* 0x000000ffffbc7224 */ /* 0x000fe200078e0099 */
[----:B------:R-:W-:Y:S02]  /*a3ff0*/  MOV R189, R152 ;  /* 0x0000009800bd7202 */ /* 0x000fe40000000f00 */
[----:B------:R1:W-:Y:S01]  /*a4000*/  LDGSTS.E [R132+0x8200], [R136.64], P4 ;  /* 0x0820000088847fae */ /* 0x0003e2000a121844 */
[----:B-----5:R-:W-:-:S04]  /*a4010*/  IADD3 R64, P3, R64, R252, RZ ;  /* 0x000000fc40407210 */ /* 0x020fc80007f7e0ff */
[----:B------:R-:W-:Y:S01]  /*a4020*/  HMMA.1688.F32.TF32 R188, R224, R62, R188 ;  /* 0x0000003ee0bc723c */ /* 0x000fe200000810bc */
[----:B-1----:R-:W-:Y:S01]  /*a4030*/  IMAD.MOV.U32 R137, RZ, RZ, R145 ;  /* 0x000000ffff897224 */ /* 0x002fe200078e0091 */
[----:B------:R-:W-:-:S10]  /*a4040*/  MOV R136, R141 ;  /* 0x0000008d00887202 */ /* 0x000fd40000000f00 */
[----:B------:R1:W-:Y:S01]  /*a4050*/  STL.64 [R1+0xce0], R172 ;  /* 0x000ce0ac01007387 */ /* 0x0003e20000100a00 */
[----:B------:R5:W-:Y:S02]  /*a4060*/  STL.64 [R1+0xce8], R174 ;  /* 0x000ce8ae01007387 */ /* 0x000be40000100a00 */
[----:B------:R-:W-:Y:S02]  /*a4070*/  STL [R1+0x2d18], R64 ;  /* 0x002d184001007387 */ /* 0x000fe40000100800 */
[----:B------:R-:W3:Y:S01]  /*a4080*/  LDL.LU R145, [R1+0x2d04] ;  /* 0x002d040001917983 */ /* 0x000ee20000300800 */
[----:B------:R-:W3:Y:S01]  /*a4090*/  LDL.LU R141, [R1+0x2cfc] ;  /* 0x002cfc00018d7983 */ /* 0x000ee20000300800 */
[----:B------:R-:W-:-:S03]  /*a40a0*/  ISETP.GT.AND P5, PT, R3, 0x20, PT ;  /* 0x000000200300780c */ /* 0x000fc60003fa4270 */
[----:B------:R5:W-:Y:S01]  /*a40b0*/  LDGSTS.E [R132+0x8400], [R136.64], P4 ;  /* 0x0840000088847fae */ /* 0x000be2000a121844 */
[----:B-1----:R-:W-:-:S03]  /*a40c0*/  IMAD.MOV.U32 R172, RZ, RZ, R129 ;  /* 0x000000ffffac7224 */ /* 0x002fc600078e0081 */
[----:B------:R-:W3:Y:S01]  /*a40d0*/  LDL.LU R129, [R1+0x2d00] ;  /* 0x002d000001817983 */ /* 0x000ee20000300800 */
[----:B-----5:R-:W-:Y:S01]  /*a40e0*/  IMAD.MOV.U32 R136, RZ, RZ, R133 ;  /* 0x000000ffff887224 */ /* 0x020fe200078e0085 */
[----:B------:R-:W-:Y:S02]  /*a40f0*/  SEL R133, RZ, 0x4, !P5 ;  /* 0x00000004ff857807 */ /* 0x000fe40006800000 */
[----:B------:R-:W-:Y:S01]  /*a4100*/  MOV R137, R135 ;  /* 0x0000008700897202 */ /* 0x000fe20000000f00 */
[----:B------:R-:W-:Y:S01]  /*a4110*/  IMAD.MOV.U32 R173, RZ, RZ, R128 ;  /* 0x000000ffffad7224 */ /* 0x000fe200078e0080 */
[----:B------:R-:W-:-:S03]  /*a4120*/  MOV R174, R65 ;  /* 0x0000004100ae7202 */ /* 0x000fc60000000f00 */
[----:B------:R1:W-:Y:S01]  /*a4130*/  LDGSTS.E [R132+0x8600], [R136.64], P4 ;  /* 0x0860000088847fae */ /* 0x0003e2000a121844 */
[-C--:B----4-:R-:W-:Y:S02]  /*a4140*/  IADD3 R144, P6, R144, R252.reuse, RZ ;  /* 0x000000fc90907210 */ /* 0x090fe40007fde0ff */
[----:B--2---:R-:W-:Y:S01]  /*a4150*/  IADD3 R140, P5, R140, R252, RZ ;  /* 0x000000fc8c8c7210 */ /* 0x004fe20007fbe0ff */
[----:B---3--:R-:W-:Y:S02]  /*a4160*/  IMAD.X R148, R148, 0x1, R0, P3 ;  /* 0x0000000194947824 */ /* 0x008fe400018e0600 */
[----:B------:R-:W-:Y:S02]  /*a4170*/  STL [R1+0x2d10], R144 ;  /* 0x002d109001007387 */ /* 0x000fe40000100800 */
[----:B------:R-:W-:Y:S02]  /*a4180*/  STL [R1+0x2d08], R140 ;  /* 0x002d088c01007387 */ /* 0x000fe40000100800 */
[----:B------:R-:W-:Y:S01]  /*a4190*/  STL [R1+0x2d0c], R148 ;  /* 0x002d0c9401007387 */ /* 0x000fe20000100800 */
[----:B------:R-:W2:Y:S02]  /*a41a0*/  LDL.LU R135, [R1+0x2cf4] ;  /* 0x002cf40001877983 */ /* 0x000ea40000300800 */
[----:B------:R-:W-:Y:S02]  /*a41b0*/  STL.64 [R1+0xcd0], R188 ;  /* 0x000cd0bc01007387 */ /* 0x000fe40000100a00 */
[----:B------:R-:W-:Y:S01]  /*a41c0*/  STL.64 [R1+0xcd8], R190 ;  /* 0x000cd8be01007387 */ /* 0x000fe20000100a00 */
[----:B------:R-:W3:Y:S01]  /*a41d0*/  LDL.LU R128, [R1+0x2c8c] ;  /* 0x002c8c0001807983 */ /* 0x000ee20000300800 */
[----:B------:R-:W4:Y:S01]  /*a41e0*/  LDL.LU R65, [R1+0x2c98] ;  /* 0x002c980001417983 */ /* 0x000f220000300800 */
[----:B------:R-:W-:Y:S01]  /*a41f0*/  ISETP.GT.AND P4, PT, R3, 0x1c, PT ;  /* 0x0000001c0300780c */ /* 0x000fe20003f84270 */
[----:B------:R-:W-:-:S02]  /*a4200*/  IMAD.MOV.U32 R175, RZ, RZ, R2 ;  /* 0x000000ffffaf7224 */ /* 0x000fc400078e0002 */
[----:B------:R-:W5:Y:S01]  /*a4210*/  LDL.LU R2, [R1+0x2c90] ;  /* 0x002c900001027983 */ /* 0x000f620000300800 */
[----:B-1----:R-:W-:Y:S01]  /*a4220*/  SEL R136, RZ, 0x4, !P4 ;  /* 0x00000004ff887807 */ /* 0x002fe20006000000 */
[----:B------:R-:W-:Y:S02]  /*a4230*/  STL.64 [R1+0x3678], R62 ;  /* 0x0036783e01007387 */ /* 0x000fe40000100a00 */
[----:B------:R1:W-:Y:S01]  /*a4240*/  STL.64 [R1+0x3670], R60 ;  /* 0x0036703c01007387 */ /* 0x0003e20000100a00 */
[----:B------:R-:W-:Y:S01]  /*a4250*/  SEL R136, R136, RZ, !P0 ;  /* 0x000000ff88887207 */ /* 0x000fe20004000000 */
[----:B------:R-:W-:Y:S03]  /*a4260*/  HMMA.1688.F32.TF32 R172, R224, R58, R172 ;  /* 0x0000003ae0ac723c */ /* 0x000fe600000810ac */
[----:B------:R-:W-:Y:S01]  /*a4270*/  ISETP.NE.U32.AND P4, PT, R136, RZ, PT ;  /* 0x000000ff8800720c */ /* 0x000fe20003f85070 */
[----:B------:R-:W-:Y:S01]  /*a4280*/  IMAD.MOV.U32 R136, RZ, RZ, R64 ;  /* 0x000000ffff887224 */ /* 0x000fe200078e0040 */
[----:B------:R-:W-:Y:S01]  /*a4290*/  IADD3.X R145, R145, R0, RZ, P6, !PT ;  /* 0x0000000091917210 */ /* 0x000fe200037fe4ff */
[----:B------:R-:W-:-:S04]  /*a42a0*/  IMAD.X R141, R141, 0x1, R0, P5 ;  /* 0x000000018d8d7824 */ /* 0x000fc800028e0600 */
[----:B------:R-:W-:Y:S01]  /*a42b0*/  STL [R1+0x2d04], R145 ;  /* 0x002d049101007387 */ /* 0x000fe20000100800 */
[----:B-1----:R-:W5:Y:S02]  /*a42c0*/  LDL.LU R60, [R1+0x2c88] ;  /* 0x002c8800013c7983 */ /* 0x002f640000300800 */
[----:B------:R-:W-:Y:S01]  /*a42d0*/  STL [R1+0x2cfc], R141 ;  /* 0x002cfc8d01007387 */ /* 0x000fe20000100800 */
[----:B------:R-:W-:-:S05]  /*a42e0*/  IADD3 R129, P5, R129, R252, RZ ;  /* 0x000000fc81817210 */ /* 0x000fca0007fbe0ff */
[----:B------:R-:W-:Y:S01]  /*a42f0*/  STL [R1+0x2d00], R129 ;  /* 0x002d008101007387 */ /* 0x000fe20000100800 */
[----:B------:R-:W5:Y:S02]  /*a4300*/  LDL.LU R64, [R1+0x2c84] ;  /* 0x002c840001407983 */ /* 0x000f640000300800 */
[----:B------:R-:W5:Y:S01]  /*a4310*/  LDL.LU R61, [R1+0x2c80] ;  /* 0x002c8000013d7983 */ /* 0x000f620000300800 */
[----:B------:R-:W-:Y:S04]  /*a4320*/  STL.64 [R1+0xcc0], R172 ;  /* 0x000cc0ac01007387 */ /* 0x000fe80000100a00 */
[----:B------:R-:W-:Y:S01]  /*a4330*/  STL.64 [R1+0xcc8], R174 ;  /* 0x000cc8ae01007387 */ /* 0x000fe20000100a00 */
[----:B------:R-:W5:Y:S01]  /*a4340*/  LDL.LU R63, [R1+0x2c7c] ;  /* 0x002c7c00013f7983 */ /* 0x000f620000300800 */
[----:B------:R-:W-:Y:S01]  /*a4350*/  HMMA.1688.F32.TF32 R168, R224, R54, R168 ;  /* 0x00000036e0a8723c */ /* 0x000fe200000810a8 */
[----:B--2---:R-:W-:Y:S01]  /*a4360*/  IMAD.X R135, R135, 0x1, R0, P5 ;  /* 0x0000000187877824 */ /* 0x004fe200028e0600 */
[----:B----4-:R-:W-:-:S04]  /*a4370*/  IADD3 R65, P5, R65, R252, RZ ;  /* 0x000000fc41417210 */ /* 0x010fc80007fbe0ff */
[----:B------:R-:W-:Y:S04]  /*a4380*/  STL [R1+0x2cf4], R135 ;  /* 0x002cf48701007387 */ /* 0x000fe80000100800 */
[----:B------:R-:W-:Y:S01]  /*a4390*/  STL [R1+0x2c98], R65 ;  /* 0x002c984101007387 */ /* 0x000fe20000100800 */
[----:B------:R-:W2:Y:S01]  /*a43a0*/  LDL.LU R62, [R1+0x2c74] ;  /* 0x002c7400013e7983 */ /* 0x000ea20000300800 */
[----:B------:R-:W-:-:S11]  /*a43b0*/  MOV R137, R148 ;  /* 0x0000009400897202 */ /* 0x000fd60000000f00 */
[----:B------:R-:W-:Y:S01]  /*a43c0*/  STL.64 [R1+0xcb0], R168 ;  /* 0x000cb0a801007387 */ /* 0x000fe20000100a00 */
[----:B------:R1:W-:Y:S04]  /*a43d0*/  STL.64 [R1+0xcb8], R170 ;  /* 0x000cb8aa01007387 */ /* 0x0003e80000100a00 */
[----:B------:R4:W-:Y:S02]  /*a43e0*/  LDGSTS.E [R132+0xa000], [R136.64], P1 ;  /* 0x0a00000088847fae */ /* 0x0009e40008921844 */
[----:B----4-:R-:W-:Y:S01]  /*a43f0*/  IMAD.MOV.U32 R136, RZ, RZ, R144 ;  /* 0x000000ffff887224 */ /* 0x010fe200078e0090 */
[----:B------:R-:W-:Y:S01]  /*a4400*/  MOV R137, R145 ;  /* 0x0000009100897202 */ /* 0x000fe20000000f00 */
[----:B-1----:R-:W-:Y:S04]  /*a4410*/  HMMA.1688.F32.TF32 R168, R224, R50, R248 ;  /* 0x00000032e0a8723c */ /* 0x002fe800000810f8 */
[----:B------:R1:W-:Y:S01]  /*a4420*/  LDGSTS.E [R132+0xa200], [R136.64], P1 ;  /* 0x0a20000088847fae */ /* 0x0003e20008921844 */
[----:B---3--:R-:W-:Y:S01]  /*a4430*/  IADD3.X R128, R128, R0, RZ, P5, !PT ;  /* 0x0000000080807210 */ /* 0x008fe20002ffe4ff */
[----:B-----5:R-:W-:-:S02]  /*a4440*/  IADD3 R2, P5, R2, R252, RZ ;  /* 0x000000fc02027210 */ /* 0x020fc40007fbe0ff */
[----:B-1----:R-:W-:Y:S02]  /*a4450*/  IMAD.MOV.U32 R136, RZ, RZ, R140 ;  /* 0x000000ffff887224 */ /* 0x002fe400078e008c */
[----:B------:R-:W-:-:S05]  /*a4460*/  IMAD.MOV.U32 R137, RZ, RZ, R141 ;  /* 0x000000ffff897224 */ /* 0x000fca00078e008d */
[----:B------:R1:W-:Y:S01]  /*a4470*/  LDGSTS.E [R132+0xa400], [R136.64], P1 ;  /* 0x0a40000088847fae */ /* 0x0003e20008921844 */
[----:B------:R-:W-:-:S03]  /*a4480*/  IADD3.X R64, R64, R0, RZ, P5, !PT ;  /* 0x0000000040407210 */ /* 0x000fc60002ffe4ff */
[----:B------:R-:W-:Y:S01]  /*a4490*/  STL [R1+0x2c8c], R128 ;  /* 0x002c8c8001007387 */ /* 0x000fe20000100800 */
[----:B-1----:R-:W-:Y:S02]  /*a44a0*/  IMAD.MOV.U32 R136, RZ, RZ, R129 ;  /* 0x000000ffff887224 */ /* 0x002fe400078e0081 */
[----:B------:R-:W-:-:S05]  /*a44b0*/  IMAD.MOV.U32 R137, RZ, RZ, R135 ;  /* 0x000000ffff897224 */ /* 0x000fca00078e0087 */
[----:B------:R1:W-:Y:S01]  /*a44c0*/  LDGSTS.E [R132+0xa600], [R136.64], P1 ;  /* 0x0a60000088847fae */ /* 0x0003e20008921844 */
[----:B------:R-:W-:-:S03]  /*a44d0*/  IADD3 R60, P1, R60, R252, RZ ;  /* 0x000000fc3c3c7210 */ /* 0x000fc60007f3e0ff */
[----:B------:R-:W-:Y:S04]  /*a44e0*/  STL [R1+0x2c90], R2 ;  /* 0x002c900201007387 */ /* 0x000fe80000100800 */
[----:B------:R-:W-:Y:S01]  /*a44f0*/  STL [R1+0x2c88], R60 ;  /* 0x002c883c01007387 */ /* 0x000fe20000100800 */
[----:B------:R-:W-:Y:S02]  /*a4500*/  STL [R1+0x2c84], R64 ;  /* 0x002c844001007387 */ /* 0x000fe40000100800 */
[----:B------:R-:W-:Y:S02]  /*a4510*/  STL.64 [R1+0xca0], R168 ;  /* 0x000ca0a801007387 */ /* 0x000fe40000100a00 */
[----:B-1----:R-:W-:Y:S02]  /*a4520*/  IMAD.MOV.U32 R136, RZ, RZ, R65 ;  /* 0x000000ffff887224 */ /* 0x002fe400078e0041 */
[----:B------:R-:W-:Y:S01]  /*a4530*/  IMAD.MOV.U32 R137, RZ, RZ, R128 ;  /* 0x000000ffff897224 */ /* 0x000fe200078e0080 */
[----:B------:R1:W-:Y:S04]  /*a4540*/  STL.64 [R1+0xca8], R170 ;  /* 0x000ca8aa01007387 */ /* 0x0003e80000100a00 */
[----:B------:R3:W-:Y:S01]  /*a4550*/  LDGSTS.E [R132+0xc000], [R136.64], P2 ;  /* 0x0c00000088847fae */ /* 0x0007e20009121844 */
[----:B-1----:R-:W-:Y:S01]  /*a4560*/  HMMA.1688.F32.TF32 R168, R224, R46, R244 ;  /* 0x0000002ee0a8723c */ /* 0x002fe200000810f4 */
[----:B---3--:R-:W-:-:S02]  /*a4570*/  IMAD.MOV.U32 R136, RZ, RZ, R2 ;  /* 0x000000ffff887224 */ /* 0x008fc400078e0002 */
[----:B------:R-:W3:Y:S01]  /*a4580*/  LDL.LU R2, [R1+0x2c18] ;  /* 0x002c180001027983 */ /* 0x000ee20000300800 */
[----:B------:R-:W-:Y:S01]  /*a4590*/  IADD3 R61, P5, R61, R252, RZ ;  /* 0x000000fc3d3d7210 */ /* 0x000fe20007fbe0ff */
[----:B------:R-:W-:Y:S01]  /*a45a0*/  IMAD.MOV.U32 R137, RZ, RZ, R64 ;  /* 0x000000ffff897224 */ /* 0x000fe200078e0040 */
[----:B------:R-:W-:-:S03]  /*a45b0*/  IADD3.X R63, R63, R0, RZ, P1, !PT ;  /* 0x000000003f3f7210 */ /* 0x000fc60000ffe4ff */
[----:B------:R-:W-:Y:S04]  /*a45c0*/  STL [R1+0x2c80], R61 ;  /* 0x002c803d01007387 */ /* 0x000fe80000100800 */
[----:B------:R1:W-:Y:S01]  /*a45d0*/  LDGSTS.E [R132+0xc200], [R136.64], P2 ;  /* 0x0c20000088847fae */ /* 0x0003e20009121844 */
[----:B------:R4:W-:Y:S02]  /*a45e0*/  STL [R1+0x2c7c], R63 ;  /* 0x002c7c3f01007387 */ /* 0x0009e40000100800 */
[----:B-1----:R-:W-:Y:S02]  /*a45f0*/  IMAD.MOV.U32 R136, RZ, RZ, R60 ;  /* 0x000000ffff887224 */ /* 0x002fe400078e003c */
[----:B------:R-:W5:Y:S01]  /*a4600*/  LDL.LU R60, [R1+0x2c0c] ;  /* 0x002c0c00013c7983 */ /* 0x000f620000300800 */
[----:B--2---:R-:W-:-:S05]  /*a4610*/  IADD3.X R62, R62, R0, RZ, P5, !PT ;  /* 0x000000003e3e7210 */ /* 0x004fca0002ffe4ff */
[----:B------:R-:W-:Y:S01]  /*a4620*/  STL [R1+0x2c74], R62 ;  /* 0x002c743e01007387 */ /* 0x000fe20000100800 */
[----:B------:R-:W2:Y:S02]  /*a4630*/  LDL.LU R144, [R1+0x2c10] ;  /* 0x002c100001907983 */ /* 0x000ea40000300800 */
[----:B------:R-:W-:Y:S02]  /*a4640*/  STL.64 [R1+0xc80], R168 ;  /* 0x000c80a801007387 */ /* 0x000fe40000100a00 */
[----:B------:R1:W-:Y:S01]  /*a4650*/  STL.64 [R1+0xc88], R170 ;  /* 0x000c88aa01007387 */ /* 0x0003e20000100a00 */
[----:B------:R-:W2:Y:S01]  /*a4660*/  LDL.LU R145, [R1+0x2c04] ;  /* 0x002c040001917983 */ /* 0x000ea20000300800 */
[----:B------:R-:W2:Y:S02]  /*a4670*/  LDL.LU R141, [R1+0x2bfc] ;  /* 0x002bfc00018d7983 */ /* 0x000ea40000300800 */
[----:B------:R-:W2:Y:S02]  /*a4680*/  LDL.LU R140, [R1+0x2c08] ;  /* 0x002c0800018c7983 */ /* 0x000ea40000300800 */
[----:B------:R-:W2:Y:S01]  /*a4690*/  LDL.LU R135, [R1+0x2bf4] ;  /* 0x002bf40001877983 */ /* 0x000ea20000300800 */
[----:B------:R-:W2:Y:S01]  /*a46a0*/  LDL.LU R129, [R1+0x2c00] ;  /* 0x002c000001817983 */ /* 0x000ea20000300800 */
[----:B------:R-:W2:Y:S02]  /*a46b0*/  LDL.LU R128, [R1+0x2b8c] ;  /* 0x002b8c0001807983 */ /* 0x000ea40000300800 */
[----:B------:R-:W-:-:S02]  /*a46c0*/  IMAD.MOV.U32 R137, RZ, RZ, R63 ;  /* 0x000000ffff897224 */ /* 0x000fc400078e003f */
[----:B------:R-:W2:Y:S01]  /*a46d0*/  LDL.LU R65, [R1+0x2b98] ;  /* 0x002b980001417983 */ /* 0x000ea20000300800 */
[----:B----4-:R-:W4:Y:S04]  /*a46e0*/  LDL.LU R63, [R1+0x2b90] ;  /* 0x002b9000013f7983 */ /* 0x010f280000300800 */
[----:B------:R1:W-:Y:S02]  /*a46f0*/  LDGSTS.E [R132+0xc400], [R136.64], P2 ;  /* 0x0c40000088847fae */ /* 0x0003e40009121844 */
[----:B-1----:R-:W-:Y:S01]  /*a4700*/  HMMA.1688.F32.TF32 R168, R224, R42, R240 ;  /* 0x0000002ae0a8723c */ /* 0x002fe200000810f0 */
[----:B------:R-:W-:Y:S02]  /*a4710*/  SEL R133, R133, RZ, !P0 ;  /* 0x000000ff85857207 */ /* 0x000fe40004000000 */
[----:B------:R-:W-:-:S02]  /*a4720*/  ISETP.GT.AND P1, PT, R3, 0x24, PT ;  /* 0x000000240300780c */ /* 0x000fc40003f24270 */
[----:B------:R-:W-:Y:S01]  /*a4730*/  MOV R136, R61 ;  /* 0x0000003d00887202 */ /* 0x000fe20000000f00 */
[----:B------:R-:W-:Y:S01]  /*a4740*/  IMAD.MOV.U32 R137, RZ, RZ, R62 ;  /* 0x000000ffff897224 */ /* 0x000fe200078e003e */
[----:B------:R-:W-:Y:S01]  /*a4750*/  ISETP.NE.U32.AND P3, PT, R133, RZ, PT ;  /* 0x000000ff8500720c */ /* 0x000fe20003f65070 */
[----:B------:R-:W-:-:S03]  /*a4760*/  SEL R133, RZ, 0x4, !P1 ;  /* 0x00000004ff857807 */ /* 0x000fc60004800000 */
[----:B------:R1:W-:Y:S01]  /*a4770*/  LDGSTS.E [R132+0xc600], [R136.64], P2 ;  /* 0x0c60000088847fae */ /* 0x0003e20009121844 */
[----:B------:R-:W-:-:S04]  /*a4780*/  ISETP.GT.AND P2, PT, R3, 0x28, PT ;  /* 0x000000280300780c */ /* 0x000fc80003f44270 */
[----:B-1----:R-:W-:Y:S02]  /*a4790*/  SEL R136, RZ, 0x4, !P2 ;  /* 0x00000004ff887807 */ /* 0x002fe40005000000 */
[----:B------:R-:W-:Y:S02]  /*a47a0*/  SEL R133, R133, RZ, !P0 ;  /* 0x000000ff85857207 */ /* 0x000fe40004000000 */
[----:B---3--:R-:W-:-:S05]  /*a47b0*/  IADD3 R2, P6, R2, R252, RZ ;  /* 0x000000fc02027210 */ /* 0x008fca0007fde0ff */
[----:B------:R-:W-:Y:S01]  /*a47c0*/  STL [R1+0x2c18], R2 ;  /* 0x002c180201007387 */ /* 0x000fe20000100800 */
[----:B------:R-:W4:Y:S02]  /*a47d0*/  LDL.LU R64, [R1+0x2b84] ;  /* 0x002b840001407983 */ /* 0x000f240000300800 */
[----:B------:R-:W-:Y:S02]  /*a47e0*/  STL.64 [R1+0xc70], R168 ;  /* 0x000c70a801007387 */ /* 0x000fe40000100a00 */
[----:B------:R1:W-:Y:S02]  /*a47f0*/  STL.64 [R1+0xc78], R170 ;  /* 0x000c78aa01007387 */ /* 0x0003e40000100a00 */
[----:B-1----:R-:W-:Y:S01]  /*a4800*/  HMMA.1688.F32.TF32 R168, R224, R38, R236 ;  /* 0x00000026e0a8723c */ /* 0x002fe200000810ec */
[----:B-----5:R-:W-:Y:S01]  /*a4810*/  IMAD.X R60, R60, 0x1, R0, P6 ;  /* 0x000000013c3c7824 */ /* 0x020fe200030e0600 */
[----:B------:R-:W-:Y:S01]  /*a4820*/  ISETP.NE.U32.AND P5, PT, R133, RZ, PT ;  /* 0x000000ff8500720c */ /* 0x000fe20003fa5070 */
[----:B------:R-:W-:-:S02]  /*a4830*/  SEL R133, R136, RZ, !P0 ;  /* 0x000000ff88857207 */ /* 0x000fc40004000000 */
[----:B------:R-:W-:Y:S01]  /*a4840*/  IMAD.MOV.U32 R136, RZ, RZ, R2 ;  /* 0x000000ffff887224 */ /* 0x000fe200078e0002 */
[----:B------:R-:W-:-:S05]  /*a4850*/  MOV R137, R60 ;  /* 0x0000003c00897202 */ /* 0x000fca0000000f00 */
[----:B------:R1:W-:Y:S01]  /*a4860*/  LDGSTS.E [R132+0xe000], [R136.64], P4 ;  /* 0x0e00000088847fae */ /* 0x0003e2000a121844 */
[----:B--2---:R-:W-:-:S04]  /*a4870*/  IADD3 R144, P1, R144, R252, RZ ;  /* 0x000000fc90907210 */ /* 0x004fc80007f3e0ff */
[----:B------:R-:W-:Y:S02]  /*a4880*/  IADD3.X R145, R145, R0, RZ, P1, !PT ;  /* 0x0000000091917210 */ /* 0x000fe40000ffe4ff */
[-C--:B------:R-:W-:Y:S01]  /*a4890*/  IADD3 R140, P2, R140, R252.reuse, RZ ;  /* 0x000000fc8c8c7210 */ /* 0x080fe20007f5e0ff */
[----:B------:R-:W-:Y:S01]  /*a48a0*/  STL [R1+0x2c10], R144 ;  /* 0x002c109001007387 */ /* 0x000fe20000100800 */
[----:B------:R2:W-:Y:S01]  /*a48b0*/  STL [R1+0x2c0c], R60 ;  /* 0x002c0c3c01007387 */ /* 0x0005e20000100800 */
[----:B------:R-:W-:Y:S02]  /*a48c0*/  IADD3 R129, P1, R129, R252, RZ ;  /* 0x000000fc81817210 */ /* 0x000fe40007f3e0ff */
[----:B------:R-:W-:Y:S01]  /*a48d0*/  STL [R1+0x2c08], R140 ;  /* 0x002c088c01007387 */ /* 0x000fe20000100800 */
[--C-:B------:R-:W-:Y:S02]  /*a48e0*/  IMAD.X R141, R141, 0x1, R0.reuse, P2 ;  /* 0x000000018d8d7824 */ /* 0x100fe400010e0600 */
[----:B------:R-:W-:Y:S02]  /*a48f0*/  STL [R1+0x2c04], R145 ;  /* 0x002c049101007387 */ /* 0x000fe40000100800 */
[----:B------:R-:W-:Y:S01]  /*a4900*/  STL.64 [R1+0xc20], R168 ;  /* 0x000c20a801007387 */ /* 0x000fe20000100a00 */
[----:B------:R5:W-:Y:S01]  /*a4910*/  STL.64 [R1+0xc28], R170 ;  /* 0x000c28aa01007387 */ /* 0x000be20000100a00 */
[----:B------:R-:W-:Y:S02]  /*a4920*/  STL [R1+0x2c00], R129 ;  /* 0x002c008101007387 */ /* 0x000fe40000100800 */
[----:B------:R-:W-:Y:S02]  /*a4930*/  STL [R1+0x2bfc], R141 ;  /* 0x002bfc8d01007387 */ /* 0x000fe40000100800 */
[----:B------:R-:W3:Y:S01]  /*a4940*/  LDL.LU R62, [R1+0x2b7c] ;  /* 0x002b7c00013e7983 */ /* 0x000ee20000300800 */
[----:B------:R-:W3:Y:S01]  /*a4950*/  LDL.LU R61, [R1+0x2b88] ;  /* 0x002b8800013d7983 */ /* 0x000ee20000300800 */
[----:B--2---:R-:W2:Y:S02]  /*a4960*/  LDL.LU R60, [R1+0x2b74] ;  /* 0x002b7400013c7983 */ /* 0x004ea40000300800 */
[----:B------:R-:W2:Y:S01]  /*a4970*/  LDL.LU R2, [R1+0x2b80] ;  /* 0x002b800001027983 */ /* 0x000ea20000300800 */
[----:B-----5:R-:W-:Y:S01]  /*a4980*/  HMMA.1688.F32.TF32 R168, R224, R34, R216 ;  /* 0x00000022e0a8723c */ /* 0x020fe200000810d8 */
[----:B------:R-:W-:-:S05]  /*a4990*/  IMAD.X R135, R135, 0x1, R0, P1 ;  /* 0x0000000187877824 */ /* 0x000fca00008e0600 */
[----:B------:R-:W-:Y:S01]  /*a49a0*/  STL [R1+0x2bf4], R135 ;  /* 0x002bf48701007387 */ /* 0x000fe20000100800 */
[----:B------:R-:W-:Y:S11]  /*a49b0*/  IADD3 R65, P1, R65, R252, RZ ;  /* 0x000000fc41417210 */ /* 0x000ff60007f3e0ff */
[----:B------:R-:W-:Y:S05]  /*a49c0*/  @!UPT UIADD3 URZ, URZ, URZ, URZ ;  /* 0x0000003f3f3ff290 */ /* 0x000fea000fffe03f */
[----:B------:R-:W-:Y:S01]  /*a49d0*/  STL.64 [R1+0xc10], R168 ;  /* 0x000c10a801007387 */ /* 0x000fe20000100a00 */
[----:B------:R5:W-:Y:S02]  /*a49e0*/  STL.64 [R1+0xc18], R170 ;  /* 0x000c18aa01007387 */ /* 0x000be40000100a00 */
[C---:B-----5:R-:W-:Y:S01]  /*a49f0*/  HMMA.1688.F32.TF32 R168, R224.reuse, R30, R192 ;  /* 0x0000001ee0a8723c */ /* 0x060fe200000810c0 */
[----:B------:R-:W-:Y:S01]  /*a4a00*/  IADD3.X R128, R128, R0, RZ, P1, !PT ;  /* 0x0000000080807210 */ /* 0x000fe20000ffe4ff */
[----:B------:R-:W-:Y:S04]  /*a4a10*/  STL [R1+0x2b98], R65 ;  /* 0x002b984101007387 */ /* 0x000fe80000100800 */
[----:B------:R-:W-:Y:S01]  /*a4a20*/  STL [R1+0x2b8c], R128 ;  /* 0x002b8c8001007387 */ /* 0x000fe20000100800 */
[----:B----4-:R-:W-:Y:S11]  /*a4a30*/  IADD3 R63, P1, R63, R252, RZ ;  /* 0x000000fc3f3f7210 */ /* 0x010ff60007f3e0ff */
[----:B------:R-:W-:Y:S05]  /*a4a40*/  @!UPT UIADD3 URZ, URZ, URZ, URZ ;  /* 0x0000003f3f3ff290 */ /* 0x000fea000fffe03f */
[----:B------:R-:W-:Y:S01]  /*a4a50*/  STL.64 [R1+0xc60], R168 ;  /* 0x000c60a801007387 */ /* 0x000fe20000100a00 */
[----:B------:R4:W-:Y:S02]  /*a4a60*/  STL.64 [R1+0xc68], R170 ;  /* 0x000c68aa01007387 */ /* 0x0009e40000100a00 */
[----:B------:R-:W-:Y:S01]  /*a4a70*/  STL [R1+0x2b90], R63 ;  /* 0x002b903f01007387 */ /* 0x000fe20000100800 */
[----:B------:R-:W-:Y:S01]  /*a4a80*/  IADD3.X R64, R64, R0, RZ, P1, !PT ;  /* 0x0000000040407210 */ /* 0x000fe20000ffe4ff */
[----:B----4-:R-:W-:Y:S01]  /*a4a90*/  HMMA.1688.F32.TF32 R168, R224, R26, R196 ;  /* 0x0000001ae0a8723c */ /* 0x010fe200000810c4 */
[----:B-1----:R-:W-:Y:S01]  /*a4aa0*/  IMAD.MOV.U32 R136, RZ, RZ, R144 ;  /* 0x000000ffff887224 */ /* 0x002fe200078e0090 */
[----:B------:R-:W-:-:S05]  /*a4ab0*/  MOV R137, R145 ;  /* 0x0000009100897202 */ /* 0x000fca0000000f00 */
[----:B------:R1:W-:Y:S02]  /*a4ac0*/  LDGSTS.E [R132+0xe200], [R136.64], P4 ;  /* 0x0e20000088847fae */ /* 0x0003e4000a121844 */
[----:B-1----:R-:W-:Y:S02]  /*a4ad0*/  IMAD.MOV.U32 R136, RZ, RZ, R140 ;  /* 0x000000ffff887224 */ /* 0x002fe400078e008c */
[----:B------:R-:W-:-:S05]  /*a4ae0*/  IMAD.MOV.U32 R137, RZ, RZ, R141 ;  /* 0x000000ffff897224 */ /* 0x000fca00078e008d */
[----:B------:R1:W-:Y:S02]  /*a4af0*/  LDGSTS.E [R132+0xe400], [R136.64], P4 ;  /* 0x0e40000088847fae */ /* 0x0003e4000a121844 */
[----:B-1----:R-:W-:Y:S02]  /*a4b00*/  IMAD.MOV.U32 R136, RZ, RZ, R129 ;  /* 0x000000ffff887224 */ /* 0x002fe400078e0081 */
[----:B------:R-:W-:-:S05]  /*a4b10*/  IMAD.MOV.U32 R137, RZ, RZ, R135 ;  /* 0x000000ffff897224 */ /* 0x000fca00078e0087 */
[----:B------:R1:W-:Y:S02]  /*a4b20*/  LDGSTS.E [R132+0xe600], [R136.64], P4 ;  /* 0x0e60000088847fae */ /* 0x0003e4000a121844 */
[----:B-1----:R-:W-:Y:S02]  /*a4b30*/  IMAD.MOV.U32 R136, RZ, RZ, R65 ;  /* 0x000000ffff887224 */ /* 0x002fe400078e0041 */
[----:B------:R-:W-:-:S05]  /*a4b40*/  IMAD.MOV.U32 R137, RZ, RZ, R128 ;  /* 0x000000ffff897224 */ /* 0x000fca00078e0080 */
[----:B------:R1:W-:Y:S02]  /*a4b50*/  LDGSTS.E [R132+0x10000], [R136.64], P3 ;  /* 0x1000000088847fae */ /* 0x0003e40009921844 */
[----:B-1----:R-:W-:Y:S02]  /*a4b60*/  MOV R137, R64 ;  /* 0x0000004000897202 */ /* 0x002fe40000000f00 */
[----:B---3--:R-:W-:-:S05]  /*a4b70*/  IADD3 R61, P2, R61, R252, RZ ;  /* 0x000000fc3d3d7210 */ /* 0x008fca0007f5e0ff */
[----:B------:R-:W-:Y:S01]  /*a4b80*/  STL [R1+0x2b88], R61 ;  /* 0x002b883d01007387 */ /* 0x000fe20000100800 */
[----:B------:R1:W-:Y:S02]  /*a4b90*/  STL [R1+0x2b84], R64 ;  /* 0x002b844001007387 */ /* 0x0003e40000100800 */
[----:B------:R-:W3:Y:S02]  /*a4ba0*/  LDL.LU R148, [R1+0x2afc] ;  /* 0x002afc0001947983 */ /* 0x000ee40000300800 */
[----:B------:R-:W4:Y:S01]  /*a4bb0*/  LDL.LU R144, [R1+0x2b04] ;  /* 0x002b040001907983 */ /* 0x000f220000300800 */
[----:B--2---:R-:W-:Y:S02]  /*a4bc0*/  IADD3 R2, P1, R2, R252, RZ ;  /* 0x000000fc02027210 */ /* 0x004fe40007f3e0ff */
[----:B------:R-:W-:-:S03]  /*a4bd0*/  IADD3.X R62, R62, R0, RZ, P2, !PT ;  /* 0x000000003e3e7210 */ /* 0x000fc600017fe4ff */
[----:B------:R-:W-:Y:S01]  /*a4be0*/  STL [R1+0x2b80], R2 ;  /* 0x002b800201007387 */ /* 0x000fe20000100800 */
[----:B------:R-:W2:Y:S02]  /*a4bf0*/  LDL.LU R140, [R1+0x2b0c] ;  /* 0x002b0c00018c7983 */ /* 0x000ea40000300800 */
[----:B------:R-:W-:Y:S02]  /*a4c00*/  STL.64 [R1+0xc50], R168 ;  /* 0x000c50a801007387 */ /* 0x000fe40000100a00 */
[----:B------:R-:W-:Y:S01]  /*a4c10*/  STL.64 [R1+0xc58], R170 ;  /* 0x000c58aa01007387 */ /* 0x000fe20000100a00 */
[----:B------:R-:W-:Y:S01]  /*a4c20*/  STL [R1+0x2b7c], R62 ;  /* 0x002b7c3e01007387 */ /* 0x000fe20000100800 */
[----:B------:R-:W5:Y:S02]  /*a4c30*/  LDL.LU R149, [R1+0x2af8] ;  /* 0x002af80001957983 */ /* 0x000f640000300800 */
[----:B------:R-:W5:Y:S02]  /*a4c40*/  LDL.LU R145, [R1+0x2b00] ;  /* 0x002b000001917983 */ /* 0x000f640000300800 */
[----:B------:R-:W-:-:S05]  /*a4c50*/  IMAD.X R60, R60, 0x1, R0, P1 ;  /* 0x000000013c3c7824 */ /* 0x000fca00008e0600 */
[----:B------:R1:W-:Y:S01]  /*a4c60*/  STL [R1+0x2b74], R60 ;  /* 0x002b743c01007387 */ /* 0x0003e20000100800 */
[----:B------:R-:W5:Y:S02]  /*a4c70*/  LDL.LU R141, [R1+0x2b08] ;  /* 0x002b0800018d7983 */ /* 0x000f640000300800 */
[----:B-1----:R-:W5:Y:S01]  /*a4c80*/  LDL.LU R64, [R1+0x2b14] ;  /* 0x002b140001407983 */ /* 0x002f620000300800 */
[----:B------:R-:W5:Y:S04]  /*a4c90*/  LDL.LU R135, [R1+0x2b10] ;  /* 0x002b100001877983 */ /* 0x000f680000300800 */
[----:B------:R-:W5:Y:S01]  /*a4ca0*/  LDL.LU R128, [R1+0x2a7c] ;  /* 0x002a7c0001807983 */ /* 0x000f620000300800 */
[----:B------:R-:W-:-:S05]  /*a4cb0*/  IMAD.MOV.U32 R136, RZ, RZ, R63 ;  /* 0x000000ffff887224 */ /* 0x000fca00078e003f */
[----:B------:R1:W-:Y:S02]  /*a4cc0*/  LDGSTS.E [R132+0x10200], [R136.64], P3 ;  /* 0x1020000088847fae */ /* 0x0003e40009921844 */
[----:B-1----:R-:W-:Y:S02]  /*a4cd0*/  IMAD.MOV.U32 R136, RZ, RZ, R61 ;  /* 0x000000ffff887224 */ /* 0x002fe400078e003d */
[----:B------:R-:W-:-:S05]  /*a4ce0*/  IMAD.MOV.U32 R137, RZ, RZ, R62 ;  /* 0x000000ffff897224 */ /* 0x000fca00078e003e */
[----:B------:R1:W-:Y:S02]  /*a4cf0*/  LDGSTS.E [R132+0x10400], [R136.64], P3 ;  /* 0x1040000088847fae */ /* 0x0003e40009921844 */
[----:B-1----:R-:W-:Y:S02]  /*a4d00*/  IMAD.MOV.U32 R137, RZ, RZ, R60 ;  /* 0x000000ffff897224 */ /* 0x002fe400078e003c */
[----:B------:R-:W-:Y:S01]  /*a4d10*/  HMMA.1688.F32.TF32 R60, R224, R22, R200 ;  /* 0x00000016e03c723c */ /* 0x000fe200000810c8 */
[----:B------:R-:W-:Y:S02]  /*a4d20*/  MOV R136, R2 ;  /* 0x0000000200887202 */ /* 0x000fe40000000f00 */
[----:B------:R-:W-:-:S05]  /*a4d30*/  ISETP.GT.AND P1, PT, R3, 0x2c, PT ;  /* 0x0000002c0300780c */ /* 0x000fca0003f24270 */
[C---:B------:R-:W-:Y:S01]  /*a4d40*/  HMMA.1688.F32.TF32 R168, R224.reuse, R14, R204 ;  /* 0x0000000ee0a8723c */ /* 0x040fe200000810cc */
[----:B------:R1:W-:Y:S11]  /*a4d50*/  LDGSTS.E [R132+0x10600], [R136.64], P3 ;  /* 0x1060000088847fae */ /* 0x0003f60009921844 */
[----:B------:R-:W-:Y:S03]  /*a4d60*/  @!UPT UIADD3 URZ, URZ, URZ, URZ ;  /* 0x0000003f3f3ff290 */ /* 0x000fe6000fffe03f */
[----:B------:R-:W-:Y:S01]  /*a4d70*/  STL.64 [R1+0xc40], R60 ;  /* 0x000c403c01007387 */ /* 0x000fe20000100a00 */
[----:B------:R1:W-:Y:S02]  /*a4d80*/  STL.64 [R1+0xc48], R62 ;  /* 0x000c483e01007387 */ /* 0x0003e40000100a00 */
[----:B-1----:R-:W-:Y:S01]  /*a4d90*/  HMMA.1688.F32.TF32 R60, R224, R18, R208 ;  /* 0x00000012e03c723c */ /* 0x002fe200000810d0 */
[----:B------:R-:W-:Y:S02]  /*a4da0*/  SEL R136, RZ, 0x4, !P1 ;  /* 0x00000004ff887807 */ /* 0x000fe40004800000 */
[----:B------:R-:W-:Y:S02]  /*a4db0*/  ISETP.GT.AND P3, PT, R3, 0x30, PT ;  /* 0x000000300300780c */ /* 0x000fe40003f64270 */
[----:B------:R-:W-:Y:S02]  /*a4dc0*/  ISETP.NE.U32.AND P6, PT, R133, RZ, PT ;  /* 0x000000ff8500720c */ /* 0x000fe40003fc5070 */
[----:B------:R-:W-:-:S02]  /*a4dd0*/  SEL R133, RZ, 0x4, !P3 ;  /* 0x00000004ff857807 */ /* 0x000fc40005800000 */
[----:B------:R-:W-:Y:S02]  /*a4de0*/  SEL R136, R136, RZ, !P0 ;  /* 0x000000ff88887207 */ /* 0x000fe40004000000 */
[-C--:B---3--:R-:W-:Y:S02]  /*a4df0*/  IADD3 R148, P1, R148, R252.reuse, RZ ;  /* 0x000000fc94947210 */ /* 0x088fe40007f3e0ff */
[----:B----4-:R-:W-:-:S03]  /*a4e00*/  IADD3 R144, P2, R144, R252, RZ ;  /* 0x000000fc90907210 */ /* 0x010fc60007f5e0ff */
[----:B------:R-:W-:Y:S02]  /*a4e10*/  STL [R1+0x2afc], R148 ;  /* 0x002afc9401007387 */ /* 0x000fe40000100800 */
[----:B------:R-:W-:Y:S02]  /*a4e20*/  STL [R1+0x2b04], R144 ;  /* 0x002b049001007387 */ /* 0x000fe40000100800 */
[----:B------:R-:W3:Y:S03]  /*a4e30*/  LDL.LU R129, [R1+0x2a78] ;  /* 0x002a780001817983 */ /* 0x000ee60000300800 */
[----:B------:R-:W-:Y:S01]  /*a4e40*/  STL.64 [R1+0xc30], R60 ;  /* 0x000c303c01007387 */ /* 0x000fe20000100a00 */
[----:B------:R1:W-:Y:S01]  /*a4e50*/  STL.64 [R1+0xc38], R62 ;  /* 0x000c383e01007387 */ /* 0x0003e20000100a00 */
[----:B------:R-:W4:Y:S01]  /*a4e60*/  LDL.LU R65, [R1+0x2a80] ;  /* 0x002a800001417983 */ /* 0x000f220000300800 */
[----:B--2---:R-:W-:Y:S01]  /*a4e70*/  IADD3 R140, P3, R140, R252, RZ ;  /* 0x000000fc8c8c7210 */ /* 0x004fe20007f7e0ff */
[--C-:B-----5:R-:W-:Y:S01]  /*a4e80*/  IMAD.X R149, R149, 0x1, R0.reuse, P1 ;  /* 0x0000000195957824 */ /* 0x120fe200008e0600 */
[----:B------:R-:W-:Y:S01]  /*a4e90*/  IADD3.X R145, R145, R0, RZ, P2, !PT ;  /* 0x0000000091917210 */ /* 0x000fe200017fe4ff */
[----:B-1----:R-:W2:Y:S01]  /*a4ea0*/  LDL.LU R63, [R1+0x2a84] ;  /* 0x002a8400013f7983 */ /* 0x002ea20000300800 */
[----:B------:R-:W5:Y:S02]  /*a4eb0*/  LDL.LU R61, [R1+0x2a88] ;  /* 0x002a8800013d7983 */ /* 0x000f640000300800 */
[----:B------:R-:W4:Y:S02]  /*a4ec0*/  LDL.LU R2, [R1+0x2a8c] ;  /* 0x002a8c0001027983 */ /* 0x000f240000300800 */
[----:B------:R-:W5:Y:S01]  /*a4ed0*/  LDL.LU R62, [R1+0x2a90] ;  /* 0x002a9000013e7983 */ /* 0x000f620000300800 */
[----:B------:R-:W5:Y:S01]  /*a4ee0*/  LDL.LU R60, [R1+0x2a94] ;  /* 0x002a9400013c7983 */ /* 0x000f620000300800 */
[----:B------:R-:W-:Y:S02]  /*a4ef0*/  STL [R1+0x2b0c], R140 ;  /* 0x002b0c8c01007387 */ /* 0x000fe40000100800 */
[----:B------:R-:W-:Y:S02]  /*a4f00*/  STL [R1+0x2af8], R149 ;  /* 0x002af89501007387 */ /* 0x000fe40000100800 */
[----:B------:R-:W-:Y:S01]  /*a4f10*/  STL [R1+0x2b00], R145 ;  /* 0x002b009101007387 */ /* 0x000fe20000100800 */
[----:B------:R-:W-:Y:S01]  /*a4f20*/  STL.64 [R1+0xd80], R168 ;  /* 0x000d80a801007387 */ /* 0x000fe20000100a00 */
[----:B------:R1:W-:Y:S01]  /*a4f30*/  STL.64 [R1+0xd88], R170 ;  /* 0x000d88aa01007387 */ /* 0x0003e20000100a00 */
[----:B------:R-:W-:Y:S01]  /*a4f40*/  ISETP.NE.U32.AND P1, PT, R136, RZ, PT ;  /* 0x000000ff8800720c */ /* 0x000fe20003f25070 */
[----:B-1----:R-:W-:Y:S01]  /*a4f50*/  HMMA.1688.F32.TF32 R168, R224, R10, R212 ;  /* 0x0000000ae0a8723c */ /* 0x002fe200000810d4 */
[----:B------:R-:W-:-:S02]  /*a4f60*/  IMAD.X R141, R141, 0x1, R0, P3 ;  /* 0x000000018d8d7824 */ /* 0x000fc400018e0600 */
[----:B------:R-:W-:Y:S01]  /*a4f70*/  IMAD.MOV.U32 R136, RZ, RZ, R148 ;  /* 0x000000ffff887224 */ /* 0x000fe200078e0094 */
[----:B------:R-:W-:Y:S02]  /*a4f80*/  MOV R137, R149 ;  /* 0x0000009500897202 */ /* 0x000fe40000000f00 */
[----:B------:R-:W-:-:S03]  /*a4f90*/  IADD3 R64, P3, R64, R252, RZ ;  /* 0x000000fc40407210 */ /* 0x000fc60007f7e0ff */
[----:B------:R1:W-:Y:S01]  /*a4fa0*/  LDGSTS.E [R132+0x12000], [R136.64], P5 ;  /* 0x1200000088847fae */ /* 0x0003e2000a921844 */
[----:B------:R-:W-:-:S03]  /*a4fb0*/  IADD3.X R135, R135, R0, RZ, P3, !PT ;  /* 0x0000000087877210 */ /* 0x000fc60001ffe4ff */
[----:B------:R-:W-:Y:S01]  /*a4fc0*/  STL [R1+0x2b08], R141 ;  /* 0x002b088d01007387 */ /* 0x000fe20000100800 */
[----:B------:R-:W-:Y:S01]  /*a4fd0*/  STL [R1+0x2b14], R64 ;  /* 0x002b144001007387 */ /* 0x000fe20000100800 */
[----:B------:R-:W-:Y:S02]  /*a4fe0*/  IADD3 R128, P3, R128, R252, RZ ;  /* 0x000000fc80807210 */ /* 0x000fe40007f7e0ff */
[----:B------:R-:W-:Y:S01]  /*a4ff0*/  STL [R1+0x2b10], R135 ;  /* 0x002b108701007387 */ /* 0x000fe20000100800 */
[----:B-1----:R-:W-:Y:S02]  /*a5000*/  IMAD.MOV.U32 R136, RZ, RZ, R144 ;  /* 0x000000ffff887224 */ /* 0x002fe400078e0090 */
[----:B------:R-:W-:-:S03]  /*a5010*/  IMAD.MOV.U32 R137, RZ, RZ, R145 ;  /* 0x000000ffff897224 */ /* 0x000fc600078e0091 */
[----:B------:R-:W-:Y:S04]  /*a5020*/  STL.64 [R1+0xd70], R168 ;  /* 0x000d70a801007387 */ /* 0x000fe80000100a00 */
[----:B------:R1:W-:Y:S01]  /*a5030*/  LDGSTS.E [R132+0x12200], [R136.64], P5 ;  /* 0x1220000088847fae */ /* 0x0003e2000a921844 */
[----:B------:R1:W-:Y:S02]  /*a5040*/  STL.64 [R1+0xd78], R170 ;  /* 0x000d78aa01007387 */ /* 0x0003e40000100a00 */
[----:B------:R-:W5:Y:S02]  /*a5050*/  LDL.LU R172, [R1+0xea0] ;  /* 0x000ea00001ac7983 */ /* 0x000f640000300800 */
[----:B------:R-:W5:Y:S01]  /*a5060*/  LDL.LU R173, [R1+0xea4] ;  /* 0x000ea40001ad7983 */ /* 0x000f620000300800 */
[----:B------:R-:W-:Y:S01]  /*a5070*/  STL [R1+0x2a7c], R128 ;  /* 0x002a7c8001007387 */ /* 0x000fe20000100800 */
[----:B------:R-:W5:Y:S02]  /*a5080*/  LDL.LU R174, [R1+0xea8] ;  /* 0x000ea80001ae7983 */ /* 0x000f640000300800 */
[----:B------:R-:W5:Y:S02]  /*a5090*/  LDL.LU R175, [R1+0xeac] ;  /* 0x000eac0001af7983 */ /* 0x000f640000300800 */
[----:B-1----:R-:W-:-:S02]  /*a50a0*/  IMAD.MOV.U32 R136, RZ, RZ, R140 ;  /* 0x000000ffff887224 */ /* 0x002fc400078e008c */
[----:B------:R-:W-:Y:S01]  /*a50b0*/  IMAD.MOV.U32 R137, RZ, RZ, R141 ;  /* 0x000000ffff897224 */ /* 0x000fe200078e008d */
[----:B------:R-:W5:Y:S04]  /*a50c0*/  LDL.LU.64 R170, [R1+0x1d8] ;  /* 0x0001d80001aa7983 */ /* 0x000f680000300a00 */
[----:B------:R1:W-:Y:S02]  /*a50d0*/  LDGSTS.E [R132+0x12400], [R136.64], P5 ;  /* 0x1240000088847fae */ /* 0x0003e4000a921844 */
[----:B-1----:R-:W-:Y:S02]  /*a50e0*/  MOV R136, R64 ;  /* 0x0000004000887202 */ /* 0x002fe40000000f00 */
[----:B------:R-:W5:Y:S01]  /*a50f0*/  LDL.LU R64, [R1+0x29fc] ;  /* 0x0029fc0001407983 */ /* 0x000f620000300800 */
[----:B------:R-:W-:Y:S01]  /*a5100*/  HMMA.1688.F32.TF32 R188, R224, R6, R220 ;  /* 0x00000006e0bc723c */ /* 0x000fe200000810dc */
[----:B------:R-:W-:-:S05]  /*a5110*/  IMAD.MOV.U32 R137, RZ, RZ, R135 ;  /* 0x000000ffff897224 */ /* 0x000fca00078e0087 */
[----:B------:R1:W-:Y:S02]  /*a5120*/  LDGSTS.E [R132+0x12600], [R136.64], P5 ;  /* 0x1260000088847fae */ /* 0x0003e4000a921844 */
[----:B-1----:R-:W-:Y:S02]  /*a5130*/  IMAD.MOV.U32 R136, RZ, RZ, R128 ;  /* 0x000000ffff887224 */ /* 0x002fe400078e0080 */
[----:B---3--:R-:W-:-:S05]  /*a5140*/  IMAD.X R129, R129, 0x1, R0, P3 ;  /* 0x0000000181817824 */ /* 0x008fca00018e0600 */
[----:B------:R-:W-:-:S05]  /*a5150*/  MOV R137, R129 ;  /* 0x0000008100897202 */ /* 0x000fca0000000f00 */
[----:B------:R1:W-:Y:S01]  /*a5160*/  LDGSTS.E [R132+0x14000], [R136.64], P6 ;  /* 0x1400000088847fae */ /* 0x0003e2000b121844 */
[-C--:B--2---:R-:W-:Y:S02]  /*a5170*/  IADD3 R63, P4, R63, R252.reuse, RZ ;  /* 0x000000fc3f3f7210 */ /* 0x084fe40007f9e0ff */
[----:B----4-:R-:W-:Y:S02]  /*a5180*/  IADD3 R2, P3, R2, R252, RZ ;  /* 0x000000fc02027210 */ /* 0x010fe40007f7e0ff */
[----:B------:R-:W-:Y:S01]  /*a5190*/  IADD3.X R65, R65, R0, RZ, P4, !PT ;  /* 0x0000000041417210 */ /* 0x000fe200027fe4ff */
[----:B-----5:R-:W-:Y:S01]  /*a51a0*/  IADD3 R60, P4, R60, R252, RZ ;  /* 0x000000fc3c3c7210 */ /* 0x020fe20007f9e0ff */
[----:B------:R-:W-:Y:S01]  /*a51b0*/  STL [R1+0x2a84], R63 ;  /* 0x002a843f01007387 */ /* 0x000fe20000100800 */
[----:B------:R-:W-:Y:S02]  /*a51c0*/  STL [R1+0x2a78], R129 ;  /* 0x002a788101007387 */ /* 0x000fe40000100800 */
[----:B------:R-:W-:Y:S02]  /*a51d0*/  STL.64 [R1+0xb90], R188 ;  /* 0x000b90bc01007387 */ /* 0x000fe40000100a00 */
[--C-:B------:R-:W-:Y:S01]  /*a51e0*/  IMAD.X R61, R61, 0x1, R0.reuse, P3 ;  /* 0x000000013d3d7824 */ /* 0x100fe200018e0600 */
[----:B------:R-:W-:Y:S01]  /*a51f0*/  STL.64 [R1+0xb98], R190 ;  /* 0x000b98be01007387 */ /* 0x000fe20000100a00 */
[----:B------:R-:W-:Y:S02]  /*a5200*/  STL [R1+0x2a8c], R2 ;  /* 0x002a8c0201007387 */ /* 0x000fe40000100800 */
[----:B------:R-:W-:-:S02]  /*a5210*/  IMAD.X R62, R62, 0x1, R0, P4 ;  /* 0x000000013e3e7824 */ /* 0x000fc400020e0600 */
[----:B------:R2:W-:Y:S02]  /*a5220*/  STL [R1+0x2a80], R65 ;  /* 0x002a804101007387 */ /* 0x0005e40000100800 */
[----:B-1----:R-:W-:Y:S01]  /*a5230*/  IMAD.MOV.U32 R136, RZ, RZ, R63 ;  /* 0x000000ffff887224 */ /* 0x002fe200078e003f */
[----:B------:R-:W-:Y:S01]  /*a5240*/  MOV R137, R65 ;  /* 0x0000004100897202 */ /* 0x000fe20000000f00 */
[----:B------:R-:W-:Y:S01]  /*a5250*/  STL [R1+0x2a94], R60 ;  /* 0x002a943c01007387 */ /* 0x000fe20000100800 */
[----:B------:R1:W-:Y:S03]  /*a5260*/  STL [R1+0x2a88], R61 ;  /* 0x002a883d01007387 */ /* 0x0003e60000100800 */
[----:B------:R3:W-:Y:S04]  /*a5270*/  LDGSTS.E [R132+0x14200], [R136.64], P6 ;  /* 0x1420000088847fae */ /* 0x0007e8000b121844 */
[----:B--2---:R-:W2:Y:S01]  /*a5280*/  LDL.LU R65, [R1+0x29f8] ;  /* 0x0029f80001417983 */ /* 0x004ea20000300800 */
[----:B------:R4:W-:Y:S02]  /*a5290*/  STL [R1+0x2a90], R62 ;  /* 0x002a903e01007387 */ /* 0x0009e40000100800 */
[----:B------:R-:W5:Y:S02]  /*a52a0*/  LDL.LU R244, [R1+0xe70] ;  /* 0x000e700001f47983 */ /* 0x000f640000300800 */
[----:B------:R-:W5:Y:S01]  /*a52b0*/  LDL.LU R245, [R1+0xe74] ;  /* 0x000e740001f57983 */ /* 0x000f620000300800 */
[----:B------:R-:W5:Y:S01]  /*a52c0*/  LDL.LU R246, [R1+0xe78] ;  /* 0x000e780001f67983 */ /* 0x000f620000300800 */
[----:B------:R-:W5:Y:S02]  /*a52d0*/  LDL.LU R247, [R1+0xe7c] ;  /* 0x000e7c0001f77983 */ /* 0x000f640000300800 */
[----:B------:R-:W5:Y:S02]  /*a52e0*/  LDL.LU.64 R250, [R1+0x1c8] ;  /* 0x0001c80001fa7983 */ /* 0x000f640000300a00 */
[----:B---3--:R-:W-:-:S02]  /*a52f0*/  IMAD.MOV.U32 R136, RZ, RZ, R2 ;  /* 0x000000ffff887224 */ /* 0x008fc400078e0002 */
[----:B------:R-:W-:Y:S02]  /*a5300*/  IMAD.MOV.U32 R137, RZ, RZ, R61 ;  /* 0x000000ffff897224 */ /* 0x000fe400078e003d */
[----:B-1----:R-:W3:Y:S01]  /*a5310*/  LDL.LU R61, [R1+0x2a04] ;  /* 0x002a0400013d7983 */ /* 0x002ee20000300800 */
[----:B------:R-:W3:Y:S03]  /*a5320*/  LDL.LU R2, [R1+0x2a0c] ;  /* 0x002a0c0001027983 */ /* 0x000ee60000300800 */
[----:B------:R1:W-:Y:S01]  /*a5330*/  LDGSTS.E [R132+0x14400], [R136.64], P6 ;  /* 0x1440000088847fae */ /* 0x0003e2000b121844 */
[----:B------:R-:W3:Y:S02]  /*a5340*/  LDL.LU R63, [R1+0x2a00] ;  /* 0x002a0000013f7983 */ /* 0x000ee40000300800 */
[----:B-1----:R-:W-:Y:S02]  /*a5350*/  IMAD.MOV.U32 R137, RZ, RZ, R62 ;  /* 0x000000ffff897224 */ /* 0x002fe400078e003e */
[----:B----4-:R-:W4:Y:S01]  /*a5360*/  LDL.LU R62, [R1+0x2a08] ;  /* 0x002a0800013e7983 */ /* 0x010f220000300800 */
[----:B------:R-:W-:Y:S07]  /*a5370*/  HMMA.1688.F32.TF32 R192, R228, R170, R172 ;  /* 0x000000aae4c0723c */ /* 0x000fee00000810ac */
[----:B------:R-:W-:Y:S01]  /*a5380*/  IMAD.MOV.U32 R174, RZ, RZ, R170 ;  /* 0x000000ffffae7224 */ /* 0x000fe200078e00aa */
[----:B------:R-:W-:-:S02]  /*a5390*/  MOV R172, R171 ;  /* 0x000000ab00ac7202 */ /* 0x000fc40000000f00 */
[----:B------:R-:W-:-:S05]  /*a53a0*/  IADD3 R64, P3, R64, R252, RZ ;  /* 0x000000fc40407210 */ /* 0x000fca0007f7e0ff */
[----:B------:R1:W-:Y:S01]  /*a53b0*/  STL [R1+0x29fc], R64 ;  /* 0x0029fc4001007387 */ /* 0x0003e20000100800 */
[----:B------:R-:W4:Y:S02]  /*a53c0*/  LDL.LU R188, [R1+0xef0] ;  /* 0x000ef00001bc7983 */ /* 0x000f240000300800 */
[----:B------:R-:W4:Y:S02]  /*a53d0*/  LDL.LU R189, [R1+0xef4] ;  /* 0x000ef40001bd7983 */ /* 0x000f240000300800 */
[----:B------:R-:W4:Y:S01]  /*a53e0*/  LDL.LU R190, [R1+0xef8] ;  /* 0x000ef80001be7983 */ /* 0x000f220000300800 */
[----:B------:R-:W4:Y:S01]  /*a53f0*/  LDL.LU R191, [R1+0xefc] ;  /* 0x000efc0001bf7983 */ /* 0x000f220000300800 */
[----:B------:R-:W4:Y:S02]  /*a5400*/  LDL.LU.64 R170, [R1+0x1b8] ;  /* 0x0001b80001aa7983 */ /* 0x000f240000300a00 */
[----:B------:R-:W4:Y:S02]  /*a5410*/  LDL.LU R135, [R1+0x2a10] ;  /* 0x002a100001877983 */ /* 0x000f240000300800 */
[----:B------:R-:W4:Y:S01]  /*a5420*/  LDL.LU R129, [R1+0x2a14] ;  /* 0x002a140001817983 */ /* 0x000f220000300800 */
[----:B------:R-:W-:-:S02]  /*a5430*/  MOV R136, R60 ;  /* 0x0000003c00887202 */ /* 0x000fc40000000f00 */
[----:B------:R-:W4:Y:S01]  /*a5440*/  LDL.LU R60, [R1+0x297c] ;  /* 0x00297c00013c7983 */ /* 0x000f220000300800 */
[----:B------:R-:W-:Y:S02]  /*a5450*/  SEL R133, R133, RZ, !P0 ;  /* 0x000000ff85857207 */ /* 0x000fe40004000000 */
[C---:B------:R-:W-:Y:S01]  /*a5460*/  ISETP.GT.AND P5, PT, R3.reuse, 0x38, PT ;  /* 0x000000380300780c */ /* 0x040fe20003fa4270 */
[----:B------:R1:W-:Y:S01]  /*a5470*/  LDGSTS.E [R132+0x14600], [R136.64], P6 ;  /* 0x1460000088847fae */ /* 0x0003e2000b121844 */
[----:B------:R-:W-:Y:S02]  /*a5480*/  ISETP.GT.AND P4, PT, R3, 0x34, PT ;  /* 0x000000340300780c */ /* 0x000fe40003f84270 */
[----:B------:R-:W-:Y:S01]  /*a5490*/  ISETP.NE.U32.AND P2, PT, R133, RZ, PT ;  /* 0x000000ff8500720c */ /* 0x000fe20003f45070 */
[----:B------:R-:W-:Y:S01]  /*a54a0*/  SEL R133, RZ, 0x4, !P5 ;  /* 0x00000004ff857807 */ /* 0x000fe20006800000 */
[----:B-1----:R-:W-:-:S04]  /*a54b0*/  SEL R136, RZ, 0x4, !P4 ;  /* 0x00000004ff887807 */ /* 0x002fc80006000000 */
[----:B------:R-:W-:-:S04]  /*a54c0*/  SEL R136, R136, RZ, !P0 ;  /* 0x000000ff88887207 */ /* 0x000fc80004000000 */
[----:B------:R-:W-:Y:S01]  /*a54d0*/  ISETP.NE.U32.AND P4, PT, R136, RZ, PT ;  /* 0x000000ff8800720c */ /* 0x000fe20003f85070 */
[----:B------:R-:W-:Y:S02]  /*a54e0*/  MOV R136, R64 ;  /* 0x0000004000887202 */ /* 0x000fe40000000f00 */
[----:B--2---:R-:W-:Y:S01]  /*a54f0*/  IMAD.X R65, R65, 0x1, R0, P3 ;  /* 0x0000000141417824 */ /* 0x004fe200018e0600 */
[----:B-----5:R-:W-:Y:S01]  /*a5500*/  HMMA.1688.F32.TF32 R196, R228, R250, R244 ;  /* 0x000000fae4c4723c */ /* 0x020fe200000810f4 */
[-C--:B---3--:R-:W-:Y:S02]  /*a5510*/  IADD3 R61, P6, R61, R252.reuse, RZ ;  /* 0x000000fc3d3d7210 */ /* 0x088fe40007fde0ff */
[----:B------:R-:W-:-:S03]  /*a5520*/  IADD3 R2, P5, R2, R252, RZ ;  /* 0x000000fc02027210 */ /* 0x000fc60007fbe0ff */
[----:B------:R-:W-:Y:S02]  /*a5530*/  STL [R1+0x2a04], R61 ;  /* 0x002a043d01007387 */ /* 0x000fe40000100800 */
[----:B------:R-:W-:Y:S02]  /*a5540*/  STL [R1+0x2a0c], R2 ;  /* 0x002a0c0201007387 */ /* 0x000fe40000100800 */
[----:B------:R1:W-:Y:S02]  /*a5550*/  STL [R1+0x29f8], R65 ;  /* 0x0029f84101007387 */ /* 0x0003e40000100800 */
[----:B------:R-:W2:Y:S02]  /*a5560*/  LDL.LU R244, [R1+0xf00] ;  /* 0x000f000001f47983 */ /* 0x000ea40000300800 */
[----:B------:R-:W-:Y:S01]  /*a5570*/  IMAD.X R63, R63, 0x1, R0, P6 ;  /* 0x000000013f3f7824 */ /* 0x000fe200030e0600 */
[----:B------:R-:W2:Y:S01]  /*a5580*/  LDL.LU R245, [R1+0xf04] ;  /* 0x000f040001f57983 */ /* 0x000ea20000300800 */
[----:B------:R-:W2:Y:S02]  /*a5590*/  LDL.LU R246, [R1+0xf08] ;  /* 0x000f080001f67983 */ /* 0x000ea40000300800 */
[----:B------:R-:W-:Y:S01]  /*a55a0*/  IMAD.MOV.U32 R184, RZ, RZ, R250 ;  /* 0x000000ffffb87224 */ /* 0x000fe200078e00fa */
[----:B------:R-:W-:Y:S01]  /*a55b0*/  MOV R182, R251 ;  /* 0x000000fb00b67202 */ /* 0x000fe20000000f00 */
[----:B------:R-:W2:Y:S01]  /*a55c0*/  LDL.LU R247, [R1+0xf0c] ;  /* 0x000f0c0001f77983 */ /* 0x000ea20000300800 */
[----:B------:R-:W2:Y:S02]  /*a55d0*/  LDL.LU.64 R250, [R1+0x1a8] ;  /* 0x0001a80001fa7983 */ /* 0x000ea40000300a00 */
[----:B----4-:R-:W-:Y:S01]  /*a55e0*/  IMAD.X R62, R62, 0x1, R0, P5 ;  /* 0x000000013e3e7824 */ /* 0x010fe200028e0600 */
[----:B------:R3:W-:Y:S04]  /*a55f0*/  STL [R1+0x2a00], R63 ;  /* 0x002a003f01007387 */ /* 0x0007e80000100800 */
[----:B------:R-:W4:Y:S01]  /*a5600*/  LDL.LU R64, [R1+0x2978] ;  /* 0x0029780001407983 */ /* 0x000f220000300800 */
[----:B------:R5:W-:Y:S02]  /*a5610*/  STL [R1+0x2a08], R62 ;  /* 0x002a083e01007387 */ /* 0x000be40000100800 */
[----:B------:R-:W-:-:S05]  /*a5620*/  IMAD.MOV.U32 R137, RZ, RZ, R65 ;  /* 0x000000ffff897224 */ /* 0x000fca00078e0041 */
[----:B------:R1:W-:Y:S01]  /*a5630*/  LDGSTS.E [R132+0x16000], [R136.64], P1 ;  /* 0x1600000088847fae */ /* 0x0003e20008921844 */
[----:B------:R-:W-:-:S05]  /*a5640*/  IADD3 R129, P5, R129, R252, RZ ;  /* 0x000000fc81817210 */ /* 0x000fca0007fbe0ff */
[----:B------:R-:W-:Y:S01]  /*a5650*/  IMAD.X R135, R135, 0x1, R0, P5 ;  /* 0x0000000187877824 */ /* 0x000fe200028e0600 */
[----:B------:R-:W-:Y:S01]  /*a5660*/  IADD3 R60, P5, R60, R252, RZ ;  /* 0x000000fc3c3c7210 */ /* 0x000fe20007fbe0ff */
[----:B------:R-:W-:Y:S01]  /*a5670*/  STL [R1+0x2a14], R129 ;  /* 0x002a148101007387 */ /* 0x000fe20000100800 */
[----:B------:R-:W2:Y:S02]  /*a5680*/  LDL.LU R236, [R1+0xf10] ;  /* 0x000f100001ec7983 */ /* 0x000ea40000300800 */
[----:B------:R-:W-:Y:S02]  /*a5690*/  STL [R1+0x2a10], R135 ;  /* 0x002a108701007387 */ /* 0x000fe40000100800 */
[----:B------:R-:W2:Y:S01]  /*a56a0*/  LDL.LU R237, [R1+0xf14] ;  /* 0x000f140001ed7983 */ /* 0x000ea20000300800 */
[----:B------:R-:W-:Y:S01]  /*a56b0*/  STL [R1+0x297c], R60 ;  /* 0x00297c3c01007387 */ /* 0x000fe20000100800 */
[----:B------:R-:W2:Y:S02]  /*a56c0*/  LDL.LU R238, [R1+0xf18] ;  /* 0x000f180001ee7983 */ /* 0x000ea40000300800 */
[----:B------:R-:W2:Y:S02]  /*a56d0*/  LDL.LU R239, [R1+0xf1c] ;  /* 0x000f1c0001ef7983 */ /* 0x000ea40000300800 */
[----:B------:R-:W2:Y:S01]  /*a56e0*/  LDL.LU.64 R242, [R1+0x198] ;  /* 0x0001980001f27983 */ /* 0x000ea20000300a00 */
[----:B-1----:R-:W2:Y:S01]  /*a56f0*/  LDL.LU R65, [R1+0x2984] ;  /* 0x0029840001417983 */ /* 0x002ea20000300800 */
[----:B------:R-:W-:Y:S01]  /*a5700*/  IMAD.MOV.U32 R136, RZ, RZ, R61 ;  /* 0x000000ffff887224 */ /* 0x000fe200078e003d */
[----:B------:R-:W-:Y:S01]  /*a5710*/  MOV R137, R63 ;  /* 0x0000003f00897202 */ /* 0x000fe20000000f00 */
[----:B------:R-:W2:Y:S01]  /*a5720*/  LDL.LU R61, [R1+0x298c] ;  /* 0x00298c00013d7983 */ /* 0x000ea20000300800 */
[----:B------:R-:W2:Y:S04]  /*a5730*/  LDL.LU R128, [R1+0x2980] ;  /* 0x0029800001807983 */ /* 0x000ea80000300800 */
[----:B------:R1:W-:Y:S01]  /*a5740*/  LDGSTS.E [R132+0x16200], [R136.64], P1 ;  /* 0x1620000088847fae */ /* 0x0003e20008921844 */
[----:B------:R-:W-:Y:S01]  /*a5750*/  HMMA.1688.F32.TF32 R200, R228, R170, R188 ;  /* 0x000000aae4c8723c */ /* 0x000fe200000810bc */
[----:B---3--:R-:W3:Y:S02]  /*a5760*/  LDL.LU R63, [R1+0x2988] ;  /* 0x00298800013f7983 */ /* 0x008ee40000300800 */
[----:B------:R-:W3:Y:S01]  /*a5770*/  LDL.LU R188, [R1+0xf20] ;  /* 0x000f200001bc7983 */ /* 0x000ee20000300800 */
[----:B------:R-:W3:Y:S01]  /*a5780*/  LDL.LU R189, [R1+0xf24] ;  /* 0x000f240001bd7983 */ /* 0x000ee20000300800 */
[----:B------:R-:W3:Y:S02]  /*a5790*/  LDL.LU R190, [R1+0xf28] ;  /* 0x000f280001be7983 */ /* 0x000ee40000300800 */
[----:B------:R-:W-:Y:S01]  /*a57a0*/  IMAD.MOV.U32 R180, RZ, RZ, R170 ;  /* 0x000000ffffb47224 */ /* 0x000fe200078e00aa */
[----:B------:R-:W-:Y:S01]  /*a57b0*/  MOV R178, R171 ;  /* 0x000000ab00b27202 */ /* 0x000fe20000000f00 */
[----:B------:R-:W3:Y:S01]  /*a57c0*/  LDL.LU R191, [R1+0xf2c] ;  /* 0x000f2c0001bf7983 */ /* 0x000ee20000300800 */
[----:B------:R-:W3:Y:S02]  /*a57d0*/  LDL.LU.64 R170, [R1+0x188] ;  /* 0x0001880001aa7983 */ /* 0x000ee40000300a00 */
[----:B-1----:R-:W-:-:S02]  /*a57e0*/  IMAD.MOV.U32 R136, RZ, RZ, R2 ;  /* 0x000000ffff887224 */ /* 0x002fc400078e0002 */
[----:B------:R-:W-:-:S05]  /*a57f0*/  IMAD.MOV.U32 R137, RZ, RZ, R62 ;  /* 0x000000ffff897224 */ /* 0x000fca00078e003e */
[----:B------:R1:W-:Y:S02]  /*a5800*/  LDGSTS.E [R132+0x16400], [R136.64], P1 ;  /* 0x1640000088847fae */ /* 0x0003e40008921844 */
[----:B-1----:R-:W-:Y:S01]  /*a5810*/  MOV R136, R129 ;  /* 0x0000008100887202 */ /* 0x002fe20000000f00 */
[----:B------:R-:W-:-:S05]  /*a5820*/  IMAD.MOV.U32 R137, RZ, RZ, R135 ;  /* 0x000000ffff897224 */ /* 0x000fca00078e0087 */
[----:B------:R1:W-:Y:S01]  /*a5830*/  LDGSTS.E [R132+0x16600], [R136.64], P1 ;  /* 0x1660000088847fae */ /* 0x0003e20008921844 */
[----:B----4-:R-:W-:-:S05]  /*a5840*/  IADD3.X R64, R64, R0, RZ, P5, !PT ;  /* 0x0000000040407210 */ /* 0x010fca0002ffe4ff */
[----:B------:R4:W-:Y:S01]  /*a5850*/  STL [R1+0x2978], R64 ;  /* 0x0029784001007387 */ /* 0x0009e20000100800 */
[----:B-----5:R-:W5:Y:S02]  /*a5860*/  LDL.LU R62, [R1+0x2994] ;  /* 0x00299400013e7983 */ /* 0x020f640000300800 */
[----:B-1----:R-:W-:Y:S01]  /*a5870*/  IMAD.MOV.U32 R137, RZ, RZ, R64 ;  /* 0x000000ffff897224 */ /* 0x002fe200078e0040 */
[----:B--2---:R-:W-:-:S05]  /*a5880*/  IADD3 R65, P5, R65, R252, RZ ;  /* 0x000000fc41417210 */ /* 0x004fca0007fbe0ff */
[----:B------:R-:W-:Y:S01]  /*a5890*/  STL [R1+0x2984], R65 ;  /* 0x0029844101007387 */ /* 0x000fe20000100800 */
[----:B----4-:R-:W2:Y:S01]  /*a58a0*/  LDL.LU R64, [R1+0x2990] ;  /* 0x0029900001407983 */ /* 0x010ea20000300800 */
[----:B------:R-:W-:Y:S01]  /*a58b0*/  IADD3 R61, P1, R61, R252, RZ ;  /* 0x000000fc3d3d7210 */ /* 0x000fe20007f3e0ff */
[----:B------:R-:W-:Y:S01]  /*a58c0*/  IMAD.X R128, R128, 0x1, R0, P5 ;  /* 0x0000000180807824 */ /* 0x000fe200028e0600 */
[----:B------:R-:W-:Y:S01]  /*a58d0*/  HMMA.1688.F32.TF32 R204, R228, R250, R244 ;  /* 0x000000fae4cc723c */ /* 0x000fe200000810f4 */
[----:B------:R-:W-:Y:S02]  /*a58e0*/  MOV R136, R60 ;  /* 0x0000003c00887202 */ /* 0x000fe40000000f00 */
[----:B------:R-:W-:Y:S01]  /*a58f0*/  STL [R1+0x298c], R61 ;  /* 0x00298c3d01007387 */ /* 0x000fe20000100800 */
[----:B------:R-:W-:Y:S02]  /*a5900*/  STL [R1+0x2980], R128 ;  /* 0x0029808001007387 */ /* 0x000fe40000100800 */
[----:B------:R-:W4:Y:S02]  /*a5910*/  LDL.LU R244, [R1+0xf40] ;  /* 0x000f400001f47983 */ /* 0x000f240000300800 */
[----:B------:R-:W4:Y:S01]  /*a5920*/  LDL.LU R245, [R1+0xf44] ;  /* 0x000f440001f57983 */ /* 0x000f220000300800 */
[----:B------:R-:W4:Y:S01]  /*a5930*/  LDL.LU R246, [R1+0xf48] ;  /* 0x000f480001f67983 */ /* 0x000f220000300800 */
[----:B------:R-:W-:-:S02]  /*a5940*/  IMAD.MOV.U32 R176, RZ, RZ, R250 ;  /* 0x000000ffffb07224 */ /* 0x000fc400078e00fa */
[----:B------:R-:W-:Y:S02]  /*a5950*/  IMAD.MOV.U32 R2, RZ, RZ, R251 ;  /* 0x000000ffff027224 */ /* 0x000fe400078e00fb */
[----:B------:R-:W4:Y:S02]  /*a5960*/  LDL.LU R247, [R1+0xf4c] ;  /* 0x000f4c0001f77983 */ /* 0x000f240000300800 */
[----:B---3--:R-:W-:Y:S01]  /*a5970*/  IMAD.X R63, R63, 0x1, R0, P1 ;  /* 0x000000013f3f7824 */ /* 0x008fe200008e0600 */
[----:B------:R-:W4:Y:S04]  /*a5980*/  LDL.LU.64 R250, [R1+0x178] ;  /* 0x0001780001fa7983 */ /* 0x000f280000300a00 */
[----:B------:R1:W-:Y:S01]  /*a5990*/  LDGSTS.E [R132+0x18000], [R136.64], P2 ;  /* 0x1800000088847fae */ /* 0x0003e20009121844 */
[----:B------:R-:W3:Y:S01]  /*a59a0*/  LDL.LU R60, [R1+0x28dc] ;  /* 0x0028dc00013c7983 */ /* 0x000ee20000300800 */
[----:B------:R-:W-:Y:S01]  /*a59b0*/  HMMA.1688.F32.TF32 R212, R228, R170, R188 ;  /* 0x000000aae4d4723c */ /* 0x000fe200000810bc */
[----:B------:R-:W-:-:S02]  /*a59c0*/  IMAD.MOV.U32 R149, RZ, RZ, R170 ;  /* 0x000000ffff957224 */ /* 0x000fc400078e00aa */
[----:B------:R-:W-:Y:S02]  /*a59d0*/  IMAD.MOV.U32 R148, RZ, RZ, R171 ;  /* 0x000000ffff947224 */ /* 0x000fe400078e00ab */
[----:B-1----:R-:W-:Y:S01]  /*a59e0*/  IMAD.MOV.U32 R136, RZ, RZ, R65 ;  /* 0x000000ffff887224 */ /* 0x002fe200078e0041 */
[----:B------:R-:W-:-:S05]  /*a59f0*/  MOV R137, R128 ;  /* 0x0000008000897202 */ /* 0x000fca0000000f00 */
[----:B------:R1:W-:Y:S02]  /*a5a00*/  LDGSTS.E [R132+0x18200], [R136.64], P2 ;  /* 0x1820000088847fae */ /* 0x0003e40009121844 */
[----:B-1----:R-:W-:Y:S01]  /*a5a10*/  IMAD.MOV.U32 R136, RZ, RZ, R61 ;  /* 0x000000ffff887224 */ /* 0x002fe200078e003d */
[----:B------:R-:W-:-:S05]  /*a5a20*/  MOV R137, R63 ;  /* 0x0000003f00897202 */ /* 0x000fca0000000f00 */
[----:B------:R1:W-:Y:S01]  /*a5a30*/  LDGSTS.E [R132+0x18400], [R136.64], P2 ;  /* 0x1840000088847fae */ /* 0x0003e20009121844 */
[----:B-----5:R-:W-:-:S05]  /*a5a40*/  IADD3 R62, P5, R62, R252, RZ ;  /* 0x000000fc3e3e7210 */ /* 0x020fca0007fbe0ff */
[----:B------:R-:W-:Y:S01]  /*a5a50*/  STL [R1+0x2994], R62 ;  /* 0x0029943e01007387 */ /* 0x000fe20000100800 */
[----:B------:R5:W-:Y:S01]  /*a5a60*/  STL [R1+0x2988], R63 ;  /* 0x0029883f01007387 */ /* 0x000be20000100800 */
[----:B-1----:R-:W-:Y:S01]  /*a5a70*/  MOV R136, R62 ;  /* 0x0000003e00887202 */ /* 0x002fe20000000f00 */
[----:B--2---:R-:W-:-:S05]  /*a5a80*/  IMAD.X R64, R64, 0x1, R0, P5 ;  /* 0x0000000140407824 */ /* 0x004fca00028e0600 */
[----:B------:R1:W-:Y:S01]  /*a5a90*/  STL [R1+0x2990], R64 ;  /* 0x0029904001007387 */ /* 0x0003e20000100800 */
[----:B------:R-:W2:Y:S02]  /*a5aa0*/  LDL.LU R188, [R1+0xf30] ;  /* 0x000f300001bc7983 */ /* 0x000ea40000300800 */
[----:B------:R-:W2:Y:S02]  /*a5ab0*/  LDL.LU R189, [R1+0xf34] ;  /* 0x000f340001bd7983 */ /* 0x000ea40000300800 */
[----:B------:R-:W2:Y:S01]  /*a5ac0*/  LDL.LU R190, [R1+0xf38] ;  /* 0x000f380001be7983 */ /* 0x000ea20000300800 */
[----:B------:R-:W2:Y:S01]  /*a5ad0*/  LDL.LU R191, [R1+0xf3c] ;  /* 0x000f3c0001bf7983 */ /* 0x000ea20000300800 */
[----:B------:R-:W2:Y:S02]  /*a5ae0*/  LDL.LU.64 R170, [R1+0x168] ;  /* 0x0001680001aa7983 */ /* 0x000ea40000300a00 */
[----:B-----5:R-:W5:Y:S02]  /*a5af0*/  LDL.LU R63, [R1+0x28e4] ;  /* 0x0028e400013f7983 */ /* 0x020f640000300800 */
[----:B------:R-:W2:Y:S01]  /*a5b00*/  LDL.LU R61, [R1+0x28ec] ;  /* 0x0028ec00013d7983 */ /* 0x000ea20000300800 */
[----:B------:R-:W2:Y:S01]  /*a5b10*/  LDL.LU R62, [R1+0x28d8] ;  /* 0x0028d800013e7983 */ /* 0x000ea20000300800 */
[----:B------:R-:W2:Y:S01]  /*a5b20*/  LDL.LU R173, [R1+0x28e0] ;  /* 0x0028e00001ad7983 */ /* 0x000ea20000300800 */
[----:B---3--:R-:W-:-:S02]  /*a5b30*/  IADD3 R60, P6, R60, R252, RZ ;  /* 0x000000fc3c3c7210 */ /* 0x008fc40007fde0ff */
[----:B------:R-:W-:Y:S02]  /*a5b40*/  SEL R133, R133, RZ, !P0 ;  /* 0x000000ff85857207 */ /* 0x000fe40004000000 */
[----:B------:R-:W-:Y:S01]  /*a5b50*/  ISETP.GT.AND P1, PT, R3, 0x3c, PT ;  /* 0x0000003c0300780c */ /* 0x000fe20003f24270 */
[----:B------:R-:W-:Y:S01]  /*a5b60*/  IMAD.MOV.U32 R137, RZ, RZ, R64 ;  /* 0x000000ffff897224 */ /* 0x000fe200078e0040 */
[----:B------:R-:W-:Y:S01]  /*a5b70*/  STL [R1+0x28dc], R60 ;  /* 0x0028dc3c01007387 */ /* 0x000fe20000100800 */
[----:B------:R-:W3:Y:S01]  /*a5b80*/  LDL.LU R240, [R1+0xf50] ;  /* 0x000f500001f07983 */ /* 0x000ee20000300800 */
[C---:B------:R-:W-:Y:S01]  /*a5b90*/  HMMA.1688.F32.TF32 R208, R228.reuse, R242, R236 ;  /* 0x000000f2e4d0723c */ /* 0x040fe200000810ec */
[----:B------:R-:W-:Y:S01]  /*a5ba0*/  IMAD.MOV.U32 R157, RZ, RZ, R242 ;  /* 0x000000ffff9d7224 */ /* 0x000fe200078e00f2 */
[----:B------:R-:W3:Y:S01]  /*a5bb0*/  LDL.LU R241, [R1+0xf54] ;  /* 0x000f540001f17983 */ /* 0x000ee20000300800 */
[----:B------:R-:W-:Y:S02]  /*a5bc0*/  ISETP.NE.U32.AND P3, PT, R133, RZ, PT ;  /* 0x000000ff8500720c */ /* 0x000fe40003f65070 */
[----:B------:R-:W-:Y:S01]  /*a5bd0*/  MOV R156, R243 ;  /* 0x000000f3009c7202 */ /* 0x000fe20000000f00 */
[----:B------:R-:W3:Y:S01]  /*a5be0*/  LDL.LU R242, [R1+0xf58] ;  /* 0x000f580001f27983 */ /* 0x000ee20000300800 */
[----:B------:R-:W-:Y:S01]  /*a5bf0*/  SEL R133, RZ, 0x4, !P1 ;  /* 0x00000004ff857807 */ /* 0x000fe20004800000 */
[----:B----4-:R-:W-:Y:S01]  /*a5c00*/  HMMA.1688.F32.TF32 R216, R228, R250, R244 ;  /* 0x000000fae4d8723c */ /* 0x010fe200000810f4 */
[----:B------:R-:W3:Y:S04]  /*a5c10*/  LDL.LU R243, [R1+0xf5c] ;  /* 0x000f5c0001f37983 */ /* 0x000ee80000300800 */
[----:B------:R4:W-:Y:S01]  /*a5c20*/  LDGSTS.E [R132+0x18600], [R136.64], P2 ;  /* 0x1860000088847fae */ /* 0x0009e20009121844 */
[----:B------:R-:W3:Y:S01]  /*a5c30*/  LDL.LU.64 R246, [R1+0x158] ;  /* 0x0001580001f67983 */ /* 0x000ee20000300a00 */
[----:B------:R-:W-:Y:S01]  /*a5c40*/  ISETP.GT.AND P2, PT, R3, 0x40, PT ;  /* 0x000000400300780c */ /* 0x000fe20003f44270 */
[----:B------:R-:W3:Y:S01]  /*a5c50*/  LDL.LU R166, [R1+0x28e8] ;  /* 0x0028e80001a67983 */ /* 0x000ee20000300800 */
[----:B------:R-:W3:Y:S02]  /*a5c60*/  LDL.LU R135, [R1+0x28f4] ;  /* 0x0028f40001877983 */ /* 0x000ee40000300800 */
[----:B----4-:R-:W-:Y:S01]  /*a5c70*/  SEL R136, RZ, 0x4, !P2 ;  /* 0x00000004ff887807 */ /* 0x010fe20005000000 */
[----:B------:R-:W-:Y:S01]  /*a5c80*/  IMAD.MOV.U32 R141, RZ, RZ, R250 ;  /* 0x000000ffff8d7224 */ /* 0x000fe200078e00fa */
[----:B------:R-:W-:-:S02]  /*a5c90*/  MOV R152, R251 ;  /* 0x000000fb00987202 */ /* 0x000fc40000000f00 */
[-C--:B-----5:R-:W-:Y:S01]  /*a5ca0*/  IADD3 R63, P1, R63, R252.reuse, RZ ;  /* 0x000000fc3f3f7210 */ /* 0x0a0fe20007f3e0ff */
[----:B--2---:R-:W-:Y:S01]  /*a5cb0*/  IMAD.X R62, R62, 0x1, R0, P6 ;  /* 0x000000013e3e7824 */ /* 0x004fe200030e0600 */
[----:B------:R-:W-:-:S03]  /*a5cc0*/  IADD3 R61, P2, R61, R252, RZ ;  /* 0x000000fc3d3d7210 */ /* 0x000fc60007f5e0ff */
[--C-:B------:R-:W-:Y:S01]  /*a5cd0*/  IMAD.X R173, R173, 0x1, R0.reuse, P1 ;  /* 0x00000001adad7824 */ /* 0x100fe200008e0600 */
[----:B------:R-:W-:Y:S01]  /*a5ce0*/  STL [R1+0x28e4], R63 ;  /* 0x0028e43f01007387 */ /* 0x000fe20000100800 */
[----:B------:R2:W-:Y:S03]  /*a5cf0*/  STL [R1+0x28d8], R62 ;  /* 0x0028d83e01007387 */ /* 0x0005e60000100800 */
[----:B------:R-:W-:Y:S01]  /*a5d00*/  STL [R1+0x28e0], R173 ;  /* 0x0028e0ad01007387 */ /* 0x000fe20000100800 */
[----:B------:R4:W-:Y:S02]  /*a5d10*/  STL [R1+0x28ec], R61 ;  /* 0x0028ec3d01007387 */ /* 0x0009e40000100800 */
[----:B------:R-:W5:Y:S02]  /*a5d20*/  LDL.LU R248, [R1+0xf60] ;  /* 0x000f600001f87983 */ /* 0x000f640000300800 */
[----:B------:R-:W5:Y:S01]  /*a5d30*/  LDL.LU R249, [R1+0xf64] ;  /* 0x000f640001f97983 */ /* 0x000f620000300800 */
[----:B------:R-:W5:Y:S01]  /*a5d40*/  LDL.LU R250, [R1+0xf68] ;  /* 0x000f680001fa7983 */ /* 0x000f620000300800 */
[----:B------:R-:W5:Y:S02]  /*a5d50*/  LDL.LU R251, [R1+0xf6c] ;  /* 0x000f6c0001fb7983 */ /* 0x000f640000300800 */
[----:B------:R-:W4:Y:S02]  /*a5d60*/  LDL.LU R164, [R1+0x28f0] ;  /* 0x0028f00001a47983 */ /* 0x000f240000300800 */
[----:B------:R-:W5:Y:S01]  /*a5d70*/  LDL.LU R128, [R1+0x285c] ;  /* 0x00285c0001807983 */ /* 0x000f620000300800 */
[----:B------:R-:W-:Y:S01]  /*a5d80*/  HMMA.1688.F32.TF32 R220, R228, R170, R188 ;  /* 0x000000aae4dc723c */ /* 0x000fe200000810bc */
[----:B---3--:R-:W-:Y:S01]  /*a5d90*/  IMAD.X R166, R166, 0x1, R0, P2 ;  /* 0x00000001a6a67824 */ /* 0x008fe200010e0600 */
[----:B------:R-:W-:-:S02]  /*a5da0*/  IADD3 R135, P1, R135, R252, RZ ;  /* 0x000000fc87877210 */ /* 0x000fc40007f3e0ff */
[----:B------:R-:W-:-:S03]  /*a5db0*/  MOV R140, R170 ;  /* 0x000000aa008c7202 */ /* 0x000fc60000000f00 */
[----:B------:R-:W-:Y:S01]  /*a5dc0*/  STL [R1+0x28f4], R135 ;  /* 0x0028f48701007387 */ /* 0x000fe20000100800 */
[----:B------:R-:W-:Y:S02]  /*a5dd0*/  STL [R1+0x28e8], R166 ;  /* 0x0028e8a601007387 */ /* 0x000fe40000100800 */
[----:B------:R-:W3:Y:S02]  /*a5de0*/  LDL.LU R168, [R1+0xfc0] ;  /* 0x000fc00001a87983 */ /* 0x000ee40000300800 */
[----:B------:R-:W3:Y:S02]  /*a5df0*/  LDL.LU R169, [R1+0xfc4] ;  /* 0x000fc40001a97983 */ /* 0x000ee40000300800 */
[----:B------:R-:W-:Y:S01]  /*a5e00*/  IMAD.MOV.U32 R144, RZ, RZ, R171 ;  /* 0x000000ffff907224 */ /* 0x000fe200078e00ab */
[----:B------:R-:W3:Y:S01]  /*a5e10*/  LDL.LU R170, [R1+0xfc8] ;  /* 0x000fc80001aa7983 */ /* 0x000ee20000300800 */
[----:B------:R-:W3:Y:S01]  /*a5e20*/  LDL.LU R171, [R1+0xfcc] ;  /* 0x000fcc0001ab7983 */ /* 0x000ee20000300800 */
[----:B------:R-:W-:Y:S01]  /*a5e30*/  SEL R133, R133, RZ, !P0 ;  /* 0x000000ff85857207 */ /* 0x000fe20004000000 */
[----:B------:R-:W3:Y:S01]  /*a5e40*/  LDL.LU R129, [R1+0x2858] ;  /* 0x0028580001817983 */ /* 0x000ee20000300800 */
[----:B------:R-:W3:Y:S01]  /*a5e50*/  LDL.LU R188, [R1+0xf90] ;  /* 0x000f900001bc7983 */ /* 0x000ee20000300800 */
[----:B------:R-:W3:Y:S02]  /*a5e60*/  LDL.LU R189, [R1+0xf94] ;  /* 0x000f940001bd7983 */ /* 0x000ee40000300800 */
[----:B------:R-:W3:Y:S01]  /*a5e70*/  LDL.LU R190, [R1+0xf98] ;  /* 0x000f980001be7983 */ /* 0x000ee20000300800 */
[----:B------:R-:W-:Y:S01]  /*a5e80*/  ISETP.NE.U32.AND P5, PT, R133, RZ, PT ;  /* 0x000000ff8500720c */ /* 0x000fe20003fa5070 */
[----:B------:R-:W3:Y:S01]  /*a5e90*/  LDL.LU R191, [R1+0xf9c] ;  /* 0x000f9c0001bf7983 */ /* 0x000ee20000300800 */
[----:B------:R-:W-:Y:S01]  /*a5ea0*/  SEL R133, R136, RZ, !P0 ;  /* 0x000000ff88857207 */ /* 0x000fe20004000000 */
[----:B------:R-:W-:-:S02]  /*a5eb0*/  IMAD.MOV.U32 R137, RZ, RZ, R62 ;  /* 0x000000ffff897224 */ /* 0x000fc400078e003e */
[----:B-1----:R-:W3:Y:S01]  /*a5ec0*/  LDL.LU R64, [R1+0x2864] ;  /* 0x0028640001407983 */ /* 0x002ee20000300800 */
[----:B------:R-:W-:Y:S01]  /*a5ed0*/  MOV R136, R60 ;  /* 0x0000003c00887202 */ /* 0x000fe20000000f00 */
[----:B--2---:R-:W2:Y:S01]  /*a5ee0*/  LDL.LU R62, [R1+0x286c] ;  /* 0x00286c00013e7983 */ /* 0x004ea20000300800 */
[----:B------:R-:W2:Y:S03]  /*a5ef0*/  LDL.LU R60, [R1+0x2874] ;  /* 0x00287400013c7983 */ /* 0x000ea60000300800 */
[----:B------:R1:W-:Y:S02]  /*a5f00*/  LDGSTS.E [R132+0x1a000], [R136.64], P4 ;  /* 0x1a00000088847fae */ /* 0x0003e4000a121844 */
[----:B-1----:R-:W-:Y:S02]  /*a5f10*/  IMAD.MOV.U32 R136, RZ, RZ, R63 ;  /* 0x000000ffff887224 */ /* 0x002fe400078e003f */
[----:B----4-:R-:W-:Y:S01]  /*a5f20*/  IMAD.X R164, R164, 0x1, R0, P1 ;  /* 0x00000001a4a47824 */ /* 0x010fe200008e0600 */
[----:B-----5:R-:W-:-:S04]  /*a5f30*/  IADD3 R128, P1, R128, R252, RZ ;  /* 0x000000fc80807210 */ /* 0x020fc80007f3e0ff */
[----:B------:R-:W-:Y:S01]  /*a5f40*/  STL [R1+0x28f0], R164 ;  /* 0x0028f0a401007387 */ /* 0x000fe20000100800 */
[----:B------:R-:W-:Y:S02]  /*a5f50*/  STL [R1+0x285c], R128 ;  /* 0x00285c8001007387 */ /* 0x000fe40000100800 */
[----:B------:R-:W4:Y:S02]  /*a5f60*/  LDL.LU R65, [R1+0x2860] ;  /* 0x0028600001417983 */ /* 0x000f240000300800 */
[----:B------:R-:W5:Y:S01]  /*a5f70*/  LDL.LU R63, [R1+0x2868] ;  /* 0x00286800013f7983 */ /* 0x000f620000300800 */
[----:B------:R-:W-:-:S05]  /*a5f80*/  MOV R137, R173 ;  /* 0x000000ad00897202 */ /* 0x000fca0000000f00 */
[----:B------:R1:W-:Y:S01]  /*a5f90*/  LDGSTS.E [R132+0x1a200], [R136.64], P4 ;  /* 0x1a20000088847fae */ /* 0x0003e2000a121844 */
[----:B---3--:R-:W-:Y:S01]  /*a5fa0*/  IADD3.X R129, R129, R0, RZ, P1, !PT ;  /* 0x0000000081817210 */ /* 0x008fe20000ffe4ff */
[----:B-1----:R-:W-:Y:S02]  /*a5fb0*/  IMAD.MOV.U32 R136, RZ, RZ, R61 ;  /* 0x000000ffff887224 */ /* 0x002fe400078e003d */
[----:B------:R-:W-:Y:S01]  /*a5fc0*/  IMAD.MOV.U32 R137, RZ, RZ, R166 ;  /* 0x000000ffff897224 */ /* 0x000fe200078e00a6 */
[----:B------:R-:W3:Y:S01]  /*a5fd0*/  LDL.LU R61, [R1+0x2870] ;  /* 0x00287000013d7983 */ /* 0x000ee20000300800 */
[----:B------:R-:W-:-:S03]  /*a5fe0*/  IADD3 R64, P1, R64, R252, RZ ;  /* 0x000000fc40407210 */ /* 0x000fc60007f3e0ff */
[----:B------:R1:W-:Y:S01]  /*a5ff0*/  LDGSTS.E [R132+0x1a400], [R136.64], P4 ;  /* 0x1a40000088847fae */ /* 0x0003e2000a121844 */
[----:B--2---:R-:W-:-:S03]  /*a6000*/  IADD3 R62, P2, R62, R252, RZ ;  /* 0x000000fc3e3e7210 */ /* 0x004fc60007f5e0ff */
[----:B------:R-:W-:Y:S01]  /*a6010*/  STL [R1+0x2858], R129 ;  /* 0x0028588101007387 */ /* 0x000fe20000100800 */
[----:B------:R2:W-:Y:S01]  /*a6020*/  STL [R1+0x2864], R64 ;  /* 0x0028644001007387 */ /* 0x0005e20000100800 */
[C---:B------:R-:W-:Y:S01]  /*a6030*/  HMMA.1688.F32.TF32 R224, R228.reuse, R246, R240 ;  /* 0x000000f6e4e0723c */ /* 0x040fe200000810f0 */
[----:B------:R-:W-:Y:S01]  /*a6040*/  MOV R153, R246 ;  /* 0x000000f600997202 */ /* 0x000fe20000000f00 */
[----:B------:R-:W-:Y:S01]  /*a6050*/  STL [R1+0x286c], R62 ;  /* 0x00286c3e01007387 */ /* 0x000fe20000100800 */
[----:B-1----:R-:W-:Y:S02]  /*a6060*/  IMAD.MOV.U32 R136, RZ, RZ, R135 ;  /* 0x000000ffff887224 */ /* 0x002fe400078e0087 */
[----:B------:R-:W-:Y:S02]  /*a6070*/  IMAD.MOV.U32 R137, RZ, RZ, R164 ;  /* 0x000000ffff897224 */ /* 0x000fe400078e00a4 */
[----:B------:R-:W-:Y:S02]  /*a6080*/  IMAD.MOV.U32 R145, RZ, RZ, R247 ;  /* 0x000000ffff917224 */ /* 0x000fe400078e00f7 */
[----:B------:R-:W-:Y:S01]  /*a6090*/  HMMA.1688.F32.TF32 R244, R228, R154, R188 ;  /* 0x0000009ae4f4723c */ /* 0x000fe200000810bc */
[----:B------:R1:W-:Y:S02]  /*a60a0*/  LDGSTS.E [R132+0x1a600], [R136.64], P4 ;  /* 0x1a60000088847fae */ /* 0x0003e4000a121844 */
[----:B-1----:R-:W-:-:S02]  /*a60b0*/  IMAD.MOV.U32 R136, RZ, RZ, R128 ;  /* 0x000000ffff887224 */ /* 0x002fc400078e0080 */
[----:B------:R-:W-:-:S05]  /*a60c0*/  IMAD.MOV.U32 R137, RZ, RZ, R129 ;  /* 0x000000ffff897224 */ /* 0x000fca00078e0081 */
[----:B------:R1:W-:Y:S02]  /*a60d0*/  LDGSTS.E [R132+0x1c000], [R136.64], P3 ;  /* 0x1c00000088847fae */ /* 0x0003e40009921844 */
[----:B-1----:R-:W-:Y:S01]  /*a60e0*/  IMAD.MOV.U32 R136, RZ, RZ, R64 ;  /* 0x000000ffff887224 */ /* 0x002fe200078e0040 */
[----:B----4-:R-:W-:Y:S01]  /*a60f0*/  IADD3.X R65, R65, R0, RZ, P1, !PT ;  /* 0x0000000041417210 */ /* 0x010fe20000ffe4ff */
[----:B------:R-:W-:Y:S01]  /*a6100*/  IADD3 R60, P1, R60, R252, RZ ;  /* 0x000000fc3c3c7210 */ /* 0x000fe20007f3e0ff */
[----:B-----5:R-:W-:-:S03]  /*a6110*/  IADD3.X R63, R63, R0, RZ, P2, !PT ;  /* 0x000000003f3f7210 */ /* 0x020fc600017fe4ff */
[----:B------:R-:W-:Y:S01]  /*a6120*/  STL [R1+0x2860], R65 ;  /* 0x0028604101007387 */ /* 0x000fe20000100800 */
[----:B------:R1:W-:Y:S02]  /*a6130*/  STL [R1+0x2874], R60 ;  /* 0x0028743c01007387 */ /* 0x0003e40000100800 */
[----:B------:R-:W4:Y:S02]  /*a6140*/  LDL.LU R188, [R1+0xfb0] ;  /* 0x000fb00001bc7983 */ /* 0x000f240000300800 */
[----:B------:R-:W-:Y:S01]  /*a6150*/  STL [R1+0x2868], R63 ;  /* 0x0028683f01007387 */ /* 0x000fe20000100800 */
[----:B------:R-:W4:Y:S01]  /*a6160*/  LDL.LU R189, [R1+0xfb4] ;  /* 0x000fb40001bd7983 */ /* 0x000f220000300800 */
[----:B------:R-:W4:Y:S02]  /*a6170*/  LDL.LU R190, [R1+0xfb8] ;  /* 0x000fb80001be7983 */ /* 0x000f240000300800 */
[----:B------:R-:W4:Y:S02]  /*a6180*/  LDL.LU R191, [R1+0xfbc] ;  /* 0x000fbc0001bf7983 */ /* 0x000f240000300800 */
[----:B--2---:R-:W2:Y:S01]  /*a6190*/  LDL.LU R64, [R1+0x27dc] ;  /* 0x0027dc0001407983 */ /* 0x004ea20000300800 */
[----:B------:R-:W5:Y:S01]  /*a61a0*/  LDL.LU R166, [R1+0x27e4] ;  /* 0x0027e40001a67983 */ /* 0x000f620000300800 */
[----:B------:R-:W-:Y:S01]  /*a61b0*/  MOV R137, R65 ;  /* 0x0000004100897202 */ /* 0x000fe20000000f00 */
[C---:B------:R-:W-:Y:S08]  /*a61c0*/  HMMA.1688.F32.TF32 R240, R228.reuse, R158, R248 ;  /* 0x0000009ee4f0723c */ /* 0x040ff000000810f8 */
[----:B------:R-:W-:Y:S01]  /*a61d0*/  HMMA.1688.F32.TF32 R248, R228, R150, R168 ;  /* 0x00000096e4f8723c */ /* 0x000fe200000810a8 */
[----:B------:R1:W-:Y:S01]  /*a61e0*/  LDGSTS.E [R132+0x1c200], [R136.64], P3 ;  /* 0x1c20000088847fae */ /* 0x0003e20009921844 */
[----:B---3--:R-:W-:-:S05]  /*a61f0*/  IMAD.X R61, R61, 0x1, R0, P1 ;  /* 0x000000013d3d7824 */ /* 0x008fca00008e0600 */
[----:B------:R3:W-:Y:S01]  /*a6200*/  STL [R1+0x2870], R61 ;  /* 0x0028703d01007387 */ /* 0x0007e20000100800 */
[----:B------:R-:W4:Y:S02]  /*a6210*/  LDL.LU R168, [R1+0xfa0] ;  /* 0x000fa00001a87983 */ /* 0x000f240000300800 */
[----:B------:R-:W4:Y:S02]  /*a6220*/  LDL.LU R169, [R1+0xfa4] ;  /* 0x000fa40001a97983 */ /* 0x000f240000300800 */
[----:B------:R-:W4:Y:S01]  /*a6230*/  LDL.LU R170, [R1+0xfa8] ;  /* 0x000fa80001aa7983 */ /* 0x000f220000300800 */
[----:B------:R-:W4:Y:S01]  /*a6240*/  LDL.LU R171, [R1+0xfac] ;  /* 0x000fac0001ab7983 */ /* 0x000f220000300800 */
[----:B-1----:R-:W-:Y:S02]  /*a6250*/  IMAD.MOV.U32 R136, RZ, RZ, R62 ;  /* 0x000000ffff887224 */ /* 0x002fe400078e003e */
[----:B------:R-:W-:-:S05]  /*a6260*/  IMAD.MOV.U32 R137, RZ, RZ, R63 ;  /* 0x000000ffff897224 */ /* 0x000fca00078e003f */
[----:B------:R1:W-:Y:S01]  /*a6270*/  LDGSTS.E [R132+0x1c400], [R136.64], P3 ;  /* 0x1c40000088847fae */ /* 0x0003e20009921844 */
[----:B------:R-:W-:Y:S02]  /*a6280*/  ISETP.GT.AND P1, PT, R3, 0x44, PT ;  /* 0x000000440300780c */ /* 0x000fe40003f24270 */
[----:B-1----:R-:W-:Y:S01]  /*a6290*/  MOV R136, R60 ;  /* 0x0000003c00887202 */ /* 0x002fe20000000f00 */
[----:B------:R-:W-:Y:S01]  /*a62a0*/  IMAD.MOV.U32 R137, RZ, RZ, R61 ;  /* 0x000000ffff897224 */ /* 0x000fe200078e003d */
[----:B------:R-:W4:Y:S01]  /*a62b0*/  LDL.LU R60, [R1+0xfe0] ;  /* 0x000fe000013c7983 */ /* 0x000f220000300800 */
[----:B---3--:R-:W3:Y:S02]  /*a62c0*/  LDL.LU R61, [R1+0xfe4] ;  /* 0x000fe400013d7983 */ /* 0x008ee40000300800 */
[----:B------:R-:W3:Y:S02]  /*a62d0*/  LDL.LU R62, [R1+0xfe8] ;  /* 0x000fe800013e7983 */ /* 0x000ee40000300800 */
[----:B------:R-:W3:Y:S01]  /*a62e0*/  LDL.LU R63, [R1+0xfec] ;  /* 0x000fec00013f7983 */ /* 0x000ee20000300800 */
[----:B------:R-:W3:Y:S01]  /*a62f0*/  LDL.LU R65, [R1+0x27ec] ;  /* 0x0027ec0001417983 */ /* 0x000ee20000300800 */
[----:B------:R-:W4:Y:S02]  /*a6300*/  LDL.LU R186, [R1+0x27d8] ;  /* 0x0027d80001ba7983 */ /* 0x000f240000300800 */
[----:B------:R-:W4:Y:S01]  /*a6310*/  LDL.LU R175, [R1+0x27e0] ;  /* 0x0027e00001af7983 */ /* 0x000f220000300800 */
[----:B------:R1:W-:Y:S01]  /*a6320*/  LDGSTS.E [R132+0x1c600], [R136.64], P3 ;  /* 0x1c60000088847fae */ /* 0x0003e20009921844 */
[----:B------:R-:W4:Y:S01]  /*a6330*/  LDL.LU R135, [R1+0x27e8] ;  /* 0x0027e80001877983 */ /* 0x000f220000300800 */
[----:B-1----:R-:W-:-:S02]  /*a6340*/  SEL R136, RZ, 0x4, !P1 ;  /* 0x00000004ff887807 */ /* 0x002fc40004800000 */
[-C--:B--2---:R-:W-:Y:S02]  /*a6350*/  IADD3 R64, P1, R64, R252.reuse, RZ ;  /* 0x000000fc40407210 */ /* 0x084fe40007f3e0ff */
[----:B-----5:R-:W-:-:S03]  /*a6360*/  IADD3 R166, P2, R166, R252, RZ ;  /* 0x000000fca6a67210 */ /* 0x020fc60007f5e0ff */
[----:B------:R-:W-:Y:S02]  /*a6370*/  STL [R1+0x27dc], R64 ;  /* 0x0027dc4001007387 */ /* 0x000fe40000100800 */
[----:B------:R-:W-:Y:S02]  /*a6380*/  STL [R1+0x27e4], R166 ;  /* 0x0027e4a601007387 */ /* 0x000fe40000100800 */
[----:B------:R-:W2:Y:S01]  /*a6390*/  LDL.LU R129, [R1+0x27f4] ;  /* 0x0027f40001817983 */ /* 0x000ea20000300800 */
[----:B------:R-:W-:Y:S02]  /*a63a0*/  ISETP.GT.AND P3, PT, R3, 0x48, PT ;  /* 0x000000480300780c */ /* 0x000fe40003f64270 */
[----:B------:R-:W-:Y:S01]  /*a63b0*/  ISETP.NE.U32.AND P6, PT, R133, RZ, PT ;  /* 0x000000ff8500720c */ /* 0x000fe20003fc5070 */
[----:B------:R-:W5:Y:S01]  /*a63c0*/  LDL.LU R236, [R1+0xfd0] ;  /* 0x000fd00001ec7983 */ /* 0x000f620000300800 */
[----:B------:R-:W5:Y:S01]  /*a63d0*/  LDL.LU R237, [R1+0xfd4] ;  /* 0x000fd40001ed7983 */ /* 0x000f620000300800 */
[----:B------:R-:W-:Y:S01]  /*a63e0*/  SEL R133, RZ, 0x4, !P3 ;  /* 0x00000004ff857807 */ /* 0x000fe20005800000 */
[----:B------:R-:W5:Y:S01]  /*a63f0*/  LDL.LU R238, [R1+0xfd8] ;  /* 0x000fd80001ee7983 */ /* 0x000f620000300800 */
[----:B------:R-:W5:Y:S01]  /*a6400*/  LDL.LU R239, [R1+0xfdc] ;  /* 0x000fdc0001ef7983 */ /* 0x000f620000300800 */
[----:B------:R-:W-:-:S02]  /*a6410*/  SEL R136, R136, RZ, !P0 ;  /* 0x000000ff88887207 */ /* 0x000fc40004000000 */
[----:B------:R-:W-:Y:S01]  /*a6420*/  SEL R133, R133, RZ, !P0 ;  /* 0x000000ff85857207 */ /* 0x000fe20004000000 */
[----:B------:R-:W5:Y:S01]  /*a6430*/  LDL.LU R128, [R1+0x27f0] ;  /* 0x0027f00001807983 */ /* 0x000f620000300800 */
[----:B---3--:R-:W-:Y:S01]  /*a6440*/  IADD3 R65, P3, R65, R252, RZ ;  /* 0x000000fc41417210 */ /* 0x008fe20007f7e0ff */
[--C-:B----4-:R-:W-:Y:S01]  /*a6450*/  IMAD.X R186, R186, 0x1, R0.reuse, P1 ;  /* 0x00000001baba7824 */ /* 0x110fe200008e0600 */
[----:B------:R-:W-:Y:S01]  /*a6460*/  IADD3.X R175, R175, R0, RZ, P2, !PT ;  /* 0x00000000afaf7210 */ /* 0x000fe200017fe4ff */
[----:B------:R-:W-:Y:S02]  /*a6470*/  ISETP.NE.U32.AND P2, PT, R133, RZ, PT ;  /* 0x000000ff8500720c */ /* 0x000fe40003f45070 */
[----:B------:R1:W-:Y:S01]  /*a6480*/  STL [R1+0x27ec], R65 ;  /* 0x0027ec4101007387 */ /* 0x0003e20000100800 */
[----:B------:R-:W-:Y:S02]  /*a6490*/  IMAD.X R135, R135, 0x1, R0, P3 ;  /* 0x0000000187877824 */ /* 0x000fe400018e0600 */
[----:B------:R3:W-:Y:S02]  /*a64a0*/  STL [R1+0x27d8], R186 ;  /* 0x0027d8ba01007387 */ /* 0x0007e40000100800 */
[----:B------:R-:W-:Y:S01]  /*a64b0*/  IMAD.MOV.U32 R133, RZ, RZ, R65 ;  /* 0x000000ffff857224 */ /* 0x000fe200078e0041 */
[----:B------:R4:W-:Y:S01]  /*a64c0*/  STL [R1+0x27e0], R175 ;  /* 0x0027e0af01007387 */ /* 0x0009e20000100800 */
[----:B------:R-:W-:Y:S01]  /*a64d0*/  ISETP.NE.U32.AND P1, PT, R136, RZ, PT ;  /* 0x000000ff8800720c */ /* 0x000fe20003f25070 */
[----:B------:R-:W-:-:S02]  /*a64e0*/  MOV R136, R64 ;  /* 0x0000004000887202 */ /* 0x000fc40000000f00 */
[----:B------:R-:W-:Y:S01]  /*a64f0*/  IMAD.MOV.U32 R137, RZ, RZ, R186 ;  /* 0x000000ffff897224 */ /* 0x000fe200078e00ba */
[----:B-1----:R-:W5:Y:S01]  /*a6500*/  LDL.LU R65, [R1+0x275c] ;  /* 0x00275c0001417983 */ /* 0x002f620000300800 */
[----:B------:R-:W5:Y:S02]  /*a6510*/  LDL.LU R173, [R1+0x2764] ;  /* 0x0027640001ad7983 */ /* 0x000f640000300800 */
[----:B------:R1:W-:Y:S02]  /*a6520*/  STL [R1+0x27e8], R135 ;  /* 0x0027e88701007387 */ /* 0x0003e40000100800 */
[----:B------:R-:W5:Y:S01]  /*a6530*/  LDL.LU R164, [R1+0x276c] ;  /* 0x00276c0001a47983 */ /* 0x000f620000300800 */
[----:B---3--:R-:W3:Y:S04]  /*a6540*/  LDL.LU R186, [R1+0x2758] ;  /* 0x0027580001ba7983 */ /* 0x008ee80000300800 */
[----:B------:R1:W-:Y:S01]  /*a6550*/  LDGSTS.E [R132+0x1e000], [R136.64], P5 ;  /* 0x1e00000088847fae */ /* 0x0003e2000a921844 */
[----:B------:R-:W3:Y:S02]  /*a6560*/  LDL.LU R64, [R1+0x2774] ;  /* 0x0027740001407983 */ /* 0x000ee40000300800 */
[----:B-1----:R-:W-:Y:S01]  /*a6570*/  IMAD.MOV.U32 R136, RZ, RZ, R166 ;  /* 0x000000ffff887224 */ /* 0x002fe200078e00a6 */
[----:B------:R-:W-:-:S05]  /*a6580*/  MOV R137, R175 ;  /* 0x000000af00897202 */ /* 0x000fca0000000f00 */
[----:B------:R1:W-:Y:S02]  /*a6590*/  LDGSTS.E [R132+0x1e200], [R136.64], P5 ;  /* 0x1e20000088847fae */ /* 0x0003e4000a921844 */
[----:B-1----:R-:W-:Y:S01]  /*a65a0*/  IMAD.MOV.U32 R137, RZ, RZ, R135 ;  /* 0x000000ffff897224 */ /* 0x002fe200078e0087 */
[----:B------:R-:W-:-:S05]  /*a65b0*/  MOV R136, R133 ;  /* 0x0000008500887202 */ /* 0x000fca0000000f00 */
[----:B------:R1:W-:Y:S01]  /*a65c0*/  LDGSTS.E [R132+0x1e400], [R136.64], P5 ;  /* 0x1e40000088847fae */ /* 0x0003e2000a921844 */
[----:B--2---:R-:W-:-:S05]  /*a65d0*/  IADD3 R129, P3, R129, R252, RZ ;  /* 0x000000fc81817210 */ /* 0x004fca0007f7e0ff */
[----:B------:R-:W-:Y:S01]  /*a65e0*/  STL [R1+0x27f4], R129 ;  /* 0x0027f48101007387 */ /* 0x000fe20000100800 */
[----:B----4-:R-:W2:Y:S02]  /*a65f0*/  LDL.LU R175, [R1+0x2760] ;  /* 0x0027600001af7983 */ /* 0x010ea40000300800 */
[----:B------:R-:W4:Y:S02]  /*a6600*/  LDL.LU R166, [R1+0x2768] ;  /* 0x0027680001a67983 */ /* 0x000f240000300800 */
[----:B------:R-:W4:Y:S01]  /*a6610*/  LDL.LU R135, [R1+0x3688] ;  /* 0x0036880001877983 */ /* 0x000f220000300800 */
[----:B------:R-:W4:Y:S01]  /*a6620*/  LDL.LU R133, [R1+0x2770] ;  /* 0x0027700001857983 */ /* 0x000f220000300800 */
[----:B-----5:R-:W-:Y:S02]  /*a6630*/  IMAD.X R128, R128, 0x1, R0, P3 ;  /* 0x0000000180807824 */ /* 0x020fe400018e0600 */
[----:B-1----:R-:W-:Y:S02]  /*a6640*/  IMAD.MOV.U32 R136, RZ, RZ, R129 ;  /* 0x000000ffff887224 */ /* 0x002fe400078e0081 */
[----:B------:R-:W-:Y:S01]  /*a6650*/  IMAD.MOV.U32 R137, RZ, RZ, R128 ;  /* 0x000000ffff897224 */ /* 0x000fe200078e0080 */
[----:B------:R1:W-:Y:S04]  /*a6660*/  STL [R1+0x27f0], R128 ;  /* 0x0027f08001007387 */ /* 0x0003e80000100800 */
[----:B------:R5:W-:Y:S04]  /*a6670*/  LDGSTS.E [R132+0x1e600], [R136.64], P5 ;  /* 0x1e60000088847fae */ /* 0x000be8000a921844 */
[----:B-1----:R-:W4:Y:S01]  /*a6680*/  LDL.LU R128, [R1+0x3684] ;  /* 0x0036840001807983 */ /* 0x002f220000300800 */
[----:B------:R-:W4:Y:S01]  /*a6690*/  LDL.LU R129, [R1+0x3680] ;  /* 0x0036800001817983 */ /* 0x000f220000300800 */
[C---:B------:R-:W-:Y:S08]  /*a66a0*/  HMMA.1688.F32.TF32 R188, R228.reuse, R146, R188 ;  /* 0x00000092e4bc723c */ /* 0x040ff000000810bc */
[C---:B------:R-:W-:Y:S08]  /*a66b0*/  HMMA.1688.F32.TF32 R168, R228.reuse, R142, R168 ;  /* 0x0000008ee4a8723c */ /* 0x040ff000000810a8 */
[----:B------:R-:W-:Y:S01]  /*a66c0*/  HMMA.1688.F32.TF32 R60, R228, R138, R60 ;  /* 0x0000008ae43c723c */ /* 0x000fe2000008103c */
[----:B------:R-:W-:-:S02]  /*a66d0*/  IADD3 R65, P3, R65, R252, RZ ;  /* 0x000000fc41417210 */ /* 0x000fc40007f7e0ff */
[----:B------:R-:W-:Y:S02]  /*a66e0*/  IADD3 R173, P4, R173, R252, RZ ;  /* 0x000000fcadad7210 */ /* 0x000fe40007f9e0ff */
[----:B---3--:R-:W-:Y:S01]  /*a66f0*/  IADD3.X R186, R186, R0, RZ, P3, !PT ;  /* 0x00000000baba7210 */ /* 0x008fe20001ffe4ff */
[----:B------:R-:W-:Y:S01]  /*a6700*/  IADD3 R164, P3, R164, R252, RZ ;  /* 0x000000fca4a47210 */ /* 0x000fe20007f7e0ff */
[----:B-----5:R-:W-:-:S03]  /*a6710*/  MOV R136, R65 ;  /* 0x0000004100887202 */ /* 0x020fc60000000f00 */
[----:B------:R-:W-:Y:S01]  /*a6720*/  IMAD.MOV.U32 R137, RZ, RZ, R186 ;  /* 0x000000ffff897224 */ /* 0x000fe200078e00ba */
[----:B------:R1:W-:Y:S01]  /*a6730*/  STL [R1+0x275c], R65 ;  /* 0x00275c4101007387 */ /* 0x0003e20000100800 */
[----:B------:R-:W-:Y:S02]  /*a6740*/  STL [R1+0x2764], R173 ;  /* 0x002764ad01007387 */ /* 0x000fe40000100800 */
[----:B------:R-:W-:Y:S02]  /*a6750*/  STL [R1+0x2758], R186 ;  /* 0x002758ba01007387 */ /* 0x000fe40000100800 */
[----:B------:R-:W-:Y:S01]  /*a6760*/  STL [R1+0x276c], R164 ;  /* 0x00276ca401007387 */ /* 0x000fe20000100800 */
[----:B------:R3:W-:Y:S02]  /*a6770*/  LDGSTS.E [R132+0x20000], [R136.64], P6 ;  /* 0x2000000088847fae */ /* 0x0007e4000b121844 */
[----:B---3--:R-:W-:Y:S01]  /*a6780*/  MOV R136, R173 ;  /* 0x000000ad00887202 */ /* 0x008fe20000000f00 */
[--C-:B--2---:R-:W-:Y:S01]  /*a6790*/  IMAD.X R175, R175, 0x1, R0.reuse, P4 ;  /* 0x00000001afaf7824 */ /* 0x104fe200020e0600 */
[----:B------:R-:W-:Y:S01]  /*a67a0*/  IADD3 R64, P4, R64, R252, RZ ;  /* 0x000000fc40407210 */ /* 0x000fe20007f9e0ff */
[----:B----4-:R-:W-:-:S02]  /*a67b0*/  IMAD.X R166, R166, 0x1, R0, P3 ;  /* 0x00000001a6a67824 */ /* 0x010fc400018e0600 */
[----:B------:R-:W-:Y:S01]  /*a67c0*/  IMAD.MOV.U32 R137, RZ, RZ, R175 ;  /* 0x000000ffff897224 */ /* 0x000fe200078e00af */
[----:B------:R-:W-:Y:S01]  /*a67d0*/  STL [R1+0x2760], R175 ;  /* 0x002760af01007387 */ /* 0x000fe20000100800 */
[----:B------:R-:W-:Y:S02]  /*a67e0*/  IMAD.X R133, R133, 0x1, R0, P4 ;  /* 0x0000000185857824 */ /* 0x000fe400020e0600 */
[----:B-1----:R-:W2:Y:S02]  /*a67f0*/  LDL.LU R65, [R1+0x26bc] ;  /* 0x0026bc0001417983 */ /* 0x002ea40000300800 */
[----:B------:R-:W-:Y:S01]  /*a6800*/  STL [R1+0x2774], R64 ;  /* 0x0027744001007387 */ /* 0x000fe20000100800 */
[----:B------:R1:W-:Y:S01]  /*a6810*/  STL [R1+0x2768], R166 ;  /* 0x002768a601007387 */ /* 0x0003e20000100800 */
[----:B------:R-:W-:Y:S03]  /*a6820*/  HMMA.1688.F32.TF32 R236, R228, R134, R236 ;  /* 0x00000086e4ec723c */ /* 0x000fe600000810ec */
[----:B------:R3:W-:Y:S01]  /*a6830*/  LDGSTS.E [R132+0x20200], [R136.64], P6 ;  /* 0x2020000088847fae */ /* 0x0007e2000b121844 */
[----:B------:R4:W-:Y:S02]  /*a6840*/  STL [R1+0x2770], R133 ;  /* 0x0027708501007387 */ /* 0x0009e40000100800 */
[----:B------:R-:W5:Y:S01]  /*a6850*/  LDL.LU R231, [R1+0x26c4] ;  /* 0x0026c40001e77983 */ /* 0x000f620000300800 */
[----:B---3--:R-:W-:Y:S01]  /*a6860*/  MOV R137, R166 ;  /* 0x000000a600897202 */ /* 0x008fe20000000f00 */
[----:B------:R-:W-:Y:S01]  /*a6870*/  IMAD.MOV.U32 R136, RZ, RZ, R164 ;  /* 0x000000ffff887224 */ /* 0x000fe200078e00a4 */
        /* <DEDUP_REMOVED lines=8> */
[----:B------:R1:W-:Y:S01]  /*a6900*/  LDGSTS.E [R132+0x20400], [R136.64], P6 ;  /* 0x2040000088847fae */ /* 0x0003e2000b121844 */
[----:B------:R-:W-:-:S02]  /*a6910*/  ISETP.GT.AND P4, PT, R3, 0x4c, PT ;  /* 0x0000004c0300780c */ /* 0x000fc40003f84270 */
[----:B------:R-:W-:Y:S01]  /*a6920*/  ISETP.GT.AND P5, PT, R3, 0x50, PT ;  /* 0x000000500300780c */ /* 0x000fe20003fa4270 */
[----:B-1----:R-:W-:Y:S02]  /*a6930*/  IMAD.MOV.U32 R136, RZ, RZ, R64 ;  /* 0x000000ffff887224 */ /* 0x002fe400078e0040 */
[----:B------:R-:W-:Y:S01]  /*a6940*/  IMAD.MOV.U32 R137, RZ, RZ, R133 ;  /* 0x000000ffff897224 */ /* 0x000fe200078e0085 */
[----:B----4-:R-:W-:Y:S01]  /*a6950*/  SEL R133, RZ, 0x4, !P5 ;  /* 0x00000004ff857807 */ /* 0x010fe20006800000 */
[----:B------:R-:W4:Y:S04]  /*a6960*/  LDL.LU R64, [R1+0x2644] ;  /* 0x0026440001407983 */ /* 0x000f280000300800 */
[----:B------:R1:W-:Y:S01]  /*a6970*/  LDGSTS.E [R132+0x20600], [R136.64], P6 ;  /* 0x2060000088847fae */ /* 0x0003e2000b121844 */
[----:B------:R-:W-:-:S02]  /*a6980*/  SEL R133, R133, RZ, !P0 ;  /* 0x000000ff85857207 */ /* 0x000fc40004000000 */
[----:B-1----:R-:W-:-:S04]  /*a6990*/  SEL R136, RZ, 0x4, !P4 ;  /* 0x00000004ff887807 */ /* 0x002fc80006000000 */
[----:B------:R-:W-:-:S04]  /*a69a0*/  SEL R136, R136, RZ, !P0 ;  /* 0x000000ff88887207 */ /* 0x000fc80004000000 */
[----:B------:R-:W-:Y:S02]  /*a69b0*/  ISETP.NE.U32.AND P4, PT, R136, RZ, PT ;  /* 0x000000ff8800720c */ /* 0x000fe40003f85070 */
[-C--:B--2---:R-:W-:Y:S02]  /*a69c0*/  IADD3 R65, P3, R65, R252.reuse, RZ ;  /* 0x000000fc41417210 */ /* 0x084fe40007f7e0ff */
[----:B-----5:R-:W-:-:S03]  /*a69d0*/  IADD3 R231, P6, R231, R252, RZ ;  /* 0x000000fce7e77210 */ /* 0x020fc60007fde0ff */
[----:B------:R-:W-:Y:S01]  /*a69e0*/  STL [R1+0x26bc], R65 ;  /* 0x0026bc4101007387 */ /* 0x000fe20000100800 */
[----:B------:R-:W-:-:S03]  /*a69f0*/  IMAD.MOV.U32 R136, RZ, RZ, R65 ;  /* 0x000000ffff887224 */ /* 0x000fc600078e0041 */
[----:B------:R-:W-:Y:S01]  /*a6a00*/  STL [R1+0x26c4], R231 ;  /* 0x0026c4e701007387 */ /* 0x000fe20000100800 */
[----:B---3--:R-:W-:Y:S02]  /*a6a10*/  IADD3 R166, P5, R166, R252, RZ ;  /* 0x000000fca6a67210 */ /* 0x008fe40007fbe0ff */
[-C--:B------:R-:W-:Y:S01]  /*a6a20*/  IADD3.X R164, R164, R0.reuse, RZ, P3, !PT ;  /* 0x00000000a4a47210 */ /* 0x080fe20001ffe4ff */
[----:B------:R-:W-:Y:S01]  /*a6a30*/  IMAD.X R173, R173, 0x1, R0, P6 ;  /* 0x00000001adad7824 */ /* 0x000fe200030e0600 */
[----:B------:R-:W-:Y:S01]  /*a6a40*/  IADD3.X R230, R230, R0, RZ, P5, !PT ;  /* 0x00000000e6e67210 */ /* 0x000fe20002ffe4ff */
[----:B------:R-:W-:Y:S01]  /*a6a50*/  STL [R1+0x26cc], R166 ;  /* 0x0026cca601007387 */ /* 0x000fe20000100800 */
[----:B------:R-:W-:Y:S01]  /*a6a60*/  ISETP.NE.U32.AND P3, PT, R133, RZ, PT ;  /* 0x000000ff8500720c */ /* 0x000fe20003f65070 */
[----:B------:R-:W-:Y:S02]  /*a6a70*/  IMAD.MOV.U32 R137, RZ, RZ, R164 ;  /* 0x000000ffff897224 */ /* 0x000fe400078e00a4 */
[----:B------:R-:W-:Y:S02]  /*a6a80*/  STL [R1+0x26b8], R164 ;  /* 0x0026b8a401007387 */ /* 0x000fe40000100800 */
[----:B------:R-:W-:Y:S01]  /*a6a90*/  IMAD.MOV.U32 R133, RZ, RZ, R173 ;  /* 0x000000ffff857224 */ /* 0x000fe200078e00ad */
[----:B------:R-:W-:Y:S01]  /*a6aa0*/  IADD3 R228, P5, R228, R252, RZ ;  /* 0x000000fce4e47210 */ /* 0x000fe20007fbe0ff */
[----:B------:R1:W-:Y:S04]  /*a6ab0*/  STL [R1+0x26c0], R173 ;  /* 0x0026c0ad01007387 */ /* 0x0003e80000100800 */
[----:B------:R2:W-:Y:S01]  /*a6ac0*/  LDGSTS.E [R132+0x22000], [R136.64], P1 ;  /* 0x2200000088847fae */ /* 0x0005e20008921844 */
[----:B------:R-:W-:Y:S01]  /*a6ad0*/  IADD3.X R229, R229, R0, RZ, P5, !PT ;  /* 0x00000000e5e57210 */ /* 0x000fe20002ffe4ff */
[----:B------:R-:W-:-:S02]  /*a6ae0*/  IADD3 R175, P5, R175, R252, RZ ;  /* 0x000000fcafaf7210 */ /* 0x000fc40007fbe0ff */
[----:B-1----:R-:W3:Y:S01]  /*a6af0*/  LDL.LU R173, [R1+0x2640] ;  /* 0x0026400001ad7983 */ /* 0x002ee20000300800 */
[----:B------:R-:W-:Y:S02]  /*a6b00*/  STL [R1+0x26c8], R230 ;  /* 0x0026c8e601007387 */ /* 0x000fe40000100800 */
[----:B------:R-:W5:Y:S02]  /*a6b10*/  LDL.LU R65, [R1+0x264c] ;  /* 0x00264c0001417983 */ /* 0x000f640000300800 */
[----:B--2---:R-:W-:Y:S02]  /*a6b20*/  IMAD.MOV.U32 R136, RZ, RZ, R231 ;  /* 0x000000ffff887224 */ /* 0x004fe400078e00e7 */
[----:B------:R-:W-:Y:S01]  /*a6b30*/  IMAD.MOV.U32 R137, RZ, RZ, R133 ;  /* 0x000000ffff897224 */ /* 0x000fe200078e0085 */
[----:B------:R-:W-:Y:S01]  /*a6b40*/  STL [R1+0x26d4], R228 ;  /* 0x0026d4e401007387 */ /* 0x000fe20000100800 */
[----:B------:R-:W2:Y:S02]  /*a6b50*/  LDL.LU R164, [R1+0x2654] ;  /* 0x0026540001a47983 */ /* 0x000ea40000300800 */
[----:B------:R-:W2:Y:S02]  /*a6b60*/  LDL.LU R133, [R1+0x2648] ;  /* 0x0026480001857983 */ /* 0x000ea40000300800 */
[----:B------:R-:W-:Y:S01]  /*a6b70*/  STL [R1+0x26d0], R229 ;  /* 0x0026d0e501007387 */ /* 0x000fe20000100800 */
[----:B------:R1:W-:Y:S04]  /*a6b80*/  LDGSTS.E [R132+0x22200], [R136.64], P1 ;  /* 0x2220000088847fae */ /* 0x0003e80008921844 */
[----:B------:R-:W-:Y:S01]  /*a6b90*/  STL [R1+0x263c], R175 ;  /* 0x00263caf01007387 */ /* 0x000fe20000100800 */
[----:B-1----:R-:W-:-:S03]  /*a6ba0*/  MOV R136, R166 ;  /* 0x000000a600887202 */ /* 0x002fc60000000f00 */
[----:B------:R-:W2:Y:S01]  /*a6bb0*/  LDL.LU R166, [R1+0x2650] ;  /* 0x0026500001a67983 */ /* 0x000ea20000300800 */
[----:B------:R-:W-:Y:S02]  /*a6bc0*/  IMAD.MOV.U32 R137, RZ, RZ, R230 ;  /* 0x000000ffff897224 */ /* 0x000fe400078e00e6 */
[----:B------:R-:W-:Y:S01]  /*a6bd0*/  IMAD.X R186, R186, 0x1, R0, P5 ;  /* 0x00000001baba7824 */ /* 0x000fe200028e0600 */
[----:B----4-:R-:W-:Y:S02]  /*a6be0*/  IADD3 R64, P5, R64, R252, RZ ;  /* 0x000000fc40407210 */ /* 0x010fe40007fbe0ff */
[----:B------:R1:W-:Y:S04]  /*a6bf0*/  LDGSTS.E [R132+0x22400], [R136.64], P1 ;  /* 0x2240000088847fae */ /* 0x0003e80008921844 */
[----:B------:R-:W-:Y:S01]  /*a6c00*/  STL [R1+0x2638], R186 ;  /* 0x002638ba01007387 */ /* 0x000fe20000100800 */
[----:B-1----:R-:W-:Y:S01]  /*a6c10*/  MOV R136, R228 ;  /* 0x000000e400887202 */ /* 0x002fe20000000f00 */
[----:B------:R-:W-:-:S05]  /*a6c20*/  IMAD.MOV.U32 R137, RZ, RZ, R229 ;  /* 0x000000ffff897224 */ /* 0x000fca00078e00e5 */
[----:B------:R1:W-:Y:S04]  /*a6c30*/  LDGSTS.E [R132+0x22600], [R136.64], P1 ;  /* 0x2260000088847fae */ /* 0x0003e80008921844 */
[----:B------:R4:W-:Y:S01]  /*a6c40*/  STL [R1+0x2644], R64 ;  /* 0x0026444001007387 */ /* 0x0009e20000100800 */
[----:B-1----:R-:W-:Y:S01]  /*a6c50*/  MOV R136, R175 ;  /* 0x000000af00887202 */ /* 0x002fe20000000f00 */
[----:B------:R-:W-:-:S05]  /*a6c60*/  IMAD.MOV.U32 R137, RZ, RZ, R186 ;  /* 0x000000ffff897224 */ /* 0x000fca00078e00ba */
[----:B------:R1:W-:Y:S02]  /*a6c70*/  LDGSTS.E [R132+0x24000], [R136.64], P2 ;  /* 0x2400000088847fae */ /* 0x0003e40009121844 */
[----:B-1----:R-:W-:Y:S01]  /*a6c80*/  MOV R136, R64 ;  /* 0x0000004000887202 */ /* 0x002fe20000000f00 */
[----:B---3--:R-:W-:Y:S01]  /*a6c90*/  IMAD.X R173, R173, 0x1, R0, P5 ;  /* 0x00000001adad7824 */ /* 0x008fe200028e0600 */
[-C--:B-----5:R-:W-:Y:S02]  /*a6ca0*/  IADD3 R65, P1, R65, R252.reuse, RZ ;  /* 0x000000fc41417210 */ /* 0x0a0fe40007f3e0ff */
[----:B--2---:R-:W-:-:S03]  /*a6cb0*/  IADD3 R164, P5, R164, R252, RZ ;  /* 0x000000fca4a47210 */ /* 0x004fc60007fbe0ff */
[--C-:B------:R-:W-:Y:S01]  /*a6cc0*/  IMAD.X R133, R133, 0x1, R0.reuse, P1 ;  /* 0x0000000185857824 */ /* 0x100fe200008e0600 */
[----:B------:R1:W-:Y:S01]  /*a6cd0*/  STL [R1+0x264c], R65 ;  /* 0x00264c4101007387 */ /* 0x0003e20000100800 */
[----:B------:R-:W-:Y:S02]  /*a6ce0*/  IMAD.MOV.U32 R137, RZ, RZ, R173 ;  /* 0x000000ffff897224 */ /* 0x000fe400078e00ad */
[----:B------:R2:W-:Y:S02]  /*a6cf0*/  STL [R1+0x2640], R173 ;  /* 0x002640ad01007387 */ /* 0x0005e40000100800 */
[----:B----4-:R-:W3:Y:S01]  /*a6d00*/  LDL.LU R64, [R1+0x25bc] ;  /* 0x0025bc0001407983 */ /* 0x010ee20000300800 */
[----:B------:R-:W-:Y:S01]  /*a6d10*/  STL [R1+0x2654], R164 ;  /* 0x002654a401007387 */ /* 0x000fe20000100800 */
[----:B------:R-:W-:Y:S03]  /*a6d20*/  STL [R1+0x2648], R133 ;  /* 0x0026488501007387 */ /* 0x000fe60000100800 */
[----:B------:R4:W-:Y:S01]  /*a6d30*/  LDGSTS.E [R132+0x24200], [R136.64], P2 ;  /* 0x2420000088847fae */ /* 0x0009e20009121844 */
[----:B------:R-:W5:Y:S02]  /*a6d40*/  LDL.LU R230, [R1+0x25c4] ;  /* 0x0025c40001e67983 */ /* 0x000f640000300800 */
[----:B------:R-:W-:Y:S01]  /*a6d50*/  IMAD.X R166, R166, 0x1, R0, P5 ;  /* 0x00000001a6a67824 */ /* 0x000fe200028e0600 */
[----:B----4-:R-:W-:-:S04]  /*a6d60*/  MOV R136, R65 ;  /* 0x0000004100887202 */ /* 0x010fc80000000f00 */
[----:B------:R4:W-:Y:S01]  /*a6d70*/  STL [R1+0x2650], R166 ;  /* 0x002650a601007387 */ /* 0x0009e20000100800 */
[----:B-1----:R-:W5:Y:S02]  /*a6d80*/  LDL.LU R65, [R1+0x25cc] ;  /* 0x0025cc0001417983 */ /* 0x002f640000300800 */
[----:B------:R-:W5:Y:S02]  /*a6d90*/  LDL.LU R175, [R1+0x25b8] ;  /* 0x0025b80001af7983 */ /* 0x000f640000300800 */
[----:B------:R-:W5:Y:S01]  /*a6da0*/  LDL.LU R231, [R1+0x25c0] ;  /* 0x0025c00001e77983 */ /* 0x000f620000300800 */
[----:B--2---:R-:W2:Y:S01]  /*a6db0*/  LDL.LU R173, [R1+0x25c8] ;  /* 0x0025c80001ad7983 */ /* 0x004ea20000300800 */
[----:B------:R-:W2:Y:S02]  /*a6dc0*/  LDL.LU R229, [R1+0x25d0] ;  /* 0x0025d00001e57983 */ /* 0x000ea40000300800 */
[----:B------:R-:W2:Y:S02]  /*a6dd0*/  LDL.LU R228, [R1+0x25d4] ;  /* 0x0025d40001e47983 */ /* 0x000ea40000300800 */
[----:B------:R-:W-:Y:S01]  /*a6de0*/  IMAD.MOV.U32 R137, RZ, RZ, R133 ;  /* 0x000000ffff897224 */ /* 0x000fe200078e0085 */
[----:B------:R-:W2:Y:S04]  /*a6df0*/  LDL.LU R186, [R1+0x2538] ;  /* 0x0025380001ba7983 */ /* 0x000ea80000300800 */
[----:B------:R1:W-:Y:S02]  /*a6e00*/  LDGSTS.E [R132+0x24400], [R136.64], P2 ;  /* 0x2440000088847fae */ /* 0x0003e40009121844 */
[----:B-1----:R-:W-:-:S02]  /*a6e10*/  MOV R137, R166 ;  /* 0x000000a600897202 */ /* 0x002fc40000000f00 */
[----:B----4-:R-:W4:Y:S01]  /*a6e20*/  LDL.LU R166, [R1+0x253c] ;  /* 0x00253c0001a67983 */ /* 0x010f220000300800 */
[C---:B------:R-:W-:Y:S01]  /*a6e30*/  ISETP.GT.AND P1, PT, R3.reuse, 0x54, PT ;  /* 0x000000540300780c */ /* 0x040fe20003f24270 */
[----:B------:R-:W-:Y:S02]  /*a6e40*/  IMAD.MOV.U32 R136, RZ, RZ, R164 ;  /* 0x000000ffff887224 */ /* 0x000fe400078e00a4 */
[----:B------:R-:W4:Y:S01]  /*a6e50*/  LDL.LU R164, [R1+0x2544] ;  /* 0x0025440001a47983 */ /* 0x000f220000300800 */
[----:B------:R-:W-:Y:S01]  /*a6e60*/  SEL R133, RZ, 0x4, !P1 ;  /* 0x00000004ff857807 */ /* 0x000fe20004800000 */
[----:B------:R-:W-:Y:S02]  /*a6e70*/  ISETP.GT.AND P1, PT, R3, 0x58, PT ;  /* 0x000000580300780c */ /* 0x000fe40003f24270 */
[----:B------:R1:W-:Y:S01]  /*a6e80*/  LDGSTS.E [R132+0x24600], [R136.64], P2 ;  /* 0x2460000088847fae */ /* 0x0003e20009121844 */
[----:B------:R-:W-:Y:S02]  /*a6e90*/  SEL R133, R133, RZ, !P0 ;  /* 0x000000ff85857207 */ /* 0x000fe40004000000 */
[----:B-1----:R-:W-:-:S02]  /*a6ea0*/  SEL R136, RZ, 0x4, !P1 ;  /* 0x00000004ff887807 */ /* 0x002fc40004800000 */
[----:B------:R-:W-:Y:S02]  /*a6eb0*/  ISETP.NE.U32.AND P1, PT, R133, RZ, PT ;  /* 0x000000ff8500720c */ /* 0x000fe40003f25070 */
[----:B------:R-:W-:Y:S02]  /*a6ec0*/  SEL R133, R136, RZ, !P0 ;  /* 0x000000ff88857207 */ /* 0x000fe40004000000 */
[-C--:B---3--:R-:W-:Y:S02]  /*a6ed0*/  IADD3 R64, P5, R64, R252.reuse, RZ ;  /* 0x000000fc40407210 */ /* 0x088fe40007fbe0ff */
[----:B-----5:R-:W-:-:S03]  /*a6ee0*/  IADD3 R230, P2, R230, R252, RZ ;  /* 0x000000fce6e67210 */ /* 0x020fc60007f5e0ff */
[----:B------:R-:W-:Y:S01]  /*a6ef0*/  STL [R1+0x25bc], R64 ;  /* 0x0025bc4001007387 */ /* 0x000fe20000100800 */
[----:B------:R-:W-:-:S03]  /*a6f00*/  IMAD.MOV.U32 R136, RZ, RZ, R64 ;  /* 0x000000ffff887224 */ /* 0x000fc600078e0040 */
[----:B------:R-:W-:Y:S01]  /*a6f10*/  STL [R1+0x25c4], R230 ;  /* 0x0025c4e601007387 */ /* 0x000fe20000100800 */
[--C-:B------:R-:W-:Y:S01]  /*a6f20*/  IMAD.X R175, R175, 0x1, R0.reuse, P5 ;  /* 0x00000001afaf7824 */ /* 0x100fe200028e0600 */
[-C--:B------:R-:W-:Y:S01]  /*a6f30*/  IADD3 R65, P5, R65, R252.reuse, RZ ;  /* 0x000000fc41417210 */ /* 0x080fe20007fbe0ff */
[----:B------:R-:W-:Y:S01]  /*a6f40*/  IMAD.X R231, R231, 0x1, R0, P2 ;  /* 0x00000001e7e77824 */ /* 0x000fe200010e0600 */
[----:B--2---:R-:W-:Y:S02]  /*a6f50*/  IADD3 R228, P2, R228, R252, RZ ;  /* 0x000000fce4e47210 */ /* 0x004fe40007f5e0ff */
[----:B------:R-:W-:Y:S01]  /*a6f60*/  IADD3.X R173, R173, R0, RZ, P5, !PT ;  /* 0x00000000adad7210 */ /* 0x000fe20002ffe4ff */
[----:B------:R-:W-:Y:S01]  /*a6f70*/  IMAD.MOV.U32 R137, RZ, RZ, R175 ;  /* 0x000000ffff897224 */ /* 0x000fe200078e00af */
[----:B------:R1:W-:Y:S01]  /*a6f80*/  STL [R1+0x25b8], R175 ;  /* 0x0025b8af01007387 */ /* 0x0003e20000100800 */
[----:B------:R-:W-:Y:S02]  /*a6f90*/  STL [R1+0x25cc], R65 ;  /* 0x0025cc4101007387 */ /* 0x000fe40000100800 */
[----:B------:R-:W-:Y:S02]  /*a6fa0*/  STL [R1+0x25c0], R231 ;  /* 0x0025c0e701007387 */ /* 0x000fe40000100800 */
[----:B------:R-:W-:Y:S01]  /*a6fb0*/  STL [R1+0x25d4], R228 ;  /* 0x0025d4e401007387 */ /* 0x000fe20000100800 */
[----:B------:R2:W-:Y:S04]  /*a6fc0*/  STL [R1+0x25c8], R173 ;  /* 0x0025c8ad01007387 */ /* 0x0005e80000100800 */
[----:B------:R3:W-:Y:S01]  /*a6fd0*/  LDGSTS.E [R132+0x26000], [R136.64], P4 ;  /* 0x2600000088847fae */ /* 0x0007e2000a121844 */
[----:B------:R-:W-:-:S02]  /*a6fe0*/  ISETP.NE.U32.AND P5, PT, R133, RZ, PT ;  /* 0x000000ff8500720c */ /* 0x000fc40003fa5070 */
[----:B------:R-:W-:Y:S01]  /*a6ff0*/  IADD3.X R229, R229, R0, RZ, P2, !PT ;  /* 0x00000000e5e57210 */ /* 0x000fe200017fe4ff */
[----:B-1----:R-:W5:Y:S01]  /*a7000*/  LDL.LU R175, [R1+0x2540] ;  /* 0x0025400001af7983 */ /* 0x002f620000300800 */
[----:B------:R-:W5:Y:S02]  /*a7010*/  LDL.LU R133, [R1+0x254c] ;  /* 0x00254c0001857983 */ /* 0x000f640000300800 */
[----:B------:R-:W5:Y:S02]  /*a7020*/  LDL.LU R64, [R1+0x2554] ;  /* 0x0025540001407983 */ /* 0x000f640000300800 */
[----:B---3--:R-:W-:Y:S02]  /*a7030*/  IMAD.MOV.U32 R136, RZ, RZ, R230 ;  /* 0x000000ffff887224 */ /* 0x008fe400078e00e6 */
[----:B------:R-:W-:Y:S01]  /*a7040*/  IMAD.MOV.U32 R137, RZ, RZ, R231 ;  /* 0x000000ffff897224 */ /* 0x000fe200078e00e7 */
[----:B----4-:R-:W-:Y:S01]  /*a7050*/  IADD3 R166, P2, R166, R252, RZ ;  /* 0x000000fca6a67210 */ /* 0x010fe20007f5e0ff */
[----:B------:R1:W-:Y:S04]  /*a7060*/  STL [R1+0x25d0], R229 ;  /* 0x0025d0e501007387 */ /* 0x0003e80000100800 */
[----:B------:R3:W-:Y:S04]  /*a7070*/  LDGSTS.E [R132+0x26200], [R136.64], P4 ;  /* 0x2620000088847fae */ /* 0x0007e8000a121844 */
[----:B------:R-:W-:Y:S01]  /*a7080*/  STL [R1+0x253c], R166 ;  /* 0x00253ca601007387 */ /* 0x000fe20000100800 */
[----:B---3--:R-:W-:Y:S01]  /*a7090*/  IMAD.MOV.U32 R137, RZ, RZ, R173 ;  /* 0x000000ffff897224 */ /* 0x008fe200078e00ad */
[----:B------:R-:W-:-:S02]  /*a70a0*/  MOV R136, R65 ;  /* 0x0000004100887202 */ /* 0x000fc40000000f00 */
[----:B--2---:R-:W2:Y:S01]  /*a70b0*/  LDL.LU R173, [R1+0x2548] ;  /* 0x0025480001ad7983 */ /* 0x004ea20000300800 */
[----:B------:R-:W3:Y:S02]  /*a70c0*/  LDL.LU R65, [R1+0x2550] ;  /* 0x0025500001417983 */ /* 0x000ee40000300800 */
[----:B------:R-:W-:Y:S01]  /*a70d0*/  IMAD.X R186, R186, 0x1, R0, P2 ;  /* 0x00000001baba7824 */ /* 0x000fe200010e0600 */
[----:B------:R4:W-:Y:S01]  /*a70e0*/  LDGSTS.E [R132+0x26400], [R136.64], P4 ;  /* 0x2640000088847fae */ /* 0x0009e2000a121844 */
[----:B------:R-:W-:-:S03]  /*a70f0*/  IADD3 R164, P2, R164, R252, RZ ;  /* 0x000000fca4a47210 */ /* 0x000fc60007f5e0ff */
[----:B------:R1:W-:Y:S01]  /*a7100*/  STL [R1+0x2538], R186 ;  /* 0x002538ba01007387 */ /* 0x0003e20000100800 */
[----:B----4-:R-:W-:Y:S01]  /*a7110*/  MOV R136, R228 ;  /* 0x000000e400887202 */ /* 0x010fe20000000f00 */
[----:B------:R-:W-:-:S05]  /*a7120*/  IMAD.MOV.U32 R137, RZ, RZ, R229 ;  /* 0x000000ffff897224 */ /* 0x000fca00078e00e5 */
[----:B------:R4:W-:Y:S04]  /*a7130*/  LDGSTS.E [R132+0x26600], [R136.64], P4 ;  /* 0x2660000088847fae */ /* 0x0009e8000a121844 */
[----:B------:R1:W-:Y:S01]  /*a7140*/  STL [R1+0x2544], R164 ;  /* 0x002544a401007387 */ /* 0x0003e20000100800 */
[----:B----4-:R-:W-:Y:S01]  /*a7150*/  MOV R136, R166 ;  /* 0x000000a600887202 */ /* 0x010fe20000000f00 */
[----:B------:R-:W-:-:S05]  /*a7160*/  IMAD.MOV.U32 R137, RZ, RZ, R186 ;  /* 0x000000ffff897224 */ /* 0x000fca00078e00ba */
[----:B------:R4:W-:Y:S01]  /*a7170*/  LDGSTS.E [R132+0x28000], [R136.64], P3 ;  /* 0x2800000088847fae */ /* 0x0009e20009921844 */
[----:B-1----:R-:W-:Y:S01]  /*a7180*/  HMMA.1688.F32.TF32 R228, R232, R92, R240 ;  /* 0x0000005ce8e4723c */ /* 0x002fe200000810f0 */
[----:B----4-:R-:W-:Y:S02]  /*a7190*/  IMAD.MOV.U32 R136, RZ, RZ, R164 ;  /* 0x000000ffff887224 */ /* 0x010fe400078e00a4 */
[----:B-----5:R-:W-:Y:S01]  /*a71a0*/  IMAD.X R175, R175, 0x1, R0, P2 ;  /* 0x00000001afaf7824 */ /* 0x020fe200010e0600 */
[-C--:B------:R-:W-:Y:S02]  /*a71b0*/  IADD3 R133, P4, R133, R252.reuse, RZ ;  /* 0x000000fc85857210 */ /* 0x080fe40007f9e0ff */
[----:B------:R-:W-:-:S03]  /*a71c0*/  IADD3 R64, P2, R64, R252, RZ ;  /* 0x000000fc40407210 */ /* 0x000fc60007f5e0ff */
[----:B------:R-:W-:Y:S01]  /*a71d0*/  STL [R1+0x254c], R133 ;  /* 0x00254c8501007387 */ /* 0x000fe20000100800 */
[----:B------:R-:W-:Y:S02]  /*a71e0*/  STL [R1+0x2540], R175 ;  /* 0x002540af01007387 */ /* 0x000fe40000100800 */
[----:B------:R-:W4:Y:S02]  /*a71f0*/  LDL.LU R186, [R1+0x24bc] ;  /* 0x0024bc0001ba7983 */ /* 0x000f240000300800 */
[----:B------:R-:W5:Y:S02]  /*a7200*/  LDL.LU R166, [R1+0x24c4] ;  /* 0x0024c40001a67983 */ /* 0x000f640000300800 */
[----:B------:R-:W-:Y:S01]  /*a7210*/  IMAD.MOV.U32 R137, RZ, RZ, R175 ;  /* 0x000000ffff897224 */ /* 0x000fe200078e00af */
[----:B------:R-:W-:Y:S04]  /*a7220*/  STL [R1+0x2554], R64 ;  /* 0x0025544001007387 */ /* 0x000fe80000100800 */
[----:B------:R1:W-:Y:S01]  /*a7230*/  LDGSTS.E [R132+0x28200], [R136.64], P3 ;  /* 0x2820000088847fae */ /* 0x0003e20009921844 */
[----:B--2---:R-:W-:Y:S01]  /*a7240*/  IMAD.X R173, R173, 0x1, R0, P4 ;  /* 0x00000001adad7824 */ /* 0x004fe200020e0600 */
[----:B---3--:R-:W-:-:S04]  /*a7250*/  IADD3.X R65, R65, R0, RZ, P2, !PT ;  /* 0x0000000041417210 */ /* 0x008fc800017fe4ff */
[----:B------:R2:W-:Y:S01]  /*a7260*/  STL [R1+0x2548], R173 ;  /* 0x002548ad01007387 */ /* 0x0005e20000100800 */
[----:B------:R-:W3:Y:S02]  /*a7270*/  LDL.LU R164, [R1+0x24cc] ;  /* 0x0024cc0001a47983 */ /* 0x000ee40000300800 */
[----:B------:R3:W-:Y:S02]  /*a7280*/  STL [R1+0x2550], R65 ;  /* 0x0025504101007387 */ /* 0x0007e40000100800 */
[----:B-1----:R-:W-:Y:S01]  /*a7290*/  IMAD.MOV.U32 R137, RZ, RZ, R173 ;  /* 0x000000ffff897224 */ /* 0x002fe200078e00ad */
[----:B------:R-:W3:Y:S04]  /*a72a0*/  LDL.LU R243, [R1+0x24b8] ;  /* 0x0024b80001f37983 */ /* 0x000ee80000300800 */
[----:B--2---:R-:W2:Y:S01]  /*a72b0*/  LDL.LU R173, [R1+0x24c0] ;  /* 0x0024c00001ad7983 */ /* 0x004ea20000300800 */
[----:B------:R-:W2:Y:S02]  /*a72c0*/  LDL.LU R242, [R1+0x24c8] ;  /* 0x0024c80001f27983 */ /* 0x000ea40000300800 */
[----:B------:R-:W2:Y:S01]  /*a72d0*/  LDL.LU R240, [R1+0x24d4] ;  /* 0x0024d40001f07983 */ /* 0x000ea20000300800 */
[----:B------:R-:W-:-:S02]  /*a72e0*/  MOV R136, R133 ;  /* 0x0000008500887202 */ /* 0x000fc40000000f00 */
[----:B------:R-:W-:-:S03]  /*a72f0*/  ISETP.GT.AND P2, PT, R3, 0x5c, PT ;  /* 0x0000005c0300780c */ /* 0x000fc60003f44270 */
[----:B------:R1:W-:Y:S01]  /*a7300*/  LDGSTS.E [R132+0x28400], [R136.64], P3 ;  /* 0x2840000088847fae */ /* 0x0003e20009921844 */
[----:B------:R-:W-:Y:S01]  /*a7310*/  ISETP.GT.AND P4, PT, R3, 0x60, PT ;  /* 0x000000600300780c */ /* 0x000fe20003f84270 */
[----:B-1----:R-:W-:Y:S01]  /*a7320*/  IMAD.MOV.U32 R136, RZ, RZ, R64 ;  /* 0x000000ffff887224 */ /* 0x002fe200078e0040 */
[----:B------:R-:W-:-:S05]  /*a7330*/  MOV R137, R65 ;  /* 0x0000004100897202 */ /* 0x000fca0000000f00 */
[----:B------:R1:W-:Y:S01]  /*a7340*/  LDGSTS.E [R132+0x28600], [R136.64], P3 ;  /* 0x2860000088847fae */ /* 0x0003e20009921844 */
[----:B------:R-:W-:Y:S02]  /*a7350*/  SEL R133, RZ, 0x4, !P4 ;  /* 0x00000004ff857807 */ /* 0x000fe40006000000 */
[----:B-1----:R-:W-:-:S04]  /*a7360*/  SEL R136, RZ, 0x4, !P2 ;  /* 0x00000004ff887807 */ /* 0x002fc80005000000 */
[----:B------:R-:W-:Y:S02]  /*a7370*/  SEL R136, R136, RZ, !P0 ;  /* 0x000000ff88887207 */ /* 0x000fe40004000000 */
[----:B------:R-:W-:Y:S02]  /*a7380*/  SEL R133, R133, RZ, !P0 ;  /* 0x000000ff85857207 */ /* 0x000fe40004000000 */
[-C--:B----4-:R-:W-:Y:S02]  /*a7390*/  IADD3 R186, P2, R186, R252.reuse, RZ ;  /* 0x000000fcbaba7210 */ /* 0x090fe40007f5e0ff */
[----:B-----5:R-:W-:-:S03]  /*a73a0*/  IADD3 R166, P3, R166, R252, RZ ;  /* 0x000000fca6a67210 */ /* 0x020fc60007f7e0ff */
[----:B------:R1:W-:Y:S02]  /*a73b0*/  STL [R1+0x24bc], R186 ;  /* 0x0024bcba01007387 */ /* 0x0003e40000100800 */
[----:B------:R-:W-:Y:S02]  /*a73c0*/  STL [R1+0x24c4], R166 ;  /* 0x0024c4a601007387 */ /* 0x000fe40000100800 */
[----:B------:R-:W4:Y:S01]  /*a73d0*/  LDL.LU R241, [R1+0x24d0] ;  /* 0x0024d00001f17983 */ /* 0x000f220000300800 */
[----:B---3--:R-:W-:Y:S01]  /*a73e0*/  IADD3 R164, P4, R164, R252, RZ ;  /* 0x000000fca4a47210 */ /* 0x008fe20007f9e0ff */
[----:B------:R-:W-:-:S04]  /*a73f0*/  IMAD.X R243, R243, 0x1, R0, P2 ;  /* 0x00000001f3f37824 */ /* 0x000fc800010e0600 */
[----:B------:R-:W-:Y:S01]  /*a7400*/  STL [R1+0x24cc], R164 ;  /* 0x0024cca401007387 */ /* 0x000fe20000100800 */
[----:B--2---:R-:W-:-:S03]  /*a7410*/  IMAD.X R173, R173, 0x1, R0, P3 ;  /* 0x00000001adad7824 */ /* 0x004fc600018e0600 */
[----:B------:R-:W-:Y:S01]  /*a7420*/  STL [R1+0x24b8], R243 ;  /* 0x0024b8f301007387 */ /* 0x000fe20000100800 */
[----:B------:R-:W-:Y:S02]  /*a7430*/  IADD3.X R242, R242, R0, RZ, P4, !PT ;  /* 0x00000000f2f27210 */ /* 0x000fe400027fe4ff */
[----:B------:R-:W-:Y:S01]  /*a7440*/  ISETP.NE.U32.AND P2, PT, R136, RZ, PT ;  /* 0x000000ff8800720c */ /* 0x000fe20003f45070 */
[----:B------:R2:W-:Y:S01]  /*a7450*/  STL [R1+0x24c0], R173 ;  /* 0x0024c0ad01007387 */ /* 0x0005e20000100800 */
[----:B------:R-:W3:Y:S02]  /*a7460*/  LDL.LU R175, [R1+0x1f98] ;  /* 0x001f980001af7983 */ /* 0x000ee40000300800 */
[----:B------:R-:W5:Y:S02]  /*a7470*/  LDL.LU R64, [R1+0x1fa0] ;  /* 0x001fa00001407983 */ /* 0x000f640000300800 */
[----:B------:R-:W-:Y:S02]  /*a7480*/  IMAD.MOV.U32 R136, RZ, RZ, R186 ;  /* 0x000000ffff887224 */ /* 0x000fe400078e00ba */
[----:B------:R-:W-:Y:S01]  /*a7490*/  IMAD.MOV.U32 R137, RZ, RZ, R243 ;  /* 0x000000ffff897224 */ /* 0x000fe200078e00f3 */
[----:B------:R-:W-:Y:S01]  /*a74a0*/  STL [R1+0x24c8], R242 ;  /* 0x0024c8f201007387 */ /* 0x000fe20000100800 */
[----:B------:R-:W-:Y:S01]  /*a74b0*/  IADD3 R240, P4, R240, R252, RZ ;  /* 0x000000fcf0f07210 */ /* 0x000fe20007f9e0ff */
[----:B------:R-:W5:Y:S02]  /*a74c0*/  LDL.LU R65, [R1+0x1fa8] ;  /* 0x001fa80001417983 */ /* 0x000f640000300800 */
[----:B-1----:R-:W5:Y:S01]  /*a74d0*/  LDL.LU R186, [R1+0x1f94] ;  /* 0x001f940001ba7983 */ /* 0x002f620000300800 */
[----:B------:R-:W-:Y:S01]  /*a74e0*/  ISETP.NE.U32.AND P3, PT, R133, RZ, PT ;  /* 0x000000ff8500720c */ /* 0x000fe20003f65070 */
[----:B------:R1:W-:Y:S04]  /*a74f0*/  LDGSTS.E [R132+0x2a000], [R136.64], P1 ;  /* 0x2a00000088847fae */ /* 0x0003e80008921844 */
[----:B------:R-:W5:Y:S01]  /*a7500*/  LDL.LU R133, [R1+0x1fb0] ;  /* 0x001fb00001857983 */ /* 0x000f620000300800 */
[----:B------:R-:W-:Y:S01]  /*a7510*/  STL [R1+0x24d4], R240 ;  /* 0x0024d4f001007387 */ /* 0x000fe20000100800 */
[----:B-1----:R-:W-:Y:S01]  /*a7520*/  MOV R136, R166 ;  /* 0x000000a600887202 */ /* 0x002fe20000000f00 */
[----:B------:R-:W-:-:S02]  /*a7530*/  IMAD.MOV.U32 R137, RZ, RZ, R173 ;  /* 0x000000ffff897224 */ /* 0x000fc400078e00ad */
[----:B--2---:R-:W2:Y:S01]  /*a7540*/  LDL.LU R173, [R1+0x1f9c] ;  /* 0x001f9c0001ad7983 */ /* 0x004ea20000300800 */
[----:B------:R-:W2:Y:S03]  /*a7550*/  LDL.LU R166, [R1+0x1fa4] ;  /* 0x001fa40001a67983 */ /* 0x000ea60000300800 */
[----:B------:R1:W-:Y:S02]  /*a7560*/  LDGSTS.E [R132+0x2a200], [R136.64], P1 ;  /* 0x2a20000088847fae */ /* 0x0003e40008921844 */
[----:B-1----:R-:W-:Y:S02]  /*a7570*/  MOV R136, R164 ;  /* 0x000000a400887202 */ /* 0x002fe40000000f00 */
[----:B------:R-:W2:Y:S01]  /*a7580*/  LDL.LU R164, [R1+0x1fac] ;  /* 0x001fac0001a47983 */ /* 0x000ea20000300800 */
[----:B------:R-:W-:-:S05]  /*a7590*/  IMAD.MOV.U32 R137, RZ, RZ, R242 ;  /* 0x000000ffff897224 */ /* 0x000fca00078e00f2 */
[----:B------:R1:W-:Y:S02]  /*a75a0*/  LDGSTS.E [R132+0x2a400], [R136.64], P1 ;  /* 0x2a40000088847fae */ /* 0x0003e40008921844 */
[----:B-1----:R-:W-:Y:S01]  /*a75b0*/  IMAD.MOV.U32 R136, RZ, RZ, R240 ;  /* 0x000000ffff887224 */ /* 0x002fe200078e00f0 */
        /* <DEDUP_REMOVED lines=14> */
[----:B----4-:R-:W-:-:S05]  /*a76a0*/  IMAD.X R241, R241, 0x1, R0, P4 ;  /* 0x00000001f1f17824 */ /* 0x010fca00020e0600 */
[----:B------:R-:W-:-:S05]  /*a76b0*/  MOV R137, R241 ;  /* 0x000000f100897202 */ /* 0x000fca0000000f00 */
[----:B------:R1:W-:Y:S04]  /*a76c0*/  LDGSTS.E [R132+0x2a600], [R136.64], P1 ;  /* 0x2a60000088847fae */ /* 0x0003e80008921844 */
[----:B------:R4:W-:Y:S01]  /*a76d0*/  STL [R1+0x24d0], R241 ;  /* 0x0024d0f101007387 */ /* 0x0009e20000100800 */
[-C--:B---3--:R-:W-:Y:S02]  /*a76e0*/  IADD3 R175, P4, R175, R252.reuse, RZ ;  /* 0x000000fcafaf7210 */ /* 0x088fe40007f9e0ff */
[----:B-----5:R-:W-:-:S03]  /*a76f0*/  IADD3 R64, P1, R64, R252, RZ ;  /* 0x000000fc40407210 */ /* 0x020fc60007f3e0ff */
[----:B------:R-:W-:Y:S01]  /*a7700*/  IMAD.X R186, R186, 0x1, R0, P4 ;  /* 0x00000001baba7824 */ /* 0x000fe200020e0600 */
[-C--:B------:R-:W-:Y:S01]  /*a7710*/  IADD3 R65, P4, R65, R252.reuse, RZ ;  /* 0x000000fc41417210 */ /* 0x080fe20007f9e0ff */
[----:B-1----:R-:W-:Y:S01]  /*a7720*/  IMAD.MOV.U32 R136, RZ, RZ, R175 ;  /* 0x000000ffff887224 */ /* 0x002fe200078e00af */
[----:B------:R-:W-:Y:S01]  /*a7730*/  STL [R1+0x1f98], R175 ;  /* 0x001f98af01007387 */ /* 0x000fe20000100800 */
[----:B------:R-:W-:Y:S02]  /*a7740*/  IMAD.MOV.U32 R137, RZ, RZ, R186 ;  /* 0x000000ffff897224 */ /* 0x000fe400078e00ba */
[----:B------:R1:W-:Y:S02]  /*a7750*/  STL [R1+0x1fa0], R64 ;  /* 0x001fa04001007387 */ /* 0x0003e40000100800 */
[----:B------:R-:W-:Y:S01]  /*a7760*/  STL [R1+0x1f94], R186 ;  /* 0x001f94ba01007387 */ /* 0x000fe20000100800 */
[----:B------:R-:W-:Y:S04]  /*a7770*/  STL [R1+0x1fa8], R65 ;  /* 0x001fa84101007387 */ /* 0x000fe80000100800 */
[----:B------:R3:W-:Y:S01]  /*a7780*/  LDGSTS.E [R132+0x2c000], [R136.64], P5 ;  /* 0x2c00000088847fae */ /* 0x0007e2000a921844 */
[----:B----4-:R-:W-:Y:S01]  /*a7790*/  HMMA.1688.F32.TF32 R240, R232, R68, R236 ;  /* 0x00000044e8f0723c */ /* 0x010fe200000810ec */
[----:B--2---:R-:W-:Y:S01]  /*a77a0*/  IMAD.X R173, R173, 0x1, R0, P1 ;  /* 0x00000001adad7824 */ /* 0x004fe200008e0600 */
[----:B------:R-:W-:-:S02]  /*a77b0*/  IADD3 R133, P1, R133, R252, RZ ;  /* 0x000000fc85857210 */ /* 0x000fc40007f3e0ff */
[-C--:B------:R-:W-:Y:S01]  /*a77c0*/  IADD3.X R166, R166, R0.reuse, RZ, P4, !PT ;  /* 0x00000000a6a67210 */ /* 0x080fe200027fe4ff */
[----:B---3--:R-:W-:Y:S02]  /*a77d0*/  IMAD.MOV.U32 R136, RZ, RZ, R64 ;  /* 0x000000ffff887224 */ /* 0x008fe400078e0040 */
[----:B------:R-:W-:Y:S01]  /*a77e0*/  IMAD.MOV.U32 R137, RZ, RZ, R173 ;  /* 0x000000ffff897224 */ /* 0x000fe200078e00ad */
[----:B------:R2:W-:Y:S01]  /*a77f0*/  STL [R1+0x1f9c], R173 ;  /* 0x001f9cad01007387 */ /* 0x0005e20000100800 */
[----:B------:R-:W-:Y:S02]  /*a7800*/  STL [R1+0x1fb0], R133 ;  /* 0x001fb08501007387 */ /* 0x000fe40000100800 */
[----:B------:R-:W-:Y:S02]  /*a7810*/  STL [R1+0x1fa4], R166 ;  /* 0x001fa4a601007387 */ /* 0x000fe40000100800 */
[----:B-1----:R-:W3:Y:S01]  /*a7820*/  LDL.LU R64, [R1+0x2018] ;  /* 0x0020180001407983 */ /* 0x002ee20000300800 */
[----:B------:R-:W4:Y:S04]  /*a7830*/  LDL.LU R235, [R1+0x2020] ;  /* 0x0020200001eb7983 */ /* 0x000f280000300800 */
[----:B------:R1:W-:Y:S01]  /*a7840*/  LDGSTS.E [R132+0x2c200], [R136.64], P5 ;  /* 0x2c20000088847fae */ /* 0x0003e2000a921844 */
[----:B------:R-:W-:-:S05]  /*a7850*/  IADD3.X R164, R164, R0, RZ, P1, !PT ;  /* 0x00000000a4a47210 */ /* 0x000fca0000ffe4ff */
[----:B------:R5:W-:Y:S01]  /*a7860*/  STL [R1+0x1fac], R164 ;  /* 0x001faca401007387 */ /* 0x000be20000100800 */
[----:B--2---:R-:W2:Y:S01]  /*a7870*/  LDL.LU R173, [R1+0x2028] ;  /* 0x0020280001ad7983 */ /* 0x004ea20000300800 */
[----:B-1----:R-:W-:Y:S02]  /*a7880*/  MOV R136, R65 ;  /* 0x0000004100887202 */ /* 0x002fe40000000f00 */
[----:B------:R-:W2:Y:S01]  /*a7890*/  LDL.LU R65, [R1+0x2014] ;  /* 0x0020140001417983 */ /* 0x000ea20000300800 */
[----:B------:R-:W2:Y:S02]  /*a78a0*/  LDL.LU R236, [R1+0x201c] ;  /* 0x00201c0001ec7983 */ /* 0x000ea40000300800 */
[----:B------:R-:W2:Y:S02]  /*a78b0*/  LDL.LU R234, [R1+0x2024] ;  /* 0x0020240001ea7983 */ /* 0x000ea40000300800 */
[----:B------:R-:W2:Y:S01]  /*a78c0*/  LDL.LU R233, [R1+0x202c] ;  /* 0x00202c0001e97983 */ /* 0x000ea20000300800 */
[----:B------:R-:W2:Y:S01]  /*a78d0*/  LDL.LU R232, [R1+0x2030] ;  /* 0x0020300001e87983 */ /* 0x000ea20000300800 */
[----:B------:R-:W2:Y:S02]  /*a78e0*/  LDL.LU R186, [R1+0x2094] ;  /* 0x0020940001ba7983 */ /* 0x000ea40000300800 */
[----:B------:R-:W2:Y:S02]  /*a78f0*/  LDL.LU R175, [R1+0x2098] ;  /* 0x0020980001af7983 */ /* 0x000ea40000300800 */
[----:B------:R-:W-:Y:S01]  /*a7900*/  IMAD.MOV.U32 R137, RZ, RZ, R166 ;  /* 0x000000ffff897224 */ /* 0x000fe200078e00a6 */
[----:B------:R-:W-:-:S04]  /*a7910*/  ISETP.GT.AND P4, PT, R3, 0x64, PT ;  /* 0x000000640300780c */ /* 0x000fc80003f84270 */
[----:B------:R1:W-:Y:S02]  /*a7920*/  LDGSTS.E [R132+0x2c400], [R136.64], P5 ;  /* 0x2c40000088847fae */ /* 0x0003e4000a921844 */
[----:B-1----:R-:W-:Y:S01]  /*a7930*/  IMAD.MOV.U32 R136, RZ, RZ, R133 ;  /* 0x000000ffff887224 */ /* 0x002fe200078e0085 */
[----:B------:R-:W-:Y:S02]  /*a7940*/  MOV R137, R164 ;  /* 0x000000a400897202 */ /* 0x000fe40000000f00 */
[----:B-----5:R-:W5:Y:S04]  /*a7950*/  LDL.LU R164, [R1+0x20a0] ;  /* 0x0020a00001a47983 */ /* 0x020f680000300800 */
[----:B------:R1:W-:Y:S01]  /*a7960*/  LDGSTS.E [R132+0x2c600], [R136.64], P5 ;  /* 0x2c60000088847fae */ /* 0x0003e2000a921844 */
[----:B------:R-:W-:-:S04]  /*a7970*/  ISETP.GT.AND P5, PT, R3, 0x68, PT ;  /* 0x000000680300780c */ /* 0x000fc80003fa4270 */
[----:B------:R-:W-:Y:S02]  /*a7980*/  SEL R133, RZ, 0x4, !P5 ;  /* 0x00000004ff857807 */ /* 0x000fe40006800000 */
[----:B-1----:R-:W-:-:S04]  /*a7990*/  SEL R136, RZ, 0x4, !P4 ;  /* 0x00000004ff887807 */ /* 0x002fc80006000000 */
[----:B------:R-:W-:-:S04]  /*a79a0*/  SEL R136, R136, RZ, !P0 ;  /* 0x000000ff88887207 */ /* 0x000fc80004000000 */
[----:B------:R-:W-:Y:S02]  /*a79b0*/  ISETP.NE.U32.AND P5, PT, R136, RZ, PT ;  /* 0x000000ff8800720c */ /* 0x000fe40003fa5070 */
[----:B------:R-:W-:Y:S02]  /*a79c0*/  SEL R133, R133, RZ, !P0 ;  /* 0x000000ff85857207 */ /* 0x000fe40004000000 */
[-C--:B---3--:R-:W-:Y:S02]  /*a79d0*/  IADD3 R64, P1, R64, R252.reuse, RZ ;  /* 0x000000fc40407210 */ /* 0x088fe40007f3e0ff */
[----:B----4-:R-:W-:-:S03]  /*a79e0*/  IADD3 R235, P6, R235, R252, RZ ;  /* 0x000000fcebeb7210 */ /* 0x010fc60007fde0ff */
[----:B------:R-:W-:Y:S02]  /*a79f0*/  STL [R1+0x2018], R64 ;  /* 0x0020184001007387 */ /* 0x000fe40000100800 */
[----:B------:R-:W-:Y:S02]  /*a7a00*/  STL [R1+0x2020], R235 ;  /* 0x002020eb01007387 */ /* 0x000fe40000100800 */
[----:B------:R-:W-:Y:S01]  /*a7a10*/  IMAD.MOV.U32 R136, RZ, RZ, R64 ;  /* 0x000000ffff887224 */ /* 0x000fe200078e0040 */
[----:B--2---:R-:W-:Y:S01]  /*a7a20*/  IADD3 R173, P4, R173, R252, RZ ;  /* 0x000000fcadad7210 */ /* 0x004fe20007f9e0ff */
[--C-:B------:R-:W-:Y:S02]  /*a7a30*/  IMAD.X R65, R65, 0x1, R0.reuse, P1 ;  /* 0x0000000141417824 */ /* 0x100fe400008e0600 */
[----:B------:R-:W-:Y:S01]  /*a7a40*/  IMAD.X R236, R236, 0x1, R0, P6 ;  /* 0x00000001ecec7824 */ /* 0x000fe200030e0600 */
[----:B------:R-:W-:Y:S01]  /*a7a50*/  IADD3.X R234, R234, R0, RZ, P4, !PT ;  /* 0x00000000eaea7210 */ /* 0x000fe200027fe4ff */
[----:B------:R-:W-:Y:S01]  /*a7a60*/  STL [R1+0x2028], R173 ;  /* 0x002028ad01007387 */ /* 0x000fe20000100800 */
[----:B------:R1:W-:Y:S02]  /*a7a70*/  STL [R1+0x2014], R65 ;  /* 0x0020144101007387 */ /* 0x0003e40000100800 */
[----:B------:R-:W-:-:S02]  /*a7a80*/  IMAD.MOV.U32 R137, RZ, RZ, R65 ;  /* 0x000000ffff897224 */ /* 0x000fc400078e0041 */
[----:B------:R-:W-:Y:S01]  /*a7a90*/  STL [R1+0x201c], R236 ;  /* 0x00201cec01007387 */ /* 0x000fe20000100800 */
[----:B------:R-:W-:Y:S01]  /*a7aa0*/  IADD3 R232, P4, R232, R252, RZ ;  /* 0x000000fce8e87210 */ /* 0x000fe20007f9e0ff */
[----:B------:R-:W2:Y:S01]  /*a7ab0*/  LDL.LU R166, [R1+0x209c] ;  /* 0x00209c0001a67983 */ /* 0x000ea20000300800 */
[----:B------:R-:W-:Y:S03]  /*a7ac0*/  STL [R1+0x2024], R234 ;  /* 0x002024ea01007387 */ /* 0x000fe60000100800 */
[----:B------:R3:W-:Y:S01]  /*a7ad0*/  LDGSTS.E [R132+0x2e000], [R136.64], P2 ;  /* 0x2e00000088847fae */ /* 0x0007e20009121844 */
[----:B------:R-:W-:-:S03]  /*a7ae0*/  IADD3.X R233, R233, R0, RZ, P4, !PT ;  /* 0x00000000e9e97210 */ /* 0x000fc600027fe4ff */
[----:B-1----:R-:W4:Y:S01]  /*a7af0*/  LDL.LU R65, [R1+0x20a8] ;  /* 0x0020a80001417983 */ /* 0x002f220000300800 */
[----:B------:R-:W-:Y:S01]  /*a7b00*/  STL [R1+0x2030], R232 ;  /* 0x002030e801007387 */ /* 0x000fe20000100800 */
[----:B------:R-:W-:Y:S02]  /*a7b10*/  IADD3 R175, P4, R175, R252, RZ ;  /* 0x000000fcafaf7210 */ /* 0x000fe40007f9e0ff */
[----:B------:R-:W-:Y:S01]  /*a7b20*/  ISETP.NE.U32.AND P1, PT, R133, RZ, PT ;  /* 0x000000ff8500720c */ /* 0x000fe20003f25070 */
[----:B------:R-:W4:Y:S01]  /*a7b30*/  LDL.LU R64, [R1+0x20b0] ;  /* 0x0020b00001407983 */ /* 0x000f220000300800 */
[----:B------:R-:W4:Y:S02]  /*a7b40*/  LDL.LU R133, [R1+0x20a4] ;  /* 0x0020a40001857983 */ /* 0x000f240000300800 */
[----:B---3--:R-:W-:Y:S02]  /*a7b50*/  IMAD.MOV.U32 R136, RZ, RZ, R235 ;  /* 0x000000ffff887224 */ /* 0x008fe400078e00eb */
[----:B------:R-:W-:Y:S01]  /*a7b60*/  IMAD.MOV.U32 R137, RZ, RZ, R236 ;  /* 0x000000ffff897224 */ /* 0x000fe200078e00ec */
[----:B------:R-:W-:Y:S01]  /*a7b70*/  STL [R1+0x202c], R233 ;  /* 0x00202ce901007387 */ /* 0x000fe20000100800 */
[----:B------:R-:W-:Y:S03]  /*a7b80*/  STL [R1+0x2098], R175 ;  /* 0x002098af01007387 */ /* 0x000fe60000100800 */
[----:B------:R1:W-:Y:S02]  /*a7b90*/  LDGSTS.E [R132+0x2e200], [R136.64], P2 ;  /* 0x2e20000088847fae */ /* 0x0003e40009121844 */
[----:B-1----:R-:W-:-:S02]  /*a7ba0*/  MOV R136, R173 ;  /* 0x000000ad00887202 */ /* 0x002fc40000000f00 */
[----:B------:R-:W3:Y:S01]  /*a7bb0*/  LDL.LU R173, [R1+0x20ac] ;  /* 0x0020ac0001ad7983 */ /* 0x000ee20000300800 */
[----:B------:R-:W-:Y:S02]  /*a7bc0*/  IMAD.MOV.U32 R137, RZ, RZ, R234 ;  /* 0x000000ffff897224 */ /* 0x000fe400078e00ea */
[----:B------:R-:W-:Y:S01]  /*a7bd0*/  IMAD.X R186, R186, 0x1, R0, P4 ;  /* 0x00000001baba7824 */ /* 0x000fe200020e0600 */
[----:B-----5:R-:W-:Y:S02]  /*a7be0*/  IADD3 R164, P4, R164, R252, RZ ;  /* 0x000000fca4a47210 */ /* 0x020fe40007f9e0ff */
[----:B------:R1:W-:Y:S04]  /*a7bf0*/  LDGSTS.E [R132+0x2e400], [R136.64], P2 ;  /* 0x2e40000088847fae */ /* 0x0003e80009121844 */
[----:B------:R-:W-:Y:S01]  /*a7c00*/  STL [R1+0x2094], R186 ;  /* 0x002094ba01007387 */ /* 0x000fe20000100800 */
[----:B------:R-:W-:Y:S01]  /*a7c10*/  STL [R1+0x20a0], R164 ;  /* 0x0020a0a401007387 */ /* 0x000fe20000100800 */
[----:B-1----:R-:W-:Y:S01]  /*a7c20*/  MOV R136, R232 ;  /* 0x000000e800887202 */ /* 0x002fe20000000f00 */
[----:B------:R-:W-:-:S05]  /*a7c30*/  IMAD.MOV.U32 R137, RZ, RZ, R233 ;  /* 0x000000ffff897224 */ /* 0x000fca00078e00e9 */
[----:B------:R1:W-:Y:S02]  /*a7c40*/  LDGSTS.E [R132+0x2e600], [R136.64], P2 ;  /* 0x2e60000088847fae */ /* 0x0003e40009121844 */
[----:B-1----:R-:W-:Y:S01]  /*a7c50*/  MOV R136, R175 ;  /* 0x000000af00887202 */ /* 0x002fe20000000f00 */
[----:B------:R-:W-:-:S05]  /*a7c60*/  IMAD.MOV.U32 R137, RZ, RZ, R186 ;  /* 0x000000ffff897224 */ /* 0x000fca00078e00ba */
[----:B------:R1:W-:Y:S02]  /*a7c70*/  LDGSTS.E [R132+0x30000], [R136.64], P3 ;  /* 0x3000000088847fae */ /* 0x0003e40009921844 */
[----:B-1----:R-:W-:Y:S01]  /*a7c80*/  MOV R136, R164 ;  /* 0x000000a400887202 */ /* 0x002fe20000000f00 */
[----:B--2---:R-:W-:Y:S01]  /*a7c90*/  IMAD.X R166, R166, 0x1, R0, P4 ;  /* 0x00000001a6a67824 */ /* 0x004fe200020e0600 */
[----:B----4-:R-:W-:-:S03]  /*a7ca0*/  IADD3 R65, P2, R65, R252, RZ ;  /* 0x000000fc41417210 */ /* 0x010fc60007f5e0ff */
[----:B------:R-:W-:Y:S01]  /*a7cb0*/  IMAD.MOV.U32 R137, RZ, RZ, R166 ;  /* 0x000000ffff897224 */ /* 0x000fe200078e00a6 */
[----:B------:R-:W-:Y:S01]  /*a7cc0*/  IADD3 R64, P4, R64, R252, RZ ;  /* 0x000000fc40407210 */ /* 0x000fe20007f9e0ff */
[----:B------:R-:W-:Y:S01]  /*a7cd0*/  STL [R1+0x20a8], R65 ;  /* 0x0020a84101007387 */ /* 0x000fe20000100800 */
[----:B------:R-:W-:Y:S02]  /*a7ce0*/  IMAD.X R133, R133, 0x1, R0, P2 ;  /* 0x0000000185857824 */ /* 0x000fe400010e0600 */
[----:B------:R1:W-:Y:S01]  /*a7cf0*/  STL [R1+0x209c], R166 ;  /* 0x00209ca601007387 */ /* 0x0003e20000100800 */
[----:B------:R2:W-:Y:S04]  /*a7d00*/  LDGSTS.E [R132+0x30200], [R136.64], P3 ;  /* 0x3020000088847fae */ /* 0x0005e80009921844 */
[----:B-1----:R-:W4:Y:S01]  /*a7d10*/  LDL.LU R166, [R1+0x2118] ;  /* 0x0021180001a67983 */ /* 0x002f220000300800 */
[----:B------:R-:W-:Y:S02]  /*a7d20*/  STL [R1+0x20b0], R64 ;  /* 0x0020b04001007387 */ /* 0x000fe40000100800 */
[----:B------:R-:W-:Y:S02]  /*a7d30*/  STL [R1+0x20a4], R133 ;  /* 0x0020a48501007387 */ /* 0x000fe40000100800 */
[----:B------:R-:W5:Y:S01]  /*a7d40*/  LDL.LU R186, [R1+0x2120] ;  /* 0x0021200001ba7983 */ /* 0x000f620000300800 */
[----:B------:R-:W5:Y:S01]  /*a7d50*/  LDL.LU R233, [R1+0x2114] ;  /* 0x0021140001e97983 */ /* 0x000f620000300800 */
[----:B--2---:R-:W-:Y:S01]  /*a7d60*/  MOV R136, R65 ;  /* 0x0000004100887202 */ /* 0x004fe20000000f00 */
[----:B------:R-:W-:-:S02]  /*a7d70*/  IMAD.MOV.U32 R137, RZ, RZ, R133 ;  /* 0x000000ffff897224 */ /* 0x000fc400078e0085 */
[----:B---3--:R-:W-:-:S03]  /*a7d80*/  IMAD.X R173, R173, 0x1, R0, P4 ;  /* 0x00000001adad7824 */ /* 0x008fc600020e0600 */
[----:B------:R1:W-:Y:S04]  /*a7d90*/  LDGSTS.E [R132+0x30400], [R136.64], P3 ;  /* 0x3040000088847fae */ /* 0x0003e80009921844 */
[----:B------:R2:W-:Y:S01]  /*a7da0*/  STL [R1+0x20ac], R173 ;  /* 0x0020acad01007387 */ /* 0x0005e20000100800 */
[----:B------:R-:W3:Y:S02]  /*a7db0*/  LDL.LU R232, [R1+0x211c] ;  /* 0x00211c0001e87983 */ /* 0x000ee40000300800 */
[----:B------:R-:W3:Y:S02]  /*a7dc0*/  LDL.LU R164, [R1+0x2128] ;  /* 0x0021280001a47983 */ /* 0x000ee40000300800 */
[----:B------:R-:W3:Y:S01]  /*a7dd0*/  LDL.LU R65, [R1+0x2130] ;  /* 0x0021300001417983 */ /* 0x000ee20000300800 */
[----:B-1----:R-:W-:-:S02]  /*a7de0*/  MOV R137, R173 ;  /* 0x000000ad00897202 */ /* 0x002fc40000000f00 */
[----:B--2---:R-:W2:Y:S01]  /*a7df0*/  LDL.LU R173, [R1+0x2124] ;  /* 0x0021240001ad7983 */ /* 0x004ea20000300800 */
[----:B------:R-:W2:Y:S02]  /*a7e00*/  LDL.LU R175, [R1+0x212c] ;  /* 0x00212c0001af7983 */ /* 0x000ea40000300800 */
[----:B------:R-:W-:Y:S01]  /*a7e10*/  IMAD.MOV.U32 R136, RZ, RZ, R64 ;  /* 0x000000ffff887224 */ /* 0x000fe200078e0040 */
[C---:B------:R-:W-:Y:S01]  /*a7e20*/  ISETP.GT.AND P2, PT, R3.reuse, 0x6c, PT ;  /* 0x0000006c0300780c */ /* 0x040fe20003f44270 */
[----:B------:R-:W2:Y:S04]  /*a7e30*/  LDL.LU R64, [R1+0x2198] ;  /* 0x0021980001407983 */ /* 0x000ea80000300800 */
[----:B------:R1:W-:Y:S01]  /*a7e40*/  LDGSTS.E [R132+0x30600], [R136.64], P3 ;  /* 0x3060000088847fae */ /* 0x0003e20009921844 */
[----:B------:R-:W-:-:S02]  /*a7e50*/  ISETP.GT.AND P3, PT, R3, 0x70, PT ;  /* 0x000000700300780c */ /* 0x000fc40003f64270 */
[----:B------:R-:W-:-:S04]  /*a7e60*/  SEL R133, RZ, 0x4, !P2 ;  /* 0x00000004ff857807 */ /* 0x000fc80005000000 */
[----:B------:R-:W-:Y:S02]  /*a7e70*/  SEL R133, R133, RZ, !P0 ;  /* 0x000000ff85857207 */ /* 0x000fe40004000000 */
[----:B-1----:R-:W-:Y:S02]  /*a7e80*/  SEL R136, RZ, 0x4, !P3 ;  /* 0x00000004ff887807 */ /* 0x002fe40005800000 */
[----:B------:R-:W-:Y:S02]  /*a7e90*/  ISETP.NE.U32.AND P3, PT, R133, RZ, PT ;  /* 0x000000ff8500720c */ /* 0x000fe40003f65070 */
[----:B------:R-:W-:Y:S02]  /*a7ea0*/  SEL R133, R136, RZ, !P0 ;  /* 0x000000ff88857207 */ /* 0x000fe40004000000 */
[-C--:B----4-:R-:W-:Y:S02]  /*a7eb0*/  IADD3 R166, P4, R166, R252.reuse, RZ ;  /* 0x000000fca6a67210 */ /* 0x090fe40007f9e0ff */
[----:B-----5:R-:W-:-:S03]  /*a7ec0*/  IADD3 R186, P2, R186, R252, RZ ;  /* 0x000000fcbaba7210 */ /* 0x020fc60007f5e0ff */
[----:B------:R-:W-:Y:S02]  /*a7ed0*/  IMAD.X R233, R233, 0x1, R0, P4 ;  /* 0x00000001e9e97824 */ /* 0x000fe400020e0600 */
[----:B------:R-:W-:Y:S02]  /*a7ee0*/  IMAD.MOV.U32 R136, RZ, RZ, R166 ;  /* 0x000000ffff887224 */ /* 0x000fe400078e00a6 */
[----:B------:R-:W-:Y:S01]  /*a7ef0*/  IMAD.MOV.U32 R137, RZ, RZ, R233 ;  /* 0x000000ffff897224 */ /* 0x000fe200078e00e9 */
[----:B------:R1:W-:Y:S01]  /*a7f00*/  STL [R1+0x2118], R166 ;  /* 0x002118a601007387 */ /* 0x0003e20000100800 */
[----:B------:R-:W-:Y:S02]  /*a7f10*/  STL [R1+0x2120], R186 ;  /* 0x002120ba01007387 */ /* 0x000fe40000100800 */
[----:B------:R-:W-:Y:S01]  /*a7f20*/  STL [R1+0x2114], R233 ;  /* 0x002114e901007387 */ /* 0x000fe20000100800 */
[----:B------:R4:W-:Y:S01]  /*a7f30*/  LDGSTS.E [R132+0x32000], [R136.64], P5 ;  /* 0x3200000088847fae */ /* 0x0009e2000a921844 */
[-C--:B---3--:R-:W-:Y:S01]  /*a7f40*/  IADD3 R164, P4, R164, R252.reuse, RZ ;  /* 0x000000fca4a47210 */ /* 0x088fe20007f9e0ff */
[----:B------:R-:W-:Y:S01]  /*a7f50*/  IMAD.X R232, R232, 0x1, R0, P2 ;  /* 0x00000001e8e87824 */ /* 0x000fe200010e0600 */
[----:B------:R-:W-:-:S03]  /*a7f60*/  IADD3 R65, P6, R65, R252, RZ ;  /* 0x000000fc41417210 */ /* 0x000fc60007fde0ff */
[----:B------:R3:W-:Y:S01]  /*a7f70*/  STL [R1+0x2128], R164 ;  /* 0x002128a401007387 */ /* 0x0007e20000100800 */
[-C--:B--2---:R-:W-:Y:S02]  /*a7f80*/  IADD3.X R173, R173, R0.reuse, RZ, P4, !PT ;  /* 0x00000000adad7210 */ /* 0x084fe400027fe4ff */
[----:B------:R-:W-:Y:S01]  /*a7f90*/  IADD3.X R175, R175, R0, RZ, P6, !PT ;  /* 0x00000000afaf7210 */ /* 0x000fe200037fe4ff */
[----:B----4-:R-:W-:Y:S02]  /*a7fa0*/  IMAD.MOV.U32 R136, RZ, RZ, R186 ;  /* 0x000000ffff887224 */ /* 0x010fe400078e00ba */
[----:B------:R-:W-:Y:S01]  /*a7fb0*/  IMAD.MOV.U32 R137, RZ, RZ, R232 ;  /* 0x000000ffff897224 */ /* 0x000fe200078e00e8 */
[----:B------:R-:W-:Y:S01]  /*a7fc0*/  STL [R1+0x211c], R232 ;  /* 0x00211ce801007387 */ /* 0x000fe20000100800 */
[----:B------:R-:W-:Y:S02]  /*a7fd0*/  STL [R1+0x2130], R65 ;  /* 0x0021304101007387 */ /* 0x000fe40000100800 */
[----:B------:R2:W-:Y:S02]  /*a7fe0*/  STL [R1+0x2124], R173 ;  /* 0x002124ad01007387 */ /* 0x0005e40000100800 */
[----:B-1----:R-:W4:Y:S01]  /*a7ff0*/  LDL.LU R166, [R1+0x21a0] ;  /* 0x0021a00001a67983 */ /* 0x002f220000300800 */
[----:B------:R1:W-:Y:S04]  /*a8000*/  STL [R1+0x212c], R175 ;  /* 0x00212caf01007387 */ /* 0x0003e80000100800 */
[----:B------:R5:W-:Y:S01]  /*a8010*/  LDGSTS.E [R132+0x32200], [R136.64], P5 ;  /* 0x3220000088847fae */ /* 0x000be2000a921844 */
[----:B------:R-:W4:Y:S01]  /*a8020*/  LDL.LU R238, [R1+0x21a8] ;  /* 0x0021a80001ee7983 */ /* 0x000f220000300800 */
[----:B-----5:R-:W-:Y:S01]  /*a8030*/  MOV R136, R164 ;  /* 0x000000a400887202 */ /* 0x020fe20000000f00 */
[----:B------:R-:W-:Y:S01]  /*a8040*/  IMAD.MOV.U32 R137, RZ, RZ, R173 ;  /* 0x000000ffff897224 */ /* 0x000fe200078e00ad */
[----:B---3--:R-:W3:Y:S01]  /*a8050*/  LDL.LU R164, [R1+0x2194] ;  /* 0x0021940001a47983 */ /* 0x008ee20000300800 */
[----:B--2---:R-:W2:Y:S02]  /*a8060*/  LDL.LU R173, [R1+0x219c] ;  /* 0x00219c0001ad7983 */ /* 0x004ea40000300800 */
[----:B------:R-:W5:Y:S02]  /*a8070*/  LDL.LU R239, [R1+0x21a4] ;  /* 0x0021a40001ef7983 */ /* 0x000f640000300800 */
[----:B------:R-:W5:Y:S01]  /*a8080*/  LDL.LU R236, [R1+0x21b0] ;  /* 0x0021b00001ec7983 */ /* 0x000f620000300800 */
[----:B------:R-:W-:Y:S01]  /*a8090*/  ISETP.GT.AND P4, PT, R3, 0x74, PT ;  /* 0x000000740300780c */ /* 0x000fe20003f84270 */
[----:B------:R1:W-:Y:S01]  /*a80a0*/  LDGSTS.E [R132+0x32400], [R136.64], P5 ;  /* 0x3240000088847fae */ /* 0x0003e2000a921844 */
[----:B------:R-:W-:-:S03]  /*a80b0*/  ISETP.NE.U32.AND P2, PT, R133, RZ, PT ;  /* 0x000000ff8500720c */ /* 0x000fc60003f45070 */
[----:B------:R-:W5:Y:S01]  /*a80c0*/  LDL.LU R237, [R1+0x21ac] ;  /* 0x0021ac0001ed7983 */ /* 0x000f620000300800 */
[----:B------:R-:W-:Y:S01]  /*a80d0*/  SEL R133, RZ, 0x4, !P4 ;  /* 0x00000004ff857807 */ /* 0x000fe20006000000 */
[----:B------:R-:W-:Y:S02]  /*a80e0*/  IADD3 R64, P4, R64, R252, RZ ;  /* 0x000000fc40407210 */ /* 0x000fe40007f9e0ff */
[----:B-1----:R-:W-:Y:S01]  /*a80f0*/  IMAD.MOV.U32 R136, RZ, RZ, R65 ;  /* 0x000000ffff887224 */ /* 0x002fe200078e0041 */
[----:B------:R-:W-:Y:S02]  /*a8100*/  MOV R137, R175 ;  /* 0x000000af00897202 */ /* 0x000fe40000000f00 */
[----:B------:R-:W5:Y:S04]  /*a8110*/  LDL.LU R175, [R1+0x2218] ;  /* 0x0022180001af7983 */ /* 0x000f680000300800 */
[----:B------:R1:W-:Y:S01]  /*a8120*/  LDGSTS.E [R132+0x32600], [R136.64], P5 ;  /* 0x3260000088847fae */ /* 0x0003e2000a921844 */
[----:B------:R-:W-:Y:S02]  /*a8130*/  STL [R1+0x2198], R64 ;  /* 0x0021984001007387 */ /* 0x000fe40000100800 */
[----:B------:R-:W5:Y:S02]  /*a8140*/  LDL.LU R65, [R1+0x2220] ;  /* 0x0022200001417983 */ /* 0x000f640000300800 */
[----:B-1----:R-:W-:Y:S01]  /*a8150*/  IMAD.MOV.U32 R136, RZ, RZ, R64 ;  /* 0x000000ffff887224 */ /* 0x002fe200078e0040 */
[----:B------:R-:W-:-:S02]  /*a8160*/  SEL R133, R133, RZ, !P0 ;  /* 0x000000ff85857207 */ /* 0x000fc40004000000 */
[-C--:B----4-:R-:W-:Y:S02]  /*a8170*/  IADD3 R166, P5, R166, R252.reuse, RZ ;  /* 0x000000fca6a67210 */ /* 0x090fe40007fbe0ff */
[----:B------:R-:W-:-:S03]  /*a8180*/  IADD3 R238, P6, R238, R252, RZ ;  /* 0x000000fceeee7210 */ /* 0x000fc60007fde0ff */
[----:B------:R-:W-:Y:S01]  /*a8190*/  STL [R1+0x21a0], R166 ;  /* 0x0021a0a601007387 */ /* 0x000fe20000100800 */
[--C-:B---3--:R-:W-:Y:S02]  /*a81a0*/  IMAD.X R164, R164, 0x1, R0.reuse, P4 ;  /* 0x00000001a4a47824 */ /* 0x108fe400020e0600 */
[----:B--2---:R-:W-:Y:S01]  /*a81b0*/  IMAD.X R173, R173, 0x1, R0, P5 ;  /* 0x00000001adad7824 */ /* 0x004fe200028e0600 */
[----:B-----5:R-:W-:Y:S02]  /*a81c0*/  IADD3.X R239, R239, R0, RZ, P6, !PT ;  /* 0x00000000efef7210 */ /* 0x020fe400037fe4ff */
[----:B------:R-:W-:Y:S01]  /*a81d0*/  IADD3 R236, P5, R236, R252, RZ ;  /* 0x000000fcecec7210 */ /* 0x000fe20007fbe0ff */
[----:B------:R1:W-:Y:S01]  /*a81e0*/  STL [R1+0x2194], R164 ;  /* 0x002194a401007387 */ /* 0x0003e20000100800 */
[----:B------:R-:W-:Y:S02]  /*a81f0*/  STL [R1+0x21a8], R238 ;  /* 0x0021a8ee01007387 */ /* 0x000fe40000100800 */
[----:B------:R2:W-:Y:S02]  /*a8200*/  STL [R1+0x219c], R173 ;  /* 0x00219cad01007387 */ /* 0x0005e40000100800 */
[----:B------:R-:W-:Y:S01]  /*a8210*/  IMAD.MOV.U32 R137, RZ, RZ, R164 ;  /* 0x000000ffff897224 */ /* 0x000fe200078e00a4 */
[----:B------:R-:W3:Y:S01]  /*a8220*/  LDL.LU R186, [R1+0x2214] ;  /* 0x0022140001ba7983 */ /* 0x000ee20000300800 */
[----:B------:R-:W-:Y:S03]  /*a8230*/  STL [R1+0x21a4], R239 ;  /* 0x0021a4ef01007387 */ /* 0x000fe60000100800 */
[----:B------:R4:W-:Y:S04]  /*a8240*/  LDGSTS.E [R132+0x34000], [R136.64], P1 ;  /* 0x3400000088847fae */ /* 0x0009e80008921844 */
[----:B-1----:R-:W5:Y:S01]  /*a8250*/  LDL.LU R164, [R1+0x2228] ;  /* 0x0022280001a47983 */ /* 0x002f620000300800 */
[----:B------:R-:W-:Y:S02]  /*a8260*/  STL [R1+0x21b0], R236 ;  /* 0x0021b0ec01007387 */ /* 0x000fe40000100800 */
[----:B------:R-:W5:Y:S02]  /*a8270*/  LDL.LU R64, [R1+0x2230] ;  /* 0x0022300001407983 */ /* 0x000f640000300800 */
[----:B----4-:R-:W-:-:S02]  /*a8280*/  IMAD.MOV.U32 R137, RZ, RZ, R173 ;  /* 0x000000ffff897224 */ /* 0x010fc400078e00ad */
[----:B--2---:R-:W2:Y:S01]  /*a8290*/  LDL.LU R173, [R1+0x221c] ;  /* 0x00221c0001ad7983 */ /* 0x004ea20000300800 */
[----:B------:R-:W-:Y:S02]  /*a82a0*/  MOV R136, R166 ;  /* 0x000000a600887202 */ /* 0x000fe40000000f00 */
[----:B------:R-:W4:Y:S01]  /*a82b0*/  LDL.LU R166, [R1+0x2224] ;  /* 0x0022240001a67983 */ /* 0x000f220000300800 */
[----:B------:R-:W-:Y:S02]  /*a82c0*/  ISETP.NE.U32.AND P4, PT, R133, RZ, PT ;  /* 0x000000ff8500720c */ /* 0x000fe40003f85070 */
[----:B------:R-:W4:Y:S04]  /*a82d0*/  LDL.LU R133, [R1+0x222c] ;  /* 0x00222c0001857983 */ /* 0x000f280000300800 */
[----:B------:R1:W-:Y:S01]  /*a82e0*/  LDGSTS.E [R132+0x34200], [R136.64], P1 ;  /* 0x3420000088847fae */ /* 0x0003e20008921844 */
[----:B------:R-:W-:Y:S01]  /*a82f0*/  IMAD.X R237, R237, 0x1, R0, P5 ;  /* 0x00000001eded7824 */ /* 0x000fe200028e0600 */
[----:B------:R-:W-:-:S02]  /*a8300*/  IADD3 R175, P5, R175, R252, RZ ;  /* 0x000000fcafaf7210 */ /* 0x000fc40007fbe0ff */
[----:B-1----:R-:W-:Y:S01]  /*a8310*/  MOV R136, R238 ;  /* 0x000000ee00887202 */ /* 0x002fe20000000f00 */
[----:B------:R-:W-:-:S05]  /*a8320*/  IMAD.MOV.U32 R137, RZ, RZ, R239 ;  /* 0x000000ffff897224 */ /* 0x000fca00078e00ef */
[----:B------:R1:W-:Y:S02]  /*a8330*/  LDGSTS.E [R132+0x34400], [R136.64], P1 ;  /* 0x3440000088847fae */ /* 0x0003e40008921844 */
[----:B-1----:R-:W-:Y:S01]  /*a8340*/  IMAD.MOV.U32 R136, RZ, RZ, R236 ;  /* 0x000000ffff887224 */ /* 0x002fe200078e00ec */
[----:B------:R-:W-:-:S05]  /*a8350*/  MOV R137, R237 ;  /* 0x000000ed00897202 */ /* 0x000fca0000000f00 */
[----:B------:R1:W-:Y:S01]  /*a8360*/  LDGSTS.E [R132+0x34600], [R136.64], P1 ;  /* 0x3460000088847fae */ /* 0x0003e20008921844 */
[----:B------:R-:W-:Y:S01]  /*a8370*/  IADD3 R65, P1, R65, R252, RZ ;  /* 0x000000fc41417210 */ /* 0x000fe20007f3e0ff */
[C---:B------:R-:W-:Y:S08]  /*a8380*/  HMMA.1688.F32.TF32 R232, R160.reuse, R90, R244 ;  /* 0x0000005aa0e8723c */ /* 0x040ff000000810f4 */
[C---:B------:R-:W-:Y:S08]  /*a8390*/  HMMA.1688.F32.TF32 R244, R160.reuse, R82, R188 ;  /* 0x00000052a0f4723c */ /* 0x040ff000000810bc */
[----:B------:R-:W-:Y:S01]  /*a83a0*/  HMMA.1688.F32.TF32 R188, R160, R78, R168 ;  /* 0x0000004ea0bc723c */ /* 0x000fe200000810a8 */
[----:B-1----:R-:W-:Y:S01]  /*a83b0*/  MOV R136, R175 ;  /* 0x000000af00887202 */ /* 0x002fe20000000f00 */
[----:B------:R-:W-:Y:S01]  /*a83c0*/  STL [R1+0x21ac], R237 ;  /* 0x0021aced01007387 */ /* 0x000fe20000100800 */
[----:B------:R-:W-:Y:S02]  /*a83d0*/  STL [R1+0x2218], R175 ;  /* 0x002218af01007387 */ /* 0x000fe40000100800 */
[----:B------:R1:W-:Y:S11]  /*a83e0*/  STL [R1+0x2220], R65 ;  /* 0x0022204101007387 */ /* 0x0003f60000100800 */
[----:B------:R-:W-:Y:S08]  /*a83f0*/  @!UPT UIADD3 URZ, URZ, URZ, URZ ;  /* 0x0000003f3f3ff290 */ /* 0x000ff0000fffe03f */
[----:B------:R-:W-:Y:S02]  /*a8400*/  IMAD.MOV.U32 R168, RZ, RZ, R188 ;  /* 0x000000ffffa87224 */ /* 0x000fe400078e00bc */
[----:B---3--:R-:W-:-:S04]  /*a8410*/  IMAD.X R186, R186, 0x1, R0, P5 ;  /* 0x00000001baba7824 */ /* 0x008fc800028e0600 */
[----:B------:R-:W-:Y:S01]  /*a8420*/  IMAD.MOV.U32 R137, RZ, RZ, R186 ;  /* 0x000000ffff897224 */ /* 0x000fe200078e00ba */
[----:B-----5:R-:W-:-:S04]  /*a8430*/  IADD3 R164, P5, R164, R252, RZ ;  /* 0x000000fca4a47210 */ /* 0x020fc80007fbe0ff */
[----:B------:R3:W-:Y:S01]  /*a8440*/  LDGSTS.E [R132+0x36000], [R136.64], P3 ;  /* 0x3600000088847fae */ /* 0x0007e20009921844 */
[--C-:B--2---:R-:W-:Y:S02]  /*a8450*/  IMAD.X R173, R173, 0x1, R0.reuse, P1 ;  /* 0x00000001adad7824 */ /* 0x104fe400008e0600 */
[----:B---3--:R-:W-:Y:S02]  /*a8460*/  IMAD.MOV.U32 R136, RZ, RZ, R65 ;  /* 0x000000ffff887224 */ /* 0x008fe400078e0041 */
[----:B------:R-:W-:Y:S02]  /*a8470*/  IMAD.MOV.U32 R137, RZ, RZ, R173 ;  /* 0x000000ffff897224 */ /* 0x000fe400078e00ad */
[----:B----4-:R-:W-:Y:S01]  /*a8480*/  IMAD.X R166, R166, 0x1, R0, P5 ;  /* 0x00000001a6a67824 */ /* 0x010fe200028e0600 */
[----:B------:R-:W-:Y:S02]  /*a8490*/  IADD3 R64, P1, R64, R252, RZ ;  /* 0x000000fc40407210 */ /* 0x000fe40007f3e0ff */
[----:B------:R2:W-:Y:S02]  /*a84a0*/  LDGSTS.E [R132+0x36200], [R136.64], P3 ;  /* 0x3620000088847fae */ /* 0x0005e40009921844 */
[----:B------:R-:W-:-:S02]  /*a84b0*/  IADD3.X R133, R133, R0, RZ, P1, !PT ;  /* 0x0000000085857210 */ /* 0x000fc40000ffe4ff */
[----:B------:R-:W-:Y:S01]  /*a84c0*/  STL [R1+0x2214], R186 ;  /* 0x002214ba01007387 */ /* 0x000fe20000100800 */
[----:B------:R3:W-:Y:S02]  /*a84d0*/  STL [R1+0x2228], R164 ;  /* 0x002228a401007387 */ /* 0x0007e40000100800 */
[----:B------:R-:W-:Y:S02]  /*a84e0*/  STL [R1+0x221c], R173 ;  /* 0x00221cad01007387 */ /* 0x000fe40000100800 */
[----:B------:R4:W-:Y:S01]  /*a84f0*/  STL [R1+0x2230], R64 ;  /* 0x0022304001007387 */ /* 0x0009e20000100800 */
[----:B--2---:R-:W-:Y:S01]  /*a8500*/  MOV R136, R164 ;  /* 0x000000a400887202 */ /* 0x004fe20000000f00 */
[----:B------:R-:W-:Y:S01]  /*a8510*/  IMAD.MOV.U32 R137, RZ, RZ, R166 ;  /* 0x000000ffff897224 */ /* 0x000fe200078e00a6 */
[----:B------:R-:W-:Y:S01]  /*a8520*/  STL [R1+0x2224], R166 ;  /* 0x002224a601007387 */ /* 0x000fe20000100800 */
[----:B-1----:R-:W2:Y:S03]  /*a8530*/  LDL.LU R65, [R1+0x22a0] ;  /* 0x0022a00001417983 */ /* 0x002ea60000300800 */
[----:B------:R1:W-:Y:S01]  /*a8540*/  LDGSTS.E [R132+0x36400], [R136.64], P3 ;  /* 0x3640000088847fae */ /* 0x0003e20009921844 */
[----:B------:R5:W-:Y:S02]  /*a8550*/  STL [R1+0x222c], R133 ;  /* 0x00222c8501007387 */ /* 0x000be40000100800 */
[----:B---3--:R-:W3:Y:S02]  /*a8560*/  LDL.LU R164, [R1+0x22a8] ;  /* 0x0022a80001a47983 */ /* 0x008ee40000300800 */
[----:B-1----:R-:W-:Y:S01]  /*a8570*/  IMAD.MOV.U32 R136, RZ, RZ, R64 ;  /* 0x000000ffff887224 */ /* 0x002fe200078e0040 */
[----:B------:R-:W-:-:S05]  /*a8580*/  MOV R137, R133 ;  /* 0x0000008500897202 */ /* 0x000fca0000000f00 */
[----:B------:R1:W-:Y:S04]  /*a8590*/  LDGSTS.E [R132+0x36600], [R136.64], P3 ;  /* 0x3660000088847fae */ /* 0x0003e80009921844 */
[----:B-1----:R-:W3:Y:S01]  /*a85a0*/  LDL.LU R137, [R1+0x2298] ;  /* 0x0022980001897983 */ /* 0x002ee20000300800 */
[----:B------:R-:W3:Y:S01]  /*a85b0*/  LDL.LU R188, [R1+0x2294] ;  /* 0x0022940001bc7983 */ /* 0x000ee20000300800 */
[----:B------:R-:W-:Y:S01]  /*a85c0*/  HMMA.1688.F32.TF32 R60, R160, R74, R60 ;  /* 0x0000004aa03c723c */ /* 0x000fe2000008103c */
[----:B------:R-:W-:Y:S01]  /*a85d0*/  ISETP.GT.AND P5, PT, R3, 0x7c, PT ;  /* 0x0000007c0300780c */ /* 0x000fe20003fa4270 */
[----:B----4-:R-:W4:Y:S03]  /*a85e0*/  LDL.LU R64, [R1+0x229c] ;  /* 0x00229c0001407983 */ /* 0x010f260000300800 */
[----:B-----5:R-:W-:-:S03]  /*a85f0*/  SEL R133, RZ, 0x4, !P5 ;  /* 0x00000004ff857807 */ /* 0x020fc60006800000 */
[----:B------:R-:W-:Y:S01]  /*a8600*/  HMMA.1688.F32.TF32 R236, R160, R86, R248 ;  /* 0x00000056a0ec723c */ /* 0x000fe200000810f8 */
[----:B------:R-:W-:Y:S11]  /*a8610*/  SEL R133, R133, RZ, !P0 ;  /* 0x000000ff85857207 */ /* 0x000ff60004000000 */
[----:B------:R-:W-:Y:S04]  /*a8620*/  @!UPT UIADD3 URZ, URZ, URZ, URZ ;  /* 0x0000003f3f3ff290 */ /* 0x000fe8000fffe03f */
[----:B------:R-:W-:Y:S02]  /*a8630*/  IMAD.MOV.U32 R170, RZ, RZ, R62 ;  /* 0x000000ffffaa7224 */ /* 0x000fe400078e003e */
[----:B------:R-:W-:Y:S02]  /*a8640*/  IMAD.MOV.U32 R169, RZ, RZ, R63 ;  /* 0x000000ffffa97224 */ /* 0x000fe400078e003f */
[----:B------:R-:W-:Y:S01]  /*a8650*/  IMAD.MOV.U32 R173, RZ, RZ, R60 ;  /* 0x000000ffffad7224 */ /* 0x000fe200078e003c */
[----:B------:R-:W-:Y:S02]  /*a8660*/  MOV R171, R61 ;  /* 0x0000003d00ab7202 */ /* 0x000fe40000000f00 */
[-C--:B--2---:R-:W-:Y:S02]  /*a8670*/  IADD3 R65, P6, R65, R252.reuse, RZ ;  /* 0x000000fc41417210 */ /* 0x084fe40007fde0ff */
[-C--:B---3--:R-:W-:Y:S02]  /*a8680*/  IADD3 R164, P5, R164, R252.reuse, RZ ;  /* 0x000000fca4a47210 */ /* 0x088fe40007fbe0ff */
[----:B------:R-:W-:-:S05]  /*a8690*/  IADD3 R137, P1, R137, R252, RZ ;  /* 0x000000fc89897210 */ /* 0x000fca0007f3e0ff */
[----:B------:R-:W-:Y:S01]  /*a86a0*/  STL [R1+0x2298], R137 ;  /* 0x0022988901007387 */ /* 0x000fe20000100800 */
[----:B------:R-:W-:Y:S02]  /*a86b0*/  STL [R1+0x22a0], R65 ;  /* 0x0022a04101007387 */ /* 0x000fe40000100800 */
[----:B------:R-:W2:Y:S02]  /*a86c0*/  LDL.LU.64 R62, [R1+0x3678] ;  /* 0x00367800013e7983 */ /* 0x000ea40000300a00 */
[----:B------:R-:W3:Y:S01]  /*a86d0*/  LDL.LU.64 R60, [R1+0x3670] ;  /* 0x00367000013c7983 */ /* 0x000ee20000300a00 */
[----:B------:R-:W5:Y:S01]  /*a86e0*/  LDL.LU R166, [R1+0x22a4] ;  /* 0x0022a40001a67983 */ /* 0x000f620000300800 */
[----:B------:R-:W-:Y:S01]  /*a86f0*/  IADD3.X R188, R188, R0, RZ, P1, !PT ;  /* 0x00000000bcbc7210 */ /* 0x000fe20000ffe4ff */
[----:B------:R-:W-:Y:S02]  /*a8700*/  STL [R1+0x22a8], R164 ;  /* 0x0022a8a401007387 */ /* 0x000fe40000100800 */
[----:B------:R-:W2:Y:S01]  /*a8710*/  LDL.LU R251, [R1+0x2320] ;  /* 0x0023200001fb7983 */ /* 0x000ea20000300800 */
[----:B------:R-:W2:Y:S01]  /*a8720*/  LDL.LU R250, [R1+0x2328] ;  /* 0x0023280001fa7983 */ /* 0x000ea20000300800 */
[----:B------:R-:W2:Y:S02]  /*a8730*/  LDL.LU R249, [R1+0x2330] ;  /* 0x0023300001f97983 */ /* 0x000ea40000300800 */
[----:B------:R1:W-:Y:S01]  /*a8740*/  STL [R1+0x2294], R188 ;  /* 0x002294bc01007387 */ /* 0x0003e20000100800 */
[----:B------:R-:W-:-:S02]  /*a8750*/  ISETP.NE.U32.AND P1, PT, R133, RZ, PT ;  /* 0x000000ff8500720c */ /* 0x000fc40003f25070 */
[----:B------:R-:W2:Y:S01]  /*a8760*/  LDL.LU R133, [R1+0x22b0] ;  /* 0x0022b00001857983 */ /* 0x000ea20000300800 */
[----:B------:R-:W-:-:S04]  /*a8770*/  ISETP.GT.AND P3, PT, R3, 0x78, PT ;  /* 0x000000780300780c */ /* 0x000fc80003f64270 */
[----:B------:R-:W-:Y:S01]  /*a8780*/  SEL R136, RZ, 0x4, !P3 ;  /* 0x00000004ff887807 */ /* 0x000fe20005800000 */
[----:B----4-:R-:W-:-:S03]  /*a8790*/  IMAD.X R64, R64, 0x1, R0, P6 ;  /* 0x0000000140407824 */ /* 0x010fc600030e0600 */
[----:B------:R-:W-:Y:S01]  /*a87a0*/  SEL R136, R136, RZ, !P0 ;  /* 0x000000ff88887207 */ /* 0x000fe20004000000 */
[----:B------:R-:W-:Y:S01]  /*a87b0*/  IMAD.MOV.U32 R248, RZ, RZ, R189 ;  /* 0x000000fffff87224 */ /* 0x000fe200078e00bd */
[----:B------:R-:W-:Y:S01]  /*a87c0*/  MOV R175, R190 ;  /* 0x000000be00af7202 */ /* 0x000fe20000000f00 */
[----:B------:R-:W-:Y:S01]  /*a87d0*/  IMAD.MOV.U32 R186, RZ, RZ, R191 ;  /* 0x000000ffffba7224 */ /* 0x000fe200078e00bf */
[----:B------:R-:W-:Y:S01]  /*a87e0*/  ISETP.NE.U32.AND P3, PT, R136, RZ, PT ;  /* 0x000000ff8800720c */ /* 0x000fe20003f65070 */
[----:B------:R-:W-:Y:S01]  /*a87f0*/  IMAD.MOV.U32 R136, RZ, RZ, R188 ;  /* 0x000000ffff887224 */ /* 0x000fe200078e00bc */
        /* <DEDUP_REMOVED lines=10> */
[----:B-1----:R-:W-:Y:S01]  /*a88a0*/  HMMA.1688.F32.TF32 R188, R160, R70, R240 ;  /* 0x00000046a0bc723c */ /* 0x002fe200000810f0 */
[----:B------:R1:W-:Y:S06]  /*a88b0*/  STL [R1+0x229c], R64 ;  /* 0x00229c4001007387 */ /* 0x0003ec0000100800 */
[----:B------:R-:W-:-:S02]  /*a88c0*/  IMAD.MOV.U32 R160, RZ, RZ, R64 ;  /* 0x000000ffffa07224 */ /* 0x000fc400078e0040 */
[----:B------:R-:W-:Y:S01]  /*a88d0*/  IMAD.MOV.U32 R162, RZ, RZ, R65 ;  /* 0x000000ffffa27224 */ /* 0x000fe200078e0041 */
[----:B-1----:R-:W4:Y:S01]  /*a88e0*/  LDL.LU R64, [R1+0x366c] ;  /* 0x00366c0001407983 */ /* 0x002f220000300800 */
[----:B------:R-:W-:Y:S01]  /*a88f0*/  IMAD.MOV.U32 R163, RZ, RZ, R164 ;  /* 0x000000ffffa37224 */ /* 0x000fe200078e00a4 */
[----:B-----5:R-:W-:-:S05]  /*a8900*/  IADD3.X R166, R166, R0, RZ, P5, !PT ;  /* 0x00000000a6a67210 */ /* 0x020fca0002ffe4ff */
[----:B------:R1:W-:Y:S01]  /*a8910*/  STL [R1+0x22a4], R166 ;  /* 0x0022a4a601007387 */ /* 0x0003e20000100800 */
[----:B------:R-:W4:Y:S01]  /*a8920*/  LDL.LU R65, [R1+0x3668] ;  /* 0x0036680001417983 */ /* 0x000f220000300800 */
[----:B--2---:R-:W-:Y:S02]  /*a8930*/  IADD3 R133, P5, R133, R252, RZ ;  /* 0x000000fc85857210 */ /* 0x004fe40007fbe0ff */
[----:B------:R-:W-:-:S03]  /*a8940*/  MOV R161, R166 ;  /* 0x000000a600a17202 */ /* 0x000fc60000000f00 */
[----:B------:R2:W-:Y:S01]  /*a8950*/  STL [R1+0x22b0], R133 ;  /* 0x0022b08501007387 */ /* 0x0005e20000100800 */
[----:B-1----:R-:W4:Y:S02]  /*a8960*/  LDL.LU R166, [R1+0x3664] ;  /* 0x0036640001a67983 */ /* 0x002f240000300800 */
[----:B------:R-:W4:Y:S02]  /*a8970*/  LDL.LU R164, [R1+0x3660] ;  /* 0x0036600001a47983 */ /* 0x000f240000300800 */
[----:B------:R-:W5:Y:S01]  /*a8980*/  LDL.LU R240, [R1+0x22ac] ;  /* 0x0022ac0001f07983 */ /* 0x000f620000300800 */
[----:B------:R-:W3:Y:S01]  /*a8990*/  LDL.LU R242, [R1+0x2314] ;  /* 0x0023140001f27983 */ /* 0x000ee20000300800 */
[----:B------:R-:W3:Y:S01]  /*a89a0*/  LDL.LU R243, [R1+0x2318] ;  /* 0x0023180001f37983 */ /* 0x000ee20000300800 */
[----:B------:R-:W-:-:S04]  /*a89b0*/  LOP3.LUT R137, R137, R136, RZ, 0x3c, !PT ;  /* 0x0000008889897212 */ /* 0x000fc800078e3cff */
[C---:B------:R-:W-:Y:S01]  /*a89c0*/  LOP3.LUT R136, R137.reuse, R136, RZ, 0x3c, !PT ;  /* 0x0000008889887212 */ /* 0x040fe200078e3cff */
[----:B------:R-:W-:Y:S02]  /*a89d0*/  IMAD.MOV.U32 R241, RZ, RZ, R133 ;  /* 0x000000fffff17224 */ /* 0x000fe400078e0085 */
[----:B--2---:R-:W2:Y:S01]  /*a89e0*/  LDL.LU R133, [R1+0x231c] ;  /* 0x00231c0001857983 */ /* 0x004ea20000300800 */
[----:B------:R-:W-:-:S05]  /*a89f0*/  LOP3.LUT R137, R137, R136, RZ, 0x3c, !PT ;  /* 0x0000008889897212 */ /* 0x000fca00078e3cff */
[----:B------:R1:W-:Y:S02]  /*a8a00*/  LDGSTS.E [R132+0x38000], [R136.64], P2 ;  /* 0x3800000088847fae */ /* 0x0003e40009121844 */
[----:B-1----:R-:W-:Y:S02]  /*a8a10*/  IMAD.MOV.U32 R136, RZ, RZ, R162 ;  /* 0x000000ffff887224 */ /* 0x002fe400078e00a2 */
[----:B------:R-:W4:Y:S01]  /*a8a20*/  LDL.LU R162, [R1+0x2324] ;  /* 0x0023240001a27983 */ /* 0x000f220000300800 */
[----:B------:R-:W-:-:S05]  /*a8a30*/  IMAD.MOV.U32 R137, RZ, RZ, R160 ;  /* 0x000000ffff897224 */ /* 0x000fca00078e00a0 */
[----:B------:R1:W-:Y:S01]  /*a8a40*/  LDGSTS.E [R132+0x38200], [R136.64], P2 ;  /* 0x3820000088847fae */ /* 0x0003e20009121844 */
[----:B-----5:R-:W-:-:S05]  /*a8a50*/  IADD3.X R240, R240, R0, RZ, P5, !PT ;  /* 0x00000000f0f07210 */ /* 0x020fca0002ffe4ff */
[----:B------:R-:W-:Y:S01]  /*a8a60*/  STL [R1+0x22ac], R240 ;  /* 0x0022acf001007387 */ /* 0x000fe20000100800 */
[----:B------:R-:W5:Y:S01]  /*a8a70*/  LDL.LU R160, [R1+0x232c] ;  /* 0x00232c0001a07983 */ /* 0x000f620000300800 */
[----:B-1----:R-:W-:Y:S01]  /*a8a80*/  MOV R136, R163 ;  /* 0x000000a300887202 */ /* 0x002fe20000000f00 */
[----:B------:R-:W-:Y:S01]  /*a8a90*/  IMAD.MOV.U32 R137, RZ, RZ, R161 ;  /* 0x000000ffff897224 */ /* 0x000fe200078e00a1 */
[----:B---3--:R-:W-:-:S04]  /*a8aa0*/  IADD3 R243, P5, R243, R252, RZ ;  /* 0x000000fcf3f37210 */ /* 0x008fc80007fbe0ff */
[----:B------:R1:W-:Y:S01]  /*a8ab0*/  LDGSTS.E [R132+0x38400], [R136.64], P2 ;  /* 0x3840000088847fae */ /* 0x0003e20009121844 */
[----:B------:R-:W-:Y:S01]  /*a8ac0*/  IMAD.X R242, R242, 0x1, R0, P5 ;  /* 0x00000001f2f27824 */ /* 0x000fe200028e0600 */
[----:B------:R-:W-:Y:S02]  /*a8ad0*/  IADD3 R251, P5, R251, R252, RZ ;  /* 0x000000fcfbfb7210 */ /* 0x000fe40007fbe0ff */
[----:B-1----:R-:W-:Y:S01]  /*a8ae0*/  MOV R136, R241 ;  /* 0x000000f100887202 */ /* 0x002fe20000000f00 */
[----:B------:R-:W-:Y:S02]  /*a8af0*/  IMAD.MOV.U32 R137, RZ, RZ, R240 ;  /* 0x000000ffff897224 */ /* 0x000fe400078e00f0 */
[----:B--2---:R-:W-:-:S03]  /*a8b00*/  IMAD.X R133, R133, 0x1, R0, P5 ;  /* 0x0000000185857824 */ /* 0x004fc600028e0600 */
[----:B------:R1:W-:Y:S01]  /*a8b10*/  LDGSTS.E [R132+0x38600], [R136.64], P2 ;  /* 0x3860000088847fae */ /* 0x0003e20009121844 */
[-C--:B------:R-:W-:Y:S02]  /*a8b20*/  IADD3 R250, P2, R250, R252.reuse, RZ ;  /* 0x000000fcfafa7210 */ /* 0x080fe40007f5e0ff */
[----:B------:R-:W-:Y:S01]  /*a8b30*/  IADD3 R249, P5, R249, R252, RZ ;  /* 0x000000fcf9f97210 */ /* 0x000fe20007fbe0ff */
[----:B------:R-:W-:Y:S01]  /*a8b40*/  STL [R1+0x2318], R243 ;  /* 0x002318f301007387 */ /* 0x000fe20000100800 */
[----:B-1----:R-:W-:Y:S01]  /*a8b50*/  MOV R136, R243 ;  /* 0x000000f300887202 */ /* 0x002fe20000000f00 */
[----:B------:R-:W-:Y:S02]  /*a8b60*/  IMAD.MOV.U32 R137, RZ, RZ, R242 ;  /* 0x000000ffff897224 */ /* 0x000fe400078e00f2 */
[----:B----4-:R-:W-:-:S03]  /*a8b70*/  IMAD.X R162, R162, 0x1, R0, P2 ;  /* 0x00000001a2a27824 */ /* 0x010fc600010e0600 */
[----:B------:R1:W-:Y:S04]  /*a8b80*/  LDGSTS.E [R132+0x3a000], [R136.64], P4 ;  /* 0x3a00000088847fae */ /* 0x0003e8000a121844 */
[----:B------:R-:W-:Y:S01]  /*a8b90*/  STL [R1+0x2314], R242 ;  /* 0x002314f201007387 */ /* 0x000fe20000100800 */
[----:B------:R-:W-:Y:S02]  /*a8ba0*/  STL [R1+0x2320], R251 ;  /* 0x002320fb01007387 */ /* 0x000fe40000100800 */
[----:B------:R-:W-:Y:S02]  /*a8bb0*/  STL [R1+0x2328], R250 ;  /* 0x002328fa01007387 */ /* 0x000fe40000100800 */
[----:B------:R-:W-:Y:S01]  /*a8bc0*/  STL [R1+0x231c], R133 ;  /* 0x00231c8501007387 */ /* 0x000fe20000100800 */
[----:B------:R-:W2:Y:S01]  /*a8bd0*/  LDL.LU R161, [R1+0x2398] ;  /* 0x0023980001a17983 */ /* 0x000ea20000300800 */
[----:B-1----:R-:W-:-:S02]  /*a8be0*/  IMAD.MOV.U32 R136, RZ, RZ, R251 ;  /* 0x000000ffff887224 */ /* 0x002fc400078e00fb */
[----:B------:R-:W-:Y:S01]  /*a8bf0*/  IMAD.MOV.U32 R137, RZ, RZ, R133 ;  /* 0x000000ffff897224 */ /* 0x000fe200078e0085 */
[----:B------:R1:W-:Y:S04]  /*a8c00*/  STL [R1+0x2330], R249 ;  /* 0x002330f901007387 */ /* 0x0003e80000100800 */
[----:B------:R3:W-:Y:S01]  /*a8c10*/  LDGSTS.E [R132+0x3a200], [R136.64], P4 ;  /* 0x3a20000088847fae */ /* 0x0007e2000a121844 */
[----:B------:R4:W-:Y:S02]  /*a8c20*/  STL [R1+0x2324], R162 ;  /* 0x002324a201007387 */ /* 0x0009e40000100800 */
[----:B------:R-:W-:Y:S01]  /*a8c30*/  IMAD.MOV.U32 R163, RZ, RZ, R248 ;  /* 0x000000ffffa37224 */ /* 0x000fe200078e00f8 */
[----:B---3--:R-:W-:Y:S01]  /*a8c40*/  MOV R136, R250 ;  /* 0x000000fa00887202 */ /* 0x008fe20000000f00 */
[----:B------:R-:W-:-:S05]  /*a8c50*/  IMAD.MOV.U32 R137, RZ, RZ, R162 ;  /* 0x000000ffff897224 */ /* 0x000fca00078e00a2 */
[----:B------:R3:W-:Y:S02]  /*a8c60*/  LDGSTS.E [R132+0x3a400], [R136.64], P4 ;  /* 0x3a40000088847fae */ /* 0x0007e4000a121844 */
[----:B---3--:R-:W-:Y:S02]  /*a8c70*/  IMAD.MOV.U32 R136, RZ, RZ, R249 ;  /* 0x000000ffff887224 */ /* 0x008fe400078e00f9 */
[----:B-1----:R-:W-:Y:S01]  /*a8c80*/  HMMA.1688.F32.TF32 R248, R164, R64, R192 ;  /* 0x00000040a4f8723c */ /* 0x002fe200000810c0 */
[----:B-----5:R-:W-:-:S04]  /*a8c90*/  IADD3.X R160, R160, R0, RZ, P5, !PT ;  /* 0x00000000a0a07210 */ /* 0x020fc80002ffe4ff */
[----:B------:R-:W-:Y:S01]  /*a8ca0*/  MOV R137, R160 ;  /* 0x000000a000897202 */ /* 0x000fe20000000f00 */
[----:B------:R1:W-:Y:S01]  /*a8cb0*/  STL [R1+0x232c], R160 ;  /* 0x00232ca001007387 */ /* 0x0003e20000100800 */
[----:B----4-:R-:W3:Y:S01]  /*a8cc0*/  LDL.LU R162, [R1+0x2394] ;  /* 0x0023940001a27983 */ /* 0x010ee20000300800 */
[C---:B------:R-:W-:Y:S02]  /*a8cd0*/  ISETP.GT.AND P2, PT, R3.reuse, 0x1, PT ;  /* 0x000000010300780c */ /* 0x040fe40003f44270 */
[----:B------:R4:W-:Y:S04]  /*a8ce0*/  LDGSTS.E [R132+0x3a600], [R136.64], P4 ;  /* 0x3a60000088847fae */ /* 0x0009e8000a121844 */
[----:B-1----:R-:W5:Y:S01]  /*a8cf0*/  LDL.LU R160, [R1+0x2420] ;  /* 0x0024200001a07983 */ /* 0x002f620000300800 */
[----:B------:R-:W4:Y:S02]  /*a8d00*/  LDL.LU R193, [R1+0x23a0] ;  /* 0x0023a00001c17983 */ /* 0x000f240000300800 */
[----:B------:R-:W5:Y:S01]  /*a8d10*/  LDL.LU R192, [R1+0x23a8] ;  /* 0x0023a80001c07983 */ /* 0x000f620000300800 */
[----:B------:R-:W-:Y:S01]  /*a8d20*/  SEL R133, RZ, 0x4, !P2 ;  /* 0x00000004ff857807 */ /* 0x000fe20005000000 */
[----:B------:R-:W-:Y:S01]  /*a8d30*/  ISETP.GT.AND P2, PT, R3, 0x5, PT ;  /* 0x000000050300780c */ /* 0x000fe20003f44270 */
[----:B------:R-:W5:Y:S02]  /*a8d40*/  LDL.LU R195, [R1+0x2418] ;  /* 0x0024180001c37983 */ /* 0x000f640000300800 */
[----:B------:R-:W-:-:S04]  /*a8d50*/  SEL R133, R133, RZ, !P0 ;  /* 0x000000ff85857207 */ /* 0x000fc80004000000 */
[----:B------:R-:W-:Y:S01]  /*a8d60*/  ISETP.NE.U32.AND P4, PT, R133, RZ, PT ;  /* 0x000000ff8500720c */ /* 0x000fe20003f85070 */
[----:B------:R-:W-:Y:S01]  /*a8d70*/  SEL R133, RZ, 0x4, !P2 ;  /* 0x00000004ff857807 */ /* 0x000fe20005000000 */
[----:B------:R-:W-:Y:S01]  /*a8d80*/  HMMA.1688.F32.TF32 R240, R164, R60, R196 ;  /* 0x0000003ca4f0723c */ /* 0x000fe200000810c4 */
[----:B--2---:R-:W-:-:S05]  /*a8d90*/  IADD3 R161, P5, R161, R252, RZ ;  /* 0x000000fca1a17210 */ /* 0x004fca0007fbe0ff */
[----:B------:R1:W-:Y:S01]  /*a8da0*/  STL [R1+0x2398], R161 ;  /* 0x002398a101007387 */ /* 0x0003e20000100800 */
[----:B---3--:R-:W-:Y:S01]  /*a8db0*/  IMAD.X R162, R162, 0x1, R0, P5 ;  /* 0x00000001a2a27824 */ /* 0x008fe200028e0600 */
[-C--:B----4-:R-:W-:Y:S02]  /*a8dc0*/  IADD3 R193, P2, R193, R252.reuse, RZ ;  /* 0x000000fcc1c17210 */ /* 0x090fe40007f5e0ff */
[----:B-----5:R-:W-:-:S03]  /*a8dd0*/  IADD3 R192, P5, R192, R252, RZ ;  /* 0x000000fcc0c07210 */ /* 0x020fc60007fbe0ff */
[----:B------:R-:W-:Y:S01]  /*a8de0*/  STL [R1+0x23a0], R193 ;  /* 0x0023a0c101007387 */ /* 0x000fe20000100800 */
[----:B------:R2:W-:Y:S02]  /*a8df0*/  STL [R1+0x2394], R162 ;  /* 0x002394a201007387 */ /* 0x0005e40000100800 */
[----:B------:R-:W3:Y:S02]  /*a8e00*/  LDL.LU R196, [R1+0x239c] ;  /* 0x00239c0001c47983 */ /* 0x000ee40000300800 */
[----:B------:R-:W4:Y:S01]  /*a8e10*/  LDL.LU R197, [R1+0x23a4] ;  /* 0x0023a40001c57983 */ /* 0x000f220000300800 */
[----:B------:R-:W5:Y:S01]  /*a8e20*/  LDL.LU R198, [R1+0x23ac] ;  /* 0x0023ac0001c67983 */ /* 0x000f620000300800 */
[----:B------:R1:W-:Y:S02]  /*a8e30*/  STL [R1+0x23a8], R192 ;  /* 0x0023a8c001007387 */ /* 0x0003e40000100800 */
[----:B------:R-:W2:Y:S01]  /*a8e40*/  LDL.LU R199, [R1+0x23b0] ;  /* 0x0023b00001c77983 */ /* 0x000ea20000300800 */
[----:B------:R-:W-:Y:S01]  /*a8e50*/  SEL R133, R133, RZ, !P0 ;  /* 0x000000ff85857207 */ /* 0x000fe20004000000 */
[----:B------:R-:W-:Y:S01]  /*a8e60*/  IMAD.MOV.U32 R136, RZ, RZ, R161 ;  /* 0x000000ffff887224 */ /* 0x000fe200078e00a1 */
[----:B------:R-:W-:-:S05]  /*a8e70*/  MOV R137, R162 ;  /* 0x000000a200897202 */ /* 0x000fca0000000f00 */
[----:B------:R1:W-:Y:S02]  /*a8e80*/  LDGSTS.E [R132+0x3c000], [R136.64], P3 ;  /* 0x3c00000088847fae */ /* 0x0003e40009921844 */
[----:B-1----:R-:W-:Y:S01]  /*a8e90*/  IMAD.MOV.U32 R136, RZ, RZ, R193 ;  /* 0x000000ffff887224 */ /* 0x002fe200078e00c1 */
[----:B---3--:R-:W-:Y:S01]  /*a8ea0*/  IADD3.X R196, R196, R0, RZ, P2, !PT ;  /* 0x00000000c4c47210 */ /* 0x008fe200017fe4ff */
[----:B----4-:R-:W-:Y:S01]  /*a8eb0*/  IMAD.X R197, R197, 0x1, R0, P5 ;  /* 0x00000001c5c57824 */ /* 0x010fe200028e0600 */
[----:B--2---:R-:W-:-:S03]  /*a8ec0*/  IADD3 R199, P6, R199, R252, RZ ;  /* 0x000000fcc7c77210 */ /* 0x004fc60007fde0ff */
[----:B------:R-:W-:Y:S04]  /*a8ed0*/  STL [R1+0x239c], R196 ;  /* 0x00239cc401007387 */ /* 0x000fe80000100800 */
[----:B------:R-:W-:Y:S01]  /*a8ee0*/  STL [R1+0x23b0], R199 ;  /* 0x0023b0c701007387 */ /* 0x000fe20000100800 */
[----:B------:R-:W-:Y:S02]  /*a8ef0*/  STL [R1+0x23a4], R197 ;  /* 0x0023a4c501007387 */ /* 0x000fe40000100800 */
[----:B------:R-:W2:Y:S02]  /*a8f00*/  LDL.LU R194, [R1+0x2414] ;  /* 0x0024140001c27983 */ /* 0x000ea40000300800 */
[----:B------:R-:W3:Y:S02]  /*a8f10*/  LDL.LU R161, [R1+0x241c] ;  /* 0x00241c0001a17983 */ /* 0x000ee40000300800 */
[----:B-----5:R-:W-:Y:S01]  /*a8f20*/  IMAD.X R198, R198, 0x1, R0, P6 ;  /* 0x00000001c6c67824 */ /* 0x020fe200030e0600 */
[----:B------:R-:W-:-:S02]  /*a8f30*/  ISETP.NE.U32.AND P2, PT, R133, RZ, PT ;  /* 0x000000ff8500720c */ /* 0x000fc40003f45070 */
[----:B------:R-:W4:Y:S01]  /*a8f40*/  LDL.LU R133, [R1+0x2428] ;  /* 0x0024280001857983 */ /* 0x000f220000300800 */
[----:B------:R-:W5:Y:S02]  /*a8f50*/  LDL.LU R162, [R1+0x2430] ;  /* 0x0024300001a27983 */ /* 0x000f640000300800 */
[----:B------:R-:W-:Y:S01]  /*a8f60*/  STL [R1+0x23ac], R198 ;  /* 0x0023acc601007387 */ /* 0x000fe20000100800 */
[----:B------:R-:W-:Y:S01]  /*a8f70*/  MOV R137, R196 ;  /* 0x000000c400897202 */ /* 0x000fe20000000f00 */
[----:B------:R-:W5:Y:S01]  /*a8f80*/  LDL.LU R193, [R1+0x2424] ;  /* 0x0024240001c17983 */ /* 0x000f620000300800 */
[----:B------:R-:W-:-:S03]  /*a8f90*/  IADD3 R195, P5, R195, R252, RZ ;  /* 0x000000fcc3c37210 */ /* 0x000fc60007fbe0ff */
[----:B------:R1:W-:Y:S04]  /*a8fa0*/  LDGSTS.E [R132+0x3c200], [R136.64], P3 ;  /* 0x3c20000088847fae */ /* 0x0003e80009921844 */
[----:B------:R1:W-:Y:S02]  /*a8fb0*/  STL [R1+0x2418], R195 ;  /* 0x002418c301007387 */ /* 0x0003e40000100800 */
[----:B-1----:R-:W-:Y:S02]  /*a8fc0*/  IMAD.MOV.U32 R136, RZ, RZ, R192 ;  /* 0x000000ffff887224 */ /* 0x002fe400078e00c0 */
[----:B------:R-:W5:Y:S01]  /*a8fd0*/  LDL.LU R192, [R1+0x242c] ;  /* 0x00242c0001c07983 */ /* 0x000f620000300800 */
[----:B------:R-:W-:-:S05]  /*a8fe0*/  IMAD.MOV.U32 R137, RZ, RZ, R197 ;  /* 0x000000ffff897224 */ /* 0x000fca00078e00c5 */
[----:B------:R1:W-:Y:S02]  /*a8ff0*/  LDGSTS.E [R132+0x3c400], [R136.64], P3 ;  /* 0x3c40000088847fae */ /* 0x0003e40009921844 */
[----:B-1----:R-:W-:Y:S02]  /*a9000*/  IMAD.MOV.U32 R136, RZ, RZ, R199 ;  /* 0x000000ffff887224 */ /* 0x002fe400078e00c7 */
[----:B------:R-:W-:-:S05]  /*a9010*/  IMAD.MOV.U32 R137, RZ, RZ, R198 ;  /* 0x000000ffff897224 */ /* 0x000fca00078e00c6 */
[----:B------:R1:W-:Y:S02]  /*a9020*/  LDGSTS.E [R132+0x3c600], [R136.64], P3 ;  /* 0x3c60000088847fae */ /* 0x0003e40009921844 */
[----:B-1----:R-:W-:Y:S01]  /*a9030*/  IMAD.MOV.U32 R136, RZ, RZ, R195 ;  /* 0x000000ffff887224 */ /* 0x002fe200078e00c3 */
[----:B--2---:R-:W-:Y:S01]  /*a9040*/  IADD3.X R194, R194, R0, RZ, P5, !PT ;  /* 0x00000000c2c27210 */ /* 0x004fe20002ffe4ff */
[----:B------:R-:W-:-:S04]  /*a9050*/  IADD3 R160, P5, R160, R252, RZ ;  /* 0x000000fca0a07210 */ /* 0x000fc80007fbe0ff */
[----:B------:R-:W-:Y:S01]  /*a9060*/  IMAD.MOV.U32 R137, RZ, RZ, R194 ;  /* 0x000000ffff897224 */ /* 0x000fe200078e00c2 */
[----:B---3--:R-:W-:Y:S02]  /*a9070*/  IADD3.X R161, R161, R0, RZ, P5, !PT ;  /* 0x00000000a1a17210 */ /* 0x008fe40002ffe4ff */
[-C--:B----4-:R-:W-:Y:S01]  /*a9080*/  IADD3 R133, P3, R133, R252.reuse, RZ ;  /* 0x000000fc85857210 */ /* 0x090fe20007f7e0ff */
[----:B-----5:R-:W-:Y:S01]  /*a9090*/  IADD3 R162, P5, R162, R252, RZ ;  /* 0x000000fca2a27210 */ /* 0x020fe20007fbe0ff */
[----:B------:R1:W-:Y:S02]  /*a90a0*/  LDGSTS.E [R132+0x3e000], [R136.64], P1 ;  /* 0x3e00000088847fae */ /* 0x0003e40008921844 */
[----:B------:R-:W-:Y:S02]  /*a90b0*/  IADD3.X R193, R193, R0, RZ, P3, !PT ;  /* 0x00000000c1c17210 */ /* 0x000fe40001ffe4ff */
[----:B------:R-:W-:Y:S01]  /*a90c0*/  STL [R1+0x2414], R194 ;  /* 0x002414c201007387 */ /* 0x000fe20000100800 */
[----:B------:R-:W-:Y:S02]  /*a90d0*/  STL [R1+0x2420], R160 ;  /* 0x002420a001007387 */ /* 0x000fe40000100800 */
[----:B------:R-:W-:Y:S02]  /*a90e0*/  STL [R1+0x2428], R133 ;  /* 0x0024288501007387 */ /* 0x000fe40000100800 */
[----:B------:R2:W-:Y:S01]  /*a90f0*/  STL [R1+0x241c], R161 ;  /* 0x00241ca101007387 */ /* 0x0005e20000100800 */
[----:B------:R3:W-:Y:S01]  /*a9100*/  STL [R1+0x2430], R162 ;  /* 0x002430a201007387 */ /* 0x0007e20000100800 */
[----:B------:R-:W4:Y:S02]  /*a9110*/  LDL R195, [R1+0x1764] ;  /* 0x0017640001c37983 */ /* 0x000f240000100800 */
[----:B-1----:R-:W-:-:S02]  /*a9120*/  IMAD.MOV.U32 R136, RZ, RZ, R160 ;  /* 0x000000ffff887224 */ /* 0x002fc400078e00a0 */
[----:B------:R-:W-:Y:S01]  /*a9130*/  IMAD.MOV.U32 R137, RZ, RZ, R161 ;  /* 0x000000ffff897224 */ /* 0x000fe200078e00a1 */
[----:B------:R-:W-:Y:S01]  /*a9140*/  STL [R1+0x2424], R193 ;  /* 0x002424c101007387 */ /* 0x000fe20000100800 */
[----:B--2---:R-:W2:Y:S02]  /*a9150*/  LDL.LU R161, [R1+0x2f94] ;  /* 0x002f940001a17983 */ /* 0x004ea40000300800 */
[----:B------:R-:W5:Y:S01]  /*a9160*/  LDL.LU R160, [R1+0x2f70] ;  /* 0x002f700001a07983 */ /* 0x000f620000300800 */
[----:B------:R-:W-:Y:S01]  /*a9170*/  IADD3.X R192, R192, R0, RZ, P5, !PT ;  /* 0x00000000c0c07210 */ /* 0x000fe20002ffe4ff */
[----:B------:R1:W-:Y:S04]  /*a9180*/  LDGSTS.E [R132+0x3e200], [R136.64], P1 ;  /* 0x3e20000088847fae */ /* 0x0003e80008921844 */
[----:B------:R-:W4:Y:S01]  /*a9190*/  LDL.LU R198, [R1+0x2f68] ;  /* 0x002f680001c67983 */ /* 0x000f220000300800 */
[----:B------:R1:W-:Y:S02]  /*a91a0*/  STL [R1+0x242c], R192 ;  /* 0x00242cc001007387 */ /* 0x0003e40000100800 */
[----:B-1----:R-:W-:-:S02]  /*a91b0*/  IMAD.MOV.U32 R136, RZ, RZ, R133 ;  /* 0x000000ffff887224 */ /* 0x002fc400078e0085 */
[----:B------:R-:W-:-:S05]  /*a91c0*/  IMAD.MOV.U32 R137, RZ, RZ, R193 ;  /* 0x000000ffff897224 */ /* 0x000fca00078e00c1 */
[----:B------:R1:W-:Y:S02]  /*a91d0*/  LDGSTS.E [R132+0x3e400], [R136.64], P1 ;  /* 0x3e40000088847fae */ /* 0x0003e40008921844 */
[----:B-1----:R-:W-:Y:S01]  /*a91e0*/  MOV R136, R162 ;  /* 0x000000a200887202 */ /* 0x002fe20000000f00 */
[----:B---3--:R-:W-:Y:S02]  /*a91f0*/  IMAD.MOV.U32 R162, RZ, RZ, R168 ;  /* 0x000000ffffa27224 */ /* 0x008fe400078e00a8 */
[----:B------:R-:W-:Y:S01]  /*a9200*/  IMAD.MOV.U32 R137, RZ, RZ, R192 ;  /* 0x000000ffff897224 */ /* 0x000fe200078e00c0 */
[----:B------:R-:W3:Y:S01]  /*a9210*/  LDL.LU R168, [R1+0x2f6c] ;  /* 0x002f6c0001a87983 */ /* 0x000ee20000300800 */
[----:B------:R-:W3:Y:S02]  /*a9220*/  LDL.LU R192, [R1+0x2f64] ;  /* 0x002f640001c07983 */ /* 0x000ee40000300800 */
[----:B------:R-:W3:Y:S02]  /*a9230*/  LDL.LU R199, [R1+0x2f5c] ;  /* 0x002f5c0001c77983 */ /* 0x000ee40000300800 */
[----:B------:R-:W3:Y:S01]  /*a9240*/  LDL.LU R197, [R1+0x2f54] ;  /* 0x002f540001c57983 */ /* 0x000ee20000300800 */
[----:B------:R-:W3:Y:S01]  /*a9250*/  LDL.LU R196, [R1+0x2f60] ;  /* 0x002f600001c47983 */ /* 0x000ee20000300800 */
[----:B------:R-:W3:Y:S03]  /*a9260*/  LDL.LU R194, [R1+0x2ef8] ;  /* 0x002ef80001c27983 */ /* 0x000ee60000300800 */
[----:B------:R-:W1:Y:S01]  /*a9270*/  S2R R193, SR_TID.X ;  /* 0x0000000000c17919 */ /* 0x000e620000002100 */
[----:B------:R-:W-:-:S03]  /*a9280*/  ISETP.GT.AND P3, PT, R3, 0x9, PT ;  /* 0x000000090300780c */ /* 0x000fc60003f64270 */
[----:B------:R1:W-:Y:S01]  /*a9290*/  LDGSTS.E [R132+0x3e600], [R136.64], P1 ;  /* 0x3e60000088847fae */ /* 0x0003e20008921844 */
[----:B------:R-:W-:Y:S02]  /*a92a0*/  SEL R133, RZ, 0x4, !P3 ;  /* 0x00000004ff857807 */ /* 0x000fe40005800000 */
[----:B------:R-:W-:Y:S02]  /*a92b0*/  ISETP.GT.AND P1, PT, R3, 0xd, PT ;  /* 0x0000000d0300780c */ /* 0x000fe40003f24270 */
[----:B-1----:R-:W-:Y:S02]  /*a92c0*/  SEL R132, R133, RZ, !P0 ;  /* 0x000000ff85847207 */ /* 0x002fe40004000000 */
[----:B------:R-:W-:-:S04]  /*a92d0*/  LOP3.LUT R193, R193, 0x7f, RZ, 0xc0, !PT ;  /* 0x0000007fc1c17812 */ /* 0x000fc800078ec0ff */
[----:B------:R-:W-:Y:S01]  /*a92e0*/  SHF.L.U32 R193, R193, 0x2, RZ ;  /* 0x00000002c1c17819 */ /* 0x000fe200000006ff */
[----:B------:R-:W-:-:S03]  /*a92f0*/  SEL R133, RZ, 0x4, !P1 ;  /* 0x00000004ff857807 */ /* 0x000fc60004800000 */
[----:B------:R-:W-:Y:S02]  /*a9300*/  LOP3.LUT R193, R193, 0x20, RZ, 0x3c, !PT ;  /* 0x00000020c1c17812 */ /* 0x000fe400078e3cff */
[----:B------:R-:W-:Y:S02]  /*a9310*/  ISETP.NE.U32.AND P1, PT, R132, RZ, PT ;  /* 0x000000ff8400720c */ /* 0x000fe40003f25070 */
[----:B------:R-:W-:Y:S02]  /*a9320*/  SEL R133, R133, RZ, !P0 ;  /* 0x000000ff85857207 */ /* 0x000fe40004000000 */
[-C--:B--2---:R-:W-:Y:S02]  /*a9330*/  IADD3 R161, P5, R161, R252.reuse, RZ ;  /* 0x000000fca1a17210 */ /* 0x084fe40007fbe0ff */
[----:B-----5:R-:W-:-:S03]  /*a9340*/  IADD3 R160, P3, R160, R252, RZ ;  /* 0x000000fca0a07210 */ /* 0x020fc60007f7e0ff */
[----:B------:R-:W-:Y:S02]  /*a9350*/  STL [R1+0x2f94], R161 ;  /* 0x002f94a101007387 */ /* 0x000fe40000100800 */
[----:B------:R-:W-:Y:S01]  /*a9360*/  STL [R1+0x2f70], R160 ;  /* 0x002f70a001007387 */ /* 0x000fe20000100800 */
[----:B----4-:R-:W-:Y:S01]  /*a9370*/  LEA R132, R195, R193, 0x12 ;  /* 0x000000c1c3847211 */ /* 0x010fe200078e90ff */
[----:B------:R-:W-:Y:S02]  /*a9380*/  IMAD.MOV.U32 R136, RZ, RZ, R161 ;  /* 0x000000ffff887224 */ /* 0x000fe400078e00a1 */
[--C-:B---3--:R-:W-:Y:S01]  /*a9390*/  IMAD.X R168, R168, 0x1, R0.reuse, P5 ;  /* 0x00000001a8a87824 */ /* 0x108fe200028e0600 */
[-C--:B------:R-:W-:Y:S01]  /*a93a0*/  IADD3 R198, P5, R198, R252.reuse, RZ ;  /* 0x000000fcc6c67210 */ /* 0x080fe20007fbe0ff */
[--C-:B------:R-:W-:Y:S01]  /*a93b0*/  IMAD.X R192, R192, 0x1, R0.reuse, P3 ;  /* 0x00000001c0c07824 */ /* 0x100fe200018e0600 */
[----:B------:R-:W-:Y:S02]  /*a93c0*/  IADD3 R196, P3, R196, R252, RZ ;  /* 0x000000fcc4c47210 */ /* 0x000fe40007f7e0ff */
[----:B------:R1:W-:Y:S01]  /*a93d0*/  STL [R1+0x2f6c], R168 ;  /* 0x002f6ca801007387 */ /* 0x0003e20000100800 */
[----:B------:R-:W-:-:S02]  /*a93e0*/  IMAD.X R199, R199, 0x1, R0, P5 ;  /* 0x00000001c7c77824 */ /* 0x000fc400028e0600 */
[----:B------:R-:W-:Y:S02]  /*a93f0*/  STL [R1+0x2f68], R198 ;  /* 0x002f68c601007387 */ /* 0x000fe40000100800 */
[----:B------:R2:W-:Y:S01]  /*a9400*/  STL [R1+0x2f64], R192 ;  /* 0x002f64c001007387 */ /* 0x0005e20000100800 */
[----:B------:R-:W-:Y:S01]  /*a9410*/  STL [R1+0x2f60], R196 ;  /* 0x002f60c401007387 */ /* 0x000fe20000100800 */
[----:B------:R-:W-:Y:S02]  /*a9420*/  STL [R1+0x2f5c], R199 ;  /* 0x002f5cc701007387 */ /* 0x000fe40000100800 */
[----:B------:R-:W3:Y:S01]  /*a9430*/  LDL.LU R195, [R1+0x2eec] ;  /* 0x002eec0001c37983 */ /* 0x000ee20000300800 */
[----:B------:R-:W-:Y:S02]  /*a9440*/  MOV R137, R168 ;  /* 0x000000a800897202 */ /* 0x000fe40000000f00 */
[----:B-1----:R-:W4:Y:S01]  /*a9450*/  LDL.LU R168, [R1+0x2ef0] ;  /* 0x002ef00001a87983 */ /* 0x002f220000300800 */
[----:B------:R-:W-:-:S02]  /*a9460*/  IMAD.X R197, R197, 0x1, R0, P3 ;  /* 0x00000001c5c57824 */ /* 0x000fc400018e0600 */
[----:B------:R-:W5:Y:S02]  /*a9470*/  LDL.LU R193, [R1+0x2ee4] ;  /* 0x002ee40001c17983 */ /* 0x000f640000300800 */
[----:B------:R-:W5:Y:S01]  /*a9480*/  LDL.LU R161, [R1+0x2ee8] ;  /* 0x002ee80001a17983 */ /* 0x000f620000300800 */
[----:B------:R-:W-:Y:S01]  /*a9490*/  ISETP.NE.U32.AND P5, PT, R133, RZ, PT ;  /* 0x000000ff8500720c */ /* 0x000fe20003fa5070 */
[----:B------:R1:W-:Y:S04]  /*a94a0*/  LDGSTS.E [R132+0x800], [R136.64], P4 ;  /* 0x0080000088847fae */ /* 0x0003e8000a121844 */
[----:B------:R-:W5:Y:S01]  /*a94b0*/  LDL.LU R133, [R1+0x2ee0] ;  /* 0x002ee00001857983 */ /* 0x000f620000300800 */
[----:B------:R-:W-:Y:S01]  /*a94c0*/  IADD3 R194, P3, R194, R252, RZ ;  /* 0x000000fcc2c27210 */ /* 0x000fe20007f7e0ff */
[----:B------:R-:W-:Y:S01]  /*a94d0*/  STL [R1+0x2f54], R197 ;  /* 0x002f54c501007387 */ /* 0x000fe20000100800 */
[----:B-1----:R-:W-:-:S02]  /*a94e0*/  MOV R137, R192 ;  /* 0x000000c000897202 */ /* 0x002fc40000000f00 */
[----:B--2---:R-:W2:Y:S01]  /*a94f0*/  LDL.LU R192, [R1+0x2edc] ;  /* 0x002edc0001c07983 */ /* 0x004ea20000300800 */
[----:B------:R-:W-:Y:S02]  /*a9500*/  IMAD.MOV.U32 R136, RZ, RZ, R160 ;  /* 0x000000ffff887224 */ /* 0x000fe400078e00a0 */
[----:B------:R1:W-:Y:S02]  /*a9510*/  STL [R1+0x2ef8], R194 ;  /* 0x002ef8c201007387 */ /* 0x0003e40000100800 */
[----:B------:R-:W2:Y:S01]  /*a9520*/  LDL.LU R160, [R1+0x2ed4] ;  /* 0x002ed40001a07983 */ /* 0x000ea20000300800 */
        /* <DEDUP_REMOVED lines=8> */
[----:B------:R-:W-:Y:S01]  /*a95b0*/  IMAD.MOV.U32 R194, RZ, RZ, R175 ;  /* 0x000000ffffc27224 */ /* 0x000fe200078e00af */
[----:B------:R-:W-:Y:S01]  /*a95c0*/  MOV R196, R173 ;  /* 0x000000ad00c47202 */ /* 0x000fe20000000f00 */
[----:B------:R-:W-:Y:S02]  /*a95d0*/  IMAD.MOV.U32 R197, RZ, RZ, R171 ;  /* 0x000000ffffc57224 */ /* 0x000fe400078e00ab */
[----:B------:R-:W-:Y:S01]  /*a95e0*/  IMAD.MOV.U32 R198, RZ, RZ, R170 ;  /* 0x000000ffffc67224 */ /* 0x000fe200078e00aa */
[----:B------:R-:W-:Y:S02]  /*a95f0*/  MOV R199, R169 ;  /* 0x000000a900c77202 */ /* 0x000fe40000000f00 */
[----:B---3--:R-:W-:-:S02]  /*a9600*/  IADD3.X R195, R195, R0, RZ, P3, !PT ;  /* 0x00000000c3c37210 */ /* 0x008fc40001ffe4ff */
[----:B----4-:R-:W-:-:S03]  /*a9610*/  IADD3 R168, P3, R168, R252, RZ ;  /* 0x000000fca8a87210 */ /* 0x010fc60007f7e0ff */
[----:B------:R-:W-:Y:S01]  /*a9620*/  IMAD.MOV.U32 R137, RZ, RZ, R195 ;  /* 0x000000ffff897224 */ /* 0x000fe200078e00c3 */
[----:B-----5:R-:W-:Y:S02]  /*a9630*/  IADD3 R161, P4, R161, R252, RZ ;  /* 0x000000fca1a17210 */ /* 0x020fe40007f9e0ff */
[----:B------:R-:W-:Y:S02]  /*a9640*/  IADD3.X R193, R193, R0, RZ, P3, !PT ;  /* 0x00000000c1c17210 */ /* 0x000fe40001ffe4ff */
[----:B------:R1:W-:Y:S01]  /*a9650*/  LDGSTS.E [R132+0x2800], [R136.64], P2 ;  /* 0x0280000088847fae */ /* 0x0003e20009121844 */
[----:B------:R-:W-:-:S03]  /*a9660*/  IADD3 R133, P3, R133, R252, RZ ;  /* 0x000000fc85857210 */ /* 0x000fc60007f7e0ff */
[----:B------:R-:W-:Y:S01]  /*a9670*/  STL [R1+0x2eec], R195 ;  /* 0x002eecc301007387 */ /* 0x000fe20000100800 */
[----:B------:R3:W-:Y:S02]  /*a9680*/  STL [R1+0x2ef0], R168 ;  /* 0x002ef0a801007387 */ /* 0x0007e40000100800 */
[----:B------:R-:W-:Y:S02]  /*a9690*/  STL [R1+0x2ee8], R161 ;  /* 0x002ee8a101007387 */ /* 0x000fe40000100800 */
[----:B------:R-:W-:Y:S02]  /*a96a0*/  STL [R1+0x2ee4], R193 ;  /* 0x002ee4c101007387 */ /* 0x000fe40000100800 */
[----:B-1----:R-:W-:Y:S01]  /*a96b0*/  IMAD.MOV.U32 R136, RZ, RZ, R168 ;  /* 0x000000ffff887224 */ /* 0x002fe200078e00a8 */
[----:B------:R-:W-:Y:S02]  /*a96c0*/  MOV R137, R193 ;  /* 0x000000c100897202 */ /* 0x000fe40000000f00 */
[----:B--2---:R-:W-:Y:S01]  /*a96d0*/  IADD3.X R192, R192, R0, RZ, P4, !PT ;  /* 0x00000000c0c07210 */ /* 0x004fe200027fe4ff */
[----:B------:R-:W-:-:S02]  /*a96e0*/  IMAD.X R160, R160, 0x1, R0, P3 ;  /* 0x00000001a0a07824 */ /* 0x000fc400018e0600 */
[----:B------:R1:W-:Y:S04]  /*a96f0*/  LDGSTS.E [R132+0x2a00], [R136.64], P2 ;  /* 0x02a0000088847fae */ /* 0x0003e80009121844 */
[----:B------:R-:W-:Y:S01]  /*a9700*/  STL [R1+0x2ee0], R133 ;  /* 0x002ee08501007387 */ /* 0x000fe20000100800 */
[----:B------:R2:W-:Y:S02]  /*a9710*/  STL [R1+0x2edc], R192 ;  /* 0x002edcc001007387 */ /* 0x0005e40000100800 */
[----:B---3--:R-:W3:Y:S02]  /*a9720*/  LDL.LU R168, [R1+0x2e70] ;  /* 0x002e700001a87983 */ /* 0x008ee40000300800 */
[----:B------:R4:W-:Y:S01]  /*a9730*/  STL [R1+0x2ed4], R160 ;  /* 0x002ed4a001007387 */ /* 0x0009e20000100800 */
[----:B------:R-:W5:Y:S01]  /*a9740*/  LDL.LU R175, [R1+0x365c] ;  /* 0x00365c0001af7983 */ /* 0x000f620000300800 */
[----:B------:R-:W-:-:S02]  /*a9750*/  MOV R195, R186 ;  /* 0x000000ba00c37202 */ /* 0x000fc40000000f00 */
[----:B------:R-:W5:Y:S02]  /*a9760*/  LDL.LU R186, [R1+0x2e68] ;  /* 0x002e680001ba7983 */ /* 0x000f640000300800 */
[----:B------:R-:W5:Y:S01]  /*a9770*/  LDL.LU R173, [R1+0x3658] ;  /* 0x0036580001ad7983 */ /* 0x000f620000300800 */
[----:B------:R-:W5:Y:S01]  /*a9780*/  LDL.LU R171, [R1+0x3654] ;  /* 0x0036540001ab7983 */ /* 0x000f620000300800 */
[----:B------:R-:W5:Y:S02]  /*a9790*/  LDL.LU R170, [R1+0x2e6c] ;  /* 0x002e6c0001aa7983 */ /* 0x000f640000300800 */
[----:B------:R-:W5:Y:S02]  /*a97a0*/  LDL.LU R169, [R1+0x2e5c] ;  /* 0x002e5c0001a97983 */ /* 0x000f640000300800 */
[----:B-1----:R-:W-:Y:S02]  /*a97b0*/  IMAD.MOV.U32 R136, RZ, RZ, R161 ;  /* 0x000000ffff887224 */ /* 0x002fe400078e00a1 */
[----:B------:R-:W-:-:S05]  /*a97c0*/  IMAD.MOV.U32 R137, RZ, RZ, R192 ;  /* 0x000000ffff897224 */ /* 0x000fca00078e00c0 */
[----:B------:R1:W-:Y:S02]  /*a97d0*/  LDGSTS.E [R132+0x2c00], [R136.64], P2 ;  /* 0x02c0000088847fae */ /* 0x0003e40009121844 */
[----:B-1----:R-:W-:Y:S02]  /*a97e0*/  IMAD.MOV.U32 R136, RZ, RZ, R133 ;  /* 0x000000ffff887224 */ /* 0x002fe400078e0085 */
[----:B------:R-:W-:-:S05]  /*a97f0*/  IMAD.MOV.U32 R137, RZ, RZ, R160 ;  /* 0x000000ffff897224 */ /* 0x000fca00078e00a0 */
[----:B------:R1:W-:Y:S04]  /*a9800*/  LDGSTS.E [R132+0x2e00], [R136.64], P2 ;  /* 0x02e0000088847fae */ /* 0x0003e80009121844 */
[----:B-1----:R-:W5:Y:S01]  /*a9810*/  LDL.LU R137, [R1+0x2e78] ;  /* 0x002e780001897983 */ /* 0x002f620000300800 */
[----:B--2---:R-:W-:Y:S01]  /*a9820*/  MOV R192, R162 ;  /* 0x000000a200c07202 */ /* 0x004fe20000000f00 */
[----:B------:R-:W-:Y:S01]  /*a9830*/  IMAD.MOV.U32 R193, RZ, RZ, R163 ;  /* 0x000000ffffc17224 */ /* 0x000fe200078e00a3 */
[----:B------:R-:W-:Y:S01]  /*a9840*/  ISETP.GT.AND P3, PT, R3, 0x11, PT ;  /* 0x000000110300780c */ /* 0x000fe20003f64270 */
[----:B----4-:R-:W-:Y:S03]  /*a9850*/  HMMA.1688.F32.TF32 R160, R164, R16, R244 ;  /* 0x00000010a4a0723c */ /* 0x010fe600000810f4 */
[----:B------:R-:W-:-:S02]  /*a9860*/  SEL R136, RZ, 0x4, !P3 ;  /* 0x00000004ff887807 */ /* 0x000fc40005800000 */
[-C--:B---3--:R-:W-:Y:S02]  /*a9870*/  IADD3 R168, P3, R168, R252.reuse, RZ ;  /* 0x000000fca8a87210 */ /* 0x088fe40007f7e0ff */
[----:B-----5:R-:W-:-:S05]  /*a9880*/  IADD3 R137, P6, R137, R252, RZ ;  /* 0x000000fc89897210 */ /* 0x020fca0007fde0ff */
[----:B------:R-:W-:Y:S01]  /*a9890*/  STL [R1+0x2e78], R137 ;  /* 0x002e788901007387 */ /* 0x000fe20000100800 */
[----:B------:R-:W2:Y:S02]  /*a98a0*/  LDL.LU R247, [R1+0x2e64] ;  /* 0x002e640001f77983 */ /* 0x000ea40000300800 */
[----:B------:R-:W-:Y:S02]  /*a98b0*/  STL [R1+0x2e70], R168 ;  /* 0x002e70a801007387 */ /* 0x000fe40000100800 */
[----:B------:R-:W3:Y:S01]  /*a98c0*/  LDL.LU R246, [R1+0x2e60] ;  /* 0x002e600001f67983 */ /* 0x000ee20000300800 */
[----:B------:R-:W-:Y:S01]  /*a98d0*/  IADD3 R186, P4, R186, R252, RZ ;  /* 0x000000fcbaba7210 */ /* 0x000fe20007f9e0ff */
[--C-:B------:R-:W-:Y:S01]  /*a98e0*/  IMAD.X R170, R170, 0x1, R0.reuse, P6 ;  /* 0x00000001aaaa7824 */ /* 0x100fe200030e0600 */
[----:B------:R-:W-:Y:S02]  /*a98f0*/  ISETP.GT.AND P2, PT, R3, 0x15, PT ;  /* 0x000000150300780c */ /* 0x000fe40003f44270 */
[----:B------:R-:W-:Y:S01]  /*a9900*/  SEL R136, R136, RZ, !P0 ;  /* 0x000000ff88887207 */ /* 0x000fe20004000000 */
[----:B------:R-:W-:Y:S01]  /*a9910*/  IMAD.X R169, R169, 0x1, R0, P4 ;  /* 0x00000001a9a97824 */ /* 0x000fe200020e0600 */
[----:B------:R-:W-:Y:S01]  /*a9920*/  SEL R133, RZ, 0x4, !P2 ;  /* 0x00000004ff857807 */ /* 0x000fe20005000000 */
[----:B------:R1:W-:Y:S01]  /*a9930*/  STL [R1+0x2e6c], R170 ;  /* 0x002e6caa01007387 */ /* 0x0003e20000100800 */
[----:B------:R-:W-:Y:S01]  /*a9940*/  ISETP.NE.U32.AND P2, PT, R136, RZ, PT ;  /* 0x000000ff8800720c */ /* 0x000fe20003f45070 */
[----:B------:R-:W-:Y:S02]  /*a9950*/  STL [R1+0x2e68], R186 ;  /* 0x002e68ba01007387 */ /* 0x000fe40000100800 */
[----:B------:R-:W-:Y:S01]  /*a9960*/  IMAD.MOV.U32 R136, RZ, RZ, R170 ;  /* 0x000000ffff887224 */ /* 0x000fe200078e00aa */
[----:B--2---:R-:W-:-:S05]  /*a9970*/  IADD3.X R247, R247, R0, RZ, P3, !PT ;  /* 0x00000000f7f77210 */ /* 0x004fca0001ffe4ff */
[----:B------:R2:W-:Y:S01]  /*a9980*/  STL [R1+0x2e64], R247 ;  /* 0x002e64f701007387 */ /* 0x0005e20000100800 */
[----:B-1----:R-:W4:Y:S02]  /*a9990*/  LDL.LU R170, [R1+0x2df8] ;  /* 0x002df80001aa7983 */ /* 0x002f240000300800 */
[----:B------:R-:W5:Y:S02]  /*a99a0*/  LDL.LU R245, [R1+0x2df0] ;  /* 0x002df00001f57983 */ /* 0x000f640000300800 */
[----:B------:R1:W-:Y:S01]  /*a99b0*/  STL [R1+0x2e5c], R169 ;  /* 0x002e5ca901007387 */ /* 0x0003e20000100800 */
[----:B------:R-:W4:Y:S01]  /*a99c0*/  LDL.LU R244, [R1+0x2de8] ;  /* 0x002de80001f47983 */ /* 0x000f220000300800 */
[----:B---3--:R-:W-:Y:S02]  /*a99d0*/  IADD3 R246, P4, R246, R252, RZ ;  /* 0x000000fcf6f67210 */ /* 0x008fe40007f9e0ff */
[----:B------:R-:W3:Y:S01]  /*a99e0*/  LDL.LU R252, [R1+0x2e54] ;  /* 0x002e540001fc7983 */ /* 0x000ee20000300800 */
[----:B------:R-:W-:-:S04]  /*a99f0*/  LOP3.LUT R137, R137, R136, RZ, 0x3c, !PT ;  /* 0x0000008889897212 */ /* 0x000fc800078e3cff */
[----:B------:R-:W-:-:S04]  /*a9a00*/  LOP3.LUT R136, R137, R136, RZ, 0x3c, !PT ;  /* 0x0000008889887212 */ /* 0x000fc800078e3cff */
[----:B------:R-:W-:-:S05]  /*a9a10*/  LOP3.LUT R137, R137, R136, RZ, 0x3c, !PT ;  /* 0x0000008889897212 */ /* 0x000fca00078e3cff */
[----:B------:R1:W-:Y:S01]  /*a9a20*/  LDGSTS.E [R132+0x4800], [R136.64], P1 ;  /* 0x0480000088847fae */ /* 0x0003e20008921844 */
[----:B------:R-:W-:Y:S01]  /*a9a30*/  SEL R133, R133, RZ, !P0 ;  /* 0x000000ff85857207 */ /* 0x000fe20004000000 */
[----:B-1----:R-:W-:Y:S01]  /*a9a40*/  IMAD.MOV.U32 R136, RZ, RZ, R168 ;  /* 0x000000ffff887224 */ /* 0x002fe200078e00a8 */
[----:B------:R-:W-:-:S05]  /*a9a50*/  MOV R137, R247 ;  /* 0x000000f700897202 */ /* 0x000fca0000000f00 */
[----:B------:R1:W-:Y:S01]  /*a9a60*/  LDGSTS.E [R132+0x4a00], [R136.64], P1 ;  /* 0x04a0000088847fae */ /* 0x0003e20008921844 */
[----:B------:R-:W-:Y:S02]  /*a9a70*/  ISETP.NE.U32.AND P3, PT, R133, RZ, PT ;  /* 0x000000ff8500720c */ /* 0x000fe40003f65070 */
[----:B------:R-:W4:Y:S02]  /*a9a80*/  LDL.LU R133, [R1+0x2de0] ;  /* 0x002de00001857983 */ /* 0x000f240000300800 */
[----:B------:R-:W-:Y:S01]  /*a9a90*/  STL [R1+0x2e60], R246 ;  /* 0x002e60f601007387 */ /* 0x000fe20000100800 */
[----:B------:R-:W4:Y:S01]  /*a9aa0*/  LDL.LU R168, [R1+0x2de4] ;  /* 0x002de40001a87983 */ /* 0x000f220000300800 */
[----:B--2---:R-:W2:Y:S02]  /*a9ab0*/  LDL.LU R247, [R1+0x2ddc] ;  /* 0x002ddc0001f77983 */ /* 0x004ea40000300800 */
[----:B-1----:R-:W-:Y:S01]  /*a9ac0*/  IMAD.MOV.U32 R136, RZ, RZ, R186 ;  /* 0x000000ffff887224 */ /* 0x002fe200078e00ba */
[----:B------:R-:W-:-:S02]  /*a9ad0*/  MOV R137, R169 ;  /* 0x000000a900897202 */ /* 0x000fc40000000f00 */
[----:B------:R-:W2:Y:S04]  /*a9ae0*/  LDL.LU R169, [R1+0x3650] ;  /* 0x0036500001a97983 */ /* 0x000ea80000300800 */
[----:B------:R1:W-:Y:S01]  /*a9af0*/  LDGSTS.E [R132+0x4c00], [R136.64], P1 ;  /* 0x04c0000088847fae */ /* 0x0003e20008921844 */
[----:B------:R-:W2:Y:S02]  /*a9b00*/  LDL.LU R186, [R1+0x2dd4] ;  /* 0x002dd40001ba7983 */ /* 0x000ea40000300800 */
[----:B-1----:R-:W-:Y:S02]  /*a9b10*/  IMAD.MOV.U32 R136, RZ, RZ, R246 ;  /* 0x000000ffff887224 */ /* 0x002fe400078e00f6 */
[----:B---3--:R-:W-:-:S04]  /*a9b20*/  IMAD.X R252, R252, 0x1, R0, P4 ;  /* 0x00000001fcfc7824 */ /* 0x008fc800020e0600 */
[----:B------:R-:W-:Y:S01]  /*a9b30*/  IMAD.MOV.U32 R137, RZ, RZ, R252 ;  /* 0x000000ffff897224 */ /* 0x000fe200078e00fc */
[----:B------:R1:W-:Y:S04]  /*a9b40*/  STL [R1+0x2e54], R252 ;  /* 0x002e54fc01007387 */ /* 0x0003e80000100800 */
[----:B------:R3:W-:Y:S04]  /*a9b50*/  LDGSTS.E [R132+0x4e00], [R136.64], P1 ;  /* 0x04e0000088847fae */ /* 0x0007e80008921844 */
[----:B---3--:R-:W3:Y:S01]  /*a9b60*/  LDL.LU R137, [R1+0x2dec] ;  /* 0x002dec0001897983 */ /* 0x008ee20000300800 */
[----:B-1----:R-:W-:-:S05]  /*a9b70*/  IMAD.MOV.U32 R252, RZ, RZ, c[0x0][0x188] ;  /* 0x00006200fffc7624 */ /* 0x002fca00078e00ff */
[----:B------:R-:W-:-:S05]  /*a9b80*/  SHF.L.U32 R252, R252, 0x7, RZ ;  /* 0x00000007fcfc7819 */ /* 0x000fca00000006ff */
[----:B------:R-:W-:Y:S01]  /*a9b90*/  IMAD.SHL.U32 R252, R252, 0x4, RZ ;  /* 0x00000004fcfc7824 */ /* 0x000fe200078e00ff */
[C---:B------:R-:W-:Y:S04]  /*a9ba0*/  HMMA.1688.F32.TF32 R200, R164.reuse, R56, R200 ;  /* 0x00000038a4c8723c */ /* 0x040fe800000810c8 */
[-C--:B----4-:R-:W-:Y:S02]  /*a9bb0*/  IADD3 R170, P4, R170, R252.reuse, RZ ;  /* 0x000000fcaaaa7210 */ /* 0x090fe40007f9e0ff */
[----:B-----5:R-:W-:Y:S02]  /*a9bc0*/  IADD3 R245, P1, R245, R252, RZ ;  /* 0x000000fcf5f57210 */ /* 0x020fe40007f3e0ff */
        /* <DEDUP_REMOVED lines=11> */
[----:B------:R-:W-:Y:S01]  /*a9c80*/  MOV R136, R170 ;  /* 0x000000aa00887202 */ /* 0x000fe20000000f00 */
[----:B------:R1:W-:Y:S06]  /*a9c90*/  STL [R1+0x2df8], R170 ;  /* 0x002df8aa01007387 */ /* 0x0003ec0000100800 */
[----:B------:R-:W-:Y:S01]  /*a9ca0*/  HMMA.1688.F32.TF32 R164, R164, R4, R188 ;  /* 0x00000004a4a4723c */ /* 0x000fe200000810bc */
[----:B------:R-:W-:-:S02]  /*a9cb0*/  IMAD.X R168, R168, 0x1, R0, P1 ;  /* 0x00000001a8a87824 */ /* 0x000fc400008e0600 */
[----:B------:R-:W4:Y:S01]  /*a9cc0*/  LDL.LU.64 R190, [R1+0x3648] ;  /* 0x0036480001be7983 */ /* 0x000f220000300a00 */
[----:B------:R-:W4:Y:S01]  /*a9cd0*/  LDL.LU.64 R188, [R1+0x3640] ;  /* 0x0036400001bc7983 */ /* 0x000f220000300a00 */
[----:B------:R-:W-:Y:S01]  /*a9ce0*/  STL [R1+0x2df0], R245 ;  /* 0x002df0f501007387 */ /* 0x000fe20000100800 */
[----:B------:R-:W-:-:S05]  /*a9cf0*/  IADD3 R133, P1, R133, R252, RZ ;  /* 0x000000fc85857210 */ /* 0x000fca0007f3e0ff */
[----:B--2---:R-:W-:Y:S01]  /*a9d00*/  IMAD.X R186, R186, 0x1, R0, P1 ;  /* 0x00000001baba7824 */ /* 0x004fe200008e0600 */
[----:B---3--:R-:W-:Y:S01]  /*a9d10*/  IADD3.X R137, R137, R0, RZ, P4, !PT ;  /* 0x0000000089897210 */ /* 0x008fe200027fe4ff */
[----:B------:R-:W-:-:S04]  /*a9d20*/  IADD3 R244, P4, R244, R252, RZ ;  /* 0x000000fcf4f47210 */ /* 0x000fc80007f9e0ff */
[----:B------:R2:W-:Y:S04]  /*a9d30*/  STL [R1+0x2dec], R137 ;  /* 0x002dec8901007387 */ /* 0x0005e80000100800 */
[----:B------:R3:W-:Y:S01]  /*a9d40*/  LDGSTS.E [R132+0x6800], [R136.64], P5 ;  /* 0x0680000088847fae */ /* 0x0007e2000a921844 */
[----:B------:R-:W-:Y:S02]  /*a9d50*/  IMAD.X R247, R247, 0x1, R0, P4 ;  /* 0x00000001f7f77824 */ /* 0x000fe400020e0600 */
[----:B------:R-:W5:Y:S02]  /*a9d60*/  LDL.LU R246, [R1+0x2d70] ;  /* 0x002d700001f67983 */ /* 0x000f640000300800 */
[----:B------:R-:W-:Y:S01]  /*a9d70*/  STL [R1+0x2de8], R244 ;  /* 0x002de8f401007387 */ /* 0x000fe20000100800 */
[----:B------:R2:W-:Y:S01]  /*a9d80*/  STL [R1+0x2de4], R168 ;  /* 0x002de4a801007387 */ /* 0x0005e20000100800 */
[----:B-1----:R-:W4:Y:S02]  /*a9d90*/  LDL.LU R170, [R1+0x3638] ;  /* 0x0036380001aa7983 */ /* 0x002f240000300800 */
[----:B---3--:R-:W-:Y:S01]  /*a9da0*/  IMAD.MOV.U32 R136, RZ, RZ, R245 ;  /* 0x000000ffff887224 */ /* 0x008fe200078e00f5 */
[----:B--2---:R-:W-:-:S05]  /*a9db0*/  MOV R137, R168 ;  /* 0x000000a800897202 */ /* 0x004fca0000000f00 */
[----:B------:R1:W-:Y:S04]  /*a9dc0*/  LDGSTS.E [R132+0x6a00], [R136.64], P5 ;  /* 0x06a0000088847fae */ /* 0x0003e8000a921844 */
[----:B------:R-:W-:Y:S01]  /*a9dd0*/  STL [R1+0x2de0], R133 ;  /* 0x002de08501007387 */ /* 0x000fe20000100800 */
[----:B------:R-:W-:Y:S02]  /*a9de0*/  STL [R1+0x2ddc], R247 ;  /* 0x002ddcf701007387 */ /* 0x000fe40000100800 */
[----:B------:R-:W4:Y:S02]  /*a9df0*/  LDL.LU R168, [R1+0x3634] ;  /* 0x0036340001a87983 */ /* 0x000f240000300800 */
[----:B------:R-:W2:Y:S02]  /*a9e00*/  LDL.LU R245, [R1+0x2d68] ;  /* 0x002d680001f57983 */ /* 0x000ea40000300800 */
[----:B-1----:R-:W-:-:S02]  /*a9e10*/  IMAD.MOV.U32 R136, RZ, RZ, R244 ;  /* 0x000000ffff887224 */ /* 0x002fc400078e00f4 */
[----:B------:R-:W-:Y:S01]  /*a9e20*/  IMAD.MOV.U32 R137, RZ, RZ, R247 ;  /* 0x000000ffff897224 */ /* 0x000fe200078e00f7 */
[----:B------:R1:W-:Y:S04]  /*a9e30*/  STL [R1+0x2dd4], R186 ;  /* 0x002dd4ba01007387 */ /* 0x0003e80000100800 */
[----:B------:R3:W-:Y:S02]  /*a9e40*/  LDGSTS.E [R132+0x6c00], [R136.64], P5 ;  /* 0x06c0000088847fae */ /* 0x0007e4000a921844 */
[----:B---3--:R-:W-:Y:S01]  /*a9e50*/  MOV R136, R133 ;  /* 0x0000008500887202 */ /* 0x008fe20000000f00 */
[----:B------:R-:W-:Y:S02]  /*a9e60*/  IMAD.MOV.U32 R137, RZ, RZ, R186 ;  /* 0x000000ffff897224 */ /* 0x000fe400078e00ba */
[----:B-1----:R-:W3:Y:S01]  /*a9e70*/  LDL.LU R186, [R1+0x2d64] ;  /* 0x002d640001ba7983 */ /* 0x002ee20000300800 */
[----:B------:R-:W3:Y:S02]  /*a9e80*/  LDL.LU R244, [R1+0x2d5c] ;  /* 0x002d5c0001f47983 */ /* 0x000ee40000300800 */
[----:B------:R-:W3:Y:S01]  /*a9e90*/  LDL.LU R247, [R1+0x2cf8] ;  /* 0x002cf80001f77983 */ /* 0x000ee20000300800 */
[----:B------:R1:W-:Y:S04]  /*a9ea0*/  LDGSTS.E [R132+0x6e00], [R136.64], P5 ;  /* 0x06e0000088847fae */ /* 0x0003e8000a921844 */
[----:B-1----:R-:W3:Y:S01]  /*a9eb0*/  LDL.LU R137, [R1+0x2d78] ;  /* 0x002d780001897983 */ /* 0x002ee20000300800 */
[----:B------:R-:W-:-:S04]  /*a9ec0*/  ISETP.GT.AND P4, PT, R3, 0x19, PT ;  /* 0x000000190300780c */ /* 0x000fc80003f84270 */
[----:B------:R-:W-:Y:S02]  /*a9ed0*/  SEL R136, RZ, 0x4, !P4 ;  /* 0x00000004ff887807 */ /* 0x000fe40006000000 */
[-C--:B-----5:R-:W-:Y:S02]  /*a9ee0*/  IADD3 R246, P6, R246, R252.reuse, RZ ;  /* 0x000000fcf6f67210 */ /* 0x0a0fe40007fde0ff */
[-C--:B--2---:R-:W-:Y:S02]  /*a9ef0*/  IADD3 R245, P4, R245, R252.reuse, RZ ;  /* 0x000000fcf5f57210 */ /* 0x084fe40007f9e0ff */
[----:B---3--:R-:W-:-:S05]  /*a9f00*/  IADD3 R137, P1, R137, R252, RZ ;  /* 0x000000fc89897210 */ /* 0x008fca0007f3e0ff */
[----:B------:R-:W-:Y:S01]  /*a9f10*/  STL [R1+0x2d78], R137 ;  /* 0x002d788901007387 */ /* 0x000fe20000100800 */
[----:B------:R-:W2:Y:S01]  /*a9f20*/  LDL.LU R252, [R1+0x2d6c] ;  /* 0x002d6c0001fc7983 */ /* 0x000ea20000300800 */
[----:B----4-:R-:W-:Y:S01]  /*a9f30*/  HMMA.1688.F32.TF32 R248, R168, R66, R248 ;  /* 0x00000042a8f8723c */ /* 0x010fe200000810f8 */
[----:B------:R-:W-:Y:S01]  /*a9f40*/  STL [R1+0x2d70], R246 ;  /* 0x002d70f601007387 */ /* 0x000fe20000100800 */
[----:B------:R-:W-:Y:S11]  /*a9f50*/  STL [R1+0x2d68], R245 ;  /* 0x002d68f501007387 */ /* 0x000ff60000100800 */
[----:B------:R-:W-:Y:S10]  /*a9f60*/  @!UPT UIADD3 URZ, URZ, URZ, URZ ;  /* 0x0000003f3f3ff290 */ /* 0x000ff4000fffe03f */
[----:B------:R1:W-:Y:S01]  /*a9f70*/  STL.64 [R1+0xc00], R248 ;  /* 0x000c00f801007387 */ /* 0x0003e20000100a00 */
[----:B------:R3:W-:Y:S02]  /*a9f80*/  STL.64 [R1+0xc08], R250 ;  /* 0x000c08fa01007387 */ /* 0x0007e40000100a00 */
[----:B--2---:R-:W-:-:S05]  /*a9f90*/  IMAD.X R252, R252, 0x1, R0, P1 ;  /* 0x00000001fcfc7824 */ /* 0x004fca00008e0600 */
[----:B------:R2:W-:Y:S01]  /*a9fa0*/  STL [R1+0x2d6c], R252 ;  /* 0x002d6cfc01007387 */ /* 0x0005e20000100800 */
[----:B-1----:R-:W4:Y:S02]  /*a9fb0*/  LDL.LU R249, [R1+0x2d54] ;  /* 0x002d540001f97983 */ /* 0x002f240000300800 */
[----:B---3--:R-:W3:Y:S01]  /*a9fc0*/  LDL.LU R250, [R1+0x2d60] ;  /* 0x002d600001fa7983 */ /* 0x008ee20000300800 */
[----:B------:R-:W-:Y:S02]  /*a9fd0*/  ISETP.GT.AND P5, PT, R3, 0x1d, PT ;  /* 0x0000001d0300780c */ /* 0x000fe40003fa4270 */
[----:B------:R-:W-:Y:S01]  /*a9fe0*/  SEL R136, R136, RZ, !P0 ;  /* 0x000000ff88887207 */ /* 0x000fe20004000000 */
[----:B------:R-:W-:Y:S01]  /*a9ff0*/  HMMA.1688.F32.TF32 R240, R168, R62, R240 ;  /* 0x0000003ea8f0723c */ /* 0x000fe200000810f0 */
[----:B------:R-:W-:Y:S01]  /*aa000*/  IMAD.X R186, R186, 0x1, R0, P6 ;  /* 0x00000001baba7824 */ /* 0x000fe200030e0600 */
[----:B------:R-:W-:Y:S01]  /*aa010*/  SEL R133, RZ, 0x4, !P5 ;  /* 0x00000004ff857807 */ /* 0x000fe20006800000 */
[----:B------:R-:W-:-:S02]  /*aa020*/  ISETP.NE.U32.AND P5, PT, R136, RZ, PT ;  /* 0x000000ff8800720c */ /* 0x000fc40003fa5070 */
[----:B------:R-:W-:Y:S02]  /*aa030*/  IMAD.MOV.U32 R136, RZ, RZ, R252 ;  /* 0x000000ffff887224 */ /* 0x000fe400078e00fc */
[----:B--2---:R-:W-:Y:S01]  /*aa040*/  IMAD.MOV.U32 R252, RZ, RZ, c[0x0][0x188] ;  /* 0x00006200fffc7624 */ /* 0x004fe200078e00ff */
[----:B------:R-:W-:Y:S02]  /*aa050*/  IADD3.X R244, R244, R0, RZ, P4, !PT ;  /* 0x00000000f4f47210 */ /* 0x000fe400027fe4ff */
[----:B------:R-:W-:Y:S01]  /*aa060*/  MOV R248, R245 ;  /* 0x000000f500f87202 */ /* 0x000fe20000000f00 */
[----:B------:R-:W2:Y:S01]  /*aa070*/  LDL.LU R251, [R1+0x2cec] ;  /* 0x002cec0001fb7983 */ /* 0x000ea20000300800 */
[-C--:B------:R-:W-:Y:S02]  /*aa080*/  LOP3.LUT R137, R137, R136.reuse, RZ, 0x3c, !PT ;  /* 0x0000008889897212 */ /* 0x080fe400078e3cff */
[----:B------:R-:W-:Y:S02]  /*aa090*/  SHF.L.U32 R252, R252, 0x7, RZ ;  /* 0x00000007fcfc7819 */ /* 0x000fe400000006ff */
[----:B------:R-:W-:Y:S01]  /*aa0a0*/  SEL R133, R133, RZ, !P0 ;  /* 0x000000ff85857207 */ /* 0x000fe20004000000 */
[----:B------:R-:W5:Y:S01]  /*aa0b0*/  LDL.LU R245, [R1+0x2cf0] ;  /* 0x002cf00001f57983 */ /* 0x000f620000300800 */
[----:B------:R-:W-:Y:S01]  /*aa0c0*/  LOP3.LUT R136, R137, R136, RZ, 0x3c, !PT ;  /* 0x0000008889887212 */ /* 0x000fe200078e3cff */
[----:B------:R-:W-:-:S03]  /*aa0d0*/  IMAD.SHL.U32 R252, R252, 0x4, RZ ;  /* 0x00000004fcfc7824 */ /* 0x000fc600078e00ff */
[----:B------:R-:W-:Y:S02]  /*aa0e0*/  LOP3.LUT R137, R137, R136, RZ, 0x3c, !PT ;  /* 0x0000008889897212 */ /* 0x000fe400078e3cff */
[----:B------:R-:W-:Y:S01]  /*aa0f0*/  ISETP.NE.U32.AND P1, PT, R133, RZ, PT ;  /* 0x000000ff8500720c */ /* 0x000fe20003f25070 */
[----:B------:R1:W-:Y:S01]  /*aa100*/  STL [R1+0x2d64], R186 ;  /* 0x002d64ba01007387 */ /* 0x0003e20000100800 */
[----:B------:R-:W2:Y:S03]  /*aa110*/  LDL.LU R133, [R1+0x2ce8] ;  /* 0x002ce80001857983 */ /* 0x000ea60000300800 */
[----:B------:R1:W-:Y:S01]  /*aa120*/  LDGSTS.E [R132+0x8800], [R136.64], P2 ;  /* 0x0880000088847fae */ /* 0x0003e20009121844 */
[----:B------:R-:W-:Y:S02]  /*aa130*/  STL [R1+0x2d5c], R244 ;  /* 0x002d5cf401007387 */ /* 0x000fe40000100800 */
[----:B-1----:R-:W-:-:S02]  /*aa140*/  IMAD.MOV.U32 R136, RZ, RZ, R186 ;  /* 0x000000ffff887224 */ /* 0x002fc400078e00ba */
[----:B------:R-:W5:Y:S01]  /*aa150*/  LDL.LU R186, [R1+0x3630] ;  /* 0x0036300001ba7983 */ /* 0x000f620000300800 */
[----:B------:R-:W-:Y:S01]  /*aa160*/  IMAD.MOV.U32 R137, RZ, RZ, R246 ;  /* 0x000000ffff897224 */ /* 0x000fe200078e00f6 */
[----:B---3--:R-:W-:-:S05]  /*aa170*/  IADD3 R250, P4, R250, R252, RZ ;  /* 0x000000fcfafa7210 */ /* 0x008fca0007f9e0ff */
[----:B------:R-:W-:Y:S01]  /*aa180*/  STL [R1+0x2d60], R250 ;  /* 0x002d60fa01007387 */ /* 0x000fe20000100800 */
[----:B------:R-:W-:Y:S02]  /*aa190*/  STL.64 [R1+0xd10], R240 ;  /* 0x000d10f001007387 */ /* 0x000fe40000100a00 */
[----:B------:R1:W-:Y:S02]  /*aa1a0*/  STL.64 [R1+0xd18], R242 ;  /* 0x000d18f201007387 */ /* 0x0003e40000100a00 */
[----:B------:R-:W3:Y:S02]  /*aa1b0*/  LDL.LU R246, [R1+0x2ce4] ;  /* 0x002ce40001f67983 */ /* 0x000ee40000300800 */
[----:B----4-:R-:W-:Y:S01]  /*aa1c0*/  IMAD.X R249, R249, 0x1, R0, P4 ;  /* 0x00000001f9f97824 */ /* 0x010fe200020e0600 */
[----:B------:R-:W-:Y:S02]  /*aa1d0*/  IADD3 R247, P4, R247, R252, RZ ;  /* 0x000000fcf7f77210 */ /* 0x000fe40007f9e0ff */
[-C--:B------:R-:W-:Y:S01]  /*aa1e0*/  LOP3.LUT R137, R137, R136.reuse, RZ, 0x3c, !PT ;  /* 0x0000008889897212 */ /* 0x080fe200078e3cff */
[----:B------:R-:W-:Y:S03]  /*aa1f0*/  HMMA.1688.F32.TF32 R200, R168, R58, R200 ;  /* 0x0000003aa8c8723c */ /* 0x000fe600000810c8 */
[----:B------:R-:W-:-:S02]  /*aa200*/  LOP3.LUT R136, R137, R136, RZ, 0x3c, !PT ;  /* 0x0000008889887212 */ /* 0x000fc400078e3cff */
[----:B-1----:R-:W-:Y:S02]  /*aa210*/  MOV R243, R244 ;  /* 0x000000f400f37202 */ /* 0x002fe40000000f00 */
[----:B------:R-:W4:Y:S01]  /*aa220*/  LDL.LU R244, [R1+0x2ce0] ;  /* 0x002ce00001f47983 */ /* 0x000f220000300800 */
[----:B------:R-:W-:Y:S02]  /*aa230*/  STL [R1+0x2d54], R249 ;  /* 0x002d54f901007387 */ /* 0x000fe40000100800 */
[----:B------:R-:W-:Y:S02]  /*aa240*/  STL [R1+0x2cf8], R247 ;  /* 0x002cf8f701007387 */ /* 0x000fe40000100800 */
[----:B------:R-:W4:Y:S01]  /*aa250*/  LDL.LU R242, [R1+0x2cdc] ;  /* 0x002cdc0001f27983 */ /* 0x000f220000300800 */
[----:B------:R-:W4:Y:S01]  /*aa260*/  LDL.LU R241, [R1+0x2cd4] ;  /* 0x002cd40001f17983 */ /* 0x000f220000300800 */
[----:B------:R-:W-:-:S05]  /*aa270*/  LOP3.LUT R137, R137, R136, RZ, 0x3c, !PT ;  /* 0x0000008889897212 */ /* 0x000fca00078e3cff */
[----:B------:R1:W-:Y:S01]  /*aa280*/  LDGSTS.E [R132+0x8a00], [R136.64], P2 ;  /* 0x08a0000088847fae */ /* 0x0003e20009121844 */
[----:B--2---:R-:W-:Y:S01]  /*aa290*/  IMAD.X R251, R251, 0x1, R0, P4 ;  /* 0x00000001fbfb7824 */ /* 0x004fe200020e0600 */
[----:B-----5:R-:W-:Y:S01]  /*aa2a0*/  IADD3 R245, P4, R245, R252, RZ ;  /* 0x000000fcf5f57210 */ /* 0x020fe20007f9e0ff */
[----:B-1----:R-:W-:Y:S01]  /*aa2b0*/  IMAD.MOV.U32 R136, RZ, RZ, R248 ;  /* 0x000000ffff887224 */ /* 0x002fe200078e00f8 */
[----:B------:R-:W-:-:S05]  /*aa2c0*/  MOV R137, R243 ;  /* 0x000000f300897202 */ /* 0x000fca0000000f00 */
[----:B------:R1:W-:Y:S04]  /*aa2d0*/  LDGSTS.E [R132+0x8c00], [R136.64], P2 ;  /* 0x08c0000088847fae */ /* 0x0003e80009121844 */
[----:B------:R-:W-:Y:S01]  /*aa2e0*/  STL.64 [R1+0xd20], R200 ;  /* 0x000d20c801007387 */ /* 0x000fe20000100a00 */
[----:B------:R2:W-:Y:S02]  /*aa2f0*/  STL.64 [R1+0xd28], R202 ;  /* 0x000d28ca01007387 */ /* 0x0005e40000100a00 */
[----:B------:R-:W-:Y:S02]  /*aa300*/  STL [R1+0x2cec], R251 ;  /* 0x002cecfb01007387 */ /* 0x000fe40000100800 */
[----:B-1----:R-:W-:Y:S01]  /*aa310*/  IMAD.MOV.U32 R136, RZ, RZ, R250 ;  /* 0x000000ffff887224 */ /* 0x002fe200078e00fa */
[----:B------:R-:W-:-:S05]  /*aa320*/  MOV R137, R249 ;  /* 0x000000f900897202 */ /* 0x000fca0000000f00 */
[----:B------:R1:W-:Y:S01]  /*aa330*/  LDGSTS.E [R132+0x8e00], [R136.64], P2 ;  /* 0x08e0000088847fae */ /* 0x0003e20009121844 */
[----:B------:R-:W-:-:S03]  /*aa340*/  IADD3 R133, P2, R133, R252, RZ ;  /* 0x000000fc85857210 */ /* 0x000fc60007f5e0ff */
[----:B------:R-:W-:Y:S04]  /*aa350*/  STL [R1+0x2cf0], R245 ;  /* 0x002cf0f501007387 */ /* 0x000fe80000100800 */
[----:B------:R-:W-:Y:S01]  /*aa360*/  STL [R1+0x2ce8], R133 ;  /* 0x002ce88501007387 */ /* 0x000fe20000100800 */
[----:B---3--:R-:W-:-:S05]  /*aa370*/  IMAD.X R246, R246, 0x1, R0, P4 ;  /* 0x00000001f6f67824 */ /* 0x008fca00020e0600 */
[----:B------:R-:W-:Y:S01]  /*aa380*/  STL [R1+0x2ce4], R246 ;  /* 0x002ce4f601007387 */ /* 0x000fe20000100800 */
[----:B------:R-:W3:Y:S01]  /*aa390*/  LDL.LU R240, [R1+0x2c78] ;  /* 0x002c780001f07983 */ /* 0x000ee20000300800 */
[----:B--2---:R-:W-:Y:S01]  /*aa3a0*/  HMMA.1688.F32.TF32 R200, R168, R54, R204 ;  /* 0x00000036a8c8723c */ /* 0x004fe200000810cc */
[----:B----4-:R-:W-:Y:S01]  /*aa3b0*/  IADD3 R244, P4, R244, R252, RZ ;  /* 0x000000fcf4f47210 */ /* 0x010fe20007f9e0ff */
[----:B------:R-:W-:-:S04]  /*aa3c0*/  IMAD.X R242, R242, 0x1, R0, P2 ;  /* 0x00000001f2f27824 */ /* 0x000fc800010e0600 */
[----:B------:R-:W-:Y:S02]  /*aa3d0*/  IMAD.X R241, R241, 0x1, R0, P4 ;  /* 0x00000001f1f17824 */ /* 0x000fe400020e0600 */
[C---:B------:R-:W-:Y:S11]  /*aa3e0*/  HMMA.1688.F32.TF32 R208, R168.reuse, R50, R208 ;  /* 0x00000032a8d0723c */ /* 0x040ff600000810d0 */
[----:B------:R-:W-:Y:S04]  /*aa3f0*/  @!UPT UIADD3 URZ, URZ, URZ, URZ ;  /* 0x0000003f3f3ff290 */ /* 0x000fe8000fffe03f */
[----:B------:R2:W-:Y:S01]  /*aa400*/  STL.64 [R1+0xd30], R200 ;  /* 0x000d30c801007387 */ /* 0x0005e20000100a00 */
[----:B------:R4:W-:Y:S03]  /*aa410*/  STL.64 [R1+0xd38], R202 ;  /* 0x000d38ca01007387 */ /* 0x0009e60000100a00 */
[----:B--2---:R-:W2:Y:S01]  /*aa420*/  LDL.LU R200, [R1+0x2c70] ;  /* 0x002c700001c87983 */ /* 0x004ea20000300800 */
[----:B------:R-:W-:Y:S02]  /*aa430*/  STL [R1+0x2ce0], R244 ;  /* 0x002ce0f401007387 */ /* 0x000fe40000100800 */
[----:B------:R-:W-:Y:S02]  /*aa440*/  STL [R1+0x2cdc], R242 ;  /* 0x002cdcf201007387 */ /* 0x000fe40000100800 */
[----:B----4-:R-:W4:Y:S01]  /*aa450*/  LDL.LU R202, [R1+0x2c68] ;  /* 0x002c680001ca7983 */ /* 0x010f220000300800 */
[----:B------:R-:W-:Y:S01]  /*aa460*/  STL [R1+0x2cd4], R241 ;  /* 0x002cd4f101007387 */ /* 0x000fe20000100800 */
[----:B------:R-:W5:Y:S02]  /*aa470*/  LDL.LU R207, [R1+0x2c6c] ;  /* 0x002c6c0001cf7983 */ /* 0x000f640000300800 */
[----:B------:R-:W2:Y:S02]  /*aa480*/  LDL.LU R204, [R1+0x2c64] ;  /* 0x002c640001cc7983 */ /* 0x000ea40000300800 */
[----:B------:R-:W-:Y:S01]  /*aa490*/  STL.64 [R1+0xd40], R208 ;  /* 0x000d40d001007387 */ /* 0x000fe20000100a00 */
[----:B------:R1:W-:Y:S01]  /*aa4a0*/  STL.64 [R1+0xd48], R210 ;  /* 0x000d48d201007387 */ /* 0x0003e20000100a00 */
[----:B------:R-:W2:Y:S02]  /*aa4b0*/  LDL.LU R203, [R1+0x2c60] ;  /* 0x002c600001cb7983 */ /* 0x000ea40000300800 */
[----:B------:R-:W4:Y:S01]  /*aa4c0*/  LDL.LU R206, [R1+0x2c5c] ;  /* 0x002c5c0001ce7983 */ /* 0x000f220000300800 */
[----:B-1----:R-:W-:Y:S01]  /*aa4d0*/  HMMA.1688.F32.TF32 R208, R168, R46, R212 ;  /* 0x0000002ea8d0723c */ /* 0x002fe200000810d4 */
[----:B---3--:R-:W-:-:S05]  /*aa4e0*/  IADD3 R240, P4, R240, R252, RZ ;  /* 0x000000fcf0f07210 */ /* 0x008fca0007f9e0ff */
[----:B------:R-:W-:Y:S01]  /*aa4f0*/  STL [R1+0x2c78], R240 ;  /* 0x002c78f001007387 */ /* 0x000fe20000100800 */
[----:B------:R-:W3:Y:S02]  /*aa500*/  LDL.LU R205, [R1+0x2c54] ;  /* 0x002c540001cd7983 */ /* 0x000ee40000300800 */
[----:B------:R-:W-:Y:S01]  /*aa510*/  IMAD.MOV.U32 R136, RZ, RZ, R247 ;  /* 0x000000ffff887224 */ /* 0x000fe200078e00f7 */
[----:B------:R-:W-:Y:S11]  /*aa520*/  MOV R137, R251 ;  /* 0x000000fb00897202 */ /* 0x000ff60000000f00 */
[----:B------:R-:W-:Y:S02]  /*aa530*/  @!UPT UIADD3 URZ, URZ, URZ, URZ ;  /* 0x0000003f3f3ff290 */ /* 0x000fe4000fffe03f */
[----:B------:R-:W-:Y:S01]  /*aa540*/  STL.64 [R1+0xd60], R208 ;  /* 0x000d60d001007387 */ /* 0x000fe20000100a00 */
[----:B------:R1:W-:Y:S03]  /*aa550*/  STL.64 [R1+0xd68], R210 ;  /* 0x000d68d201007387 */ /* 0x0003e60000100a00 */
[----:B------:R1:W-:Y:S01]  /*aa560*/  LDGSTS.E [R132+0xa800], [R136.64], P3 ;  /* 0x0a80000088847fae */ /* 0x0003e20009921844 */
[----:B------:R-:W-:Y:S01]  /*aa570*/  ISETP.GT.AND P2, PT, R3, 0x21, PT ;  /* 0x000000210300780c */ /* 0x000fe20003f44270 */
[----:B-1----:R-:W-:Y:S01]  /*aa580*/  HMMA.1688.F32.TF32 R208, R168, R42, R216 ;  /* 0x0000002aa8d0723c */ /* 0x002fe200000810d8 */
[----:B------:R-:W-:Y:S01]  /*aa590*/  IMAD.MOV.U32 R136, RZ, RZ, R245 ;  /* 0x000000ffff887224 */ /* 0x000fe200078e00f5 */
[----:B------:R-:W-:-:S05]  /*aa5a0*/  MOV R137, R246 ;  /* 0x000000f600897202 */ /* 0x000fca0000000f00 */
[----:B------:R1:W-:Y:S02]  /*aa5b0*/  LDGSTS.E [R132+0xaa00], [R136.64], P3 ;  /* 0x0aa0000088847fae */ /* 0x0003e40009921844 */
[----:B-1----:R-:W-:Y:S01]  /*aa5c0*/  IMAD.MOV.U32 R136, RZ, RZ, R133 ;  /* 0x000000ffff887224 */ /* 0x002fe200078e0085 */
[----:B------:R-:W-:Y:S01]  /*aa5d0*/  SEL R133, RZ, 0x4, !P2 ;  /* 0x00000004ff857807 */ /* 0x000fe20005000000 */
[----:B--2---:R-:W-:Y:S01]  /*aa5e0*/  IADD3 R200, P2, R200, R252, RZ ;  /* 0x000000fcc8c87210 */ /* 0x004fe20007f5e0ff */
[----:B-----5:R-:W-:Y:S01]  /*aa5f0*/  IADD3.X R207, R207, R0, RZ, P4, !PT ;  /* 0x00000000cfcf7210 */ /* 0x020fe200027fe4ff */
[----:B----4-:R-:W-:-:S03]  /*aa600*/  IADD3 R202, P4, R202, R252, RZ ;  /* 0x000000fccaca7210 */ /* 0x010fc60007f9e0ff */
[----:B------:R-:W-:Y:S01]  /*aa610*/  IMAD.X R204, R204, 0x1, R0, P2 ;  /* 0x00000001cccc7824 */ /* 0x000fe200010e0600 */
[----:B------:R-:W-:Y:S01]  /*aa620*/  STL [R1+0x2c70], R200 ;  /* 0x002c70c801007387 */ /* 0x000fe20000100800 */
[----:B------:R-:W-:Y:S02]  /*aa630*/  STL [R1+0x2c6c], R207 ;  /* 0x002c6ccf01007387 */ /* 0x000fe40000100800 */
[----:B------:R-:W-:Y:S01]  /*aa640*/  STL [R1+0x2c68], R202 ;  /* 0x002c68ca01007387 */ /* 0x000fe20000100800 */
[----:B------:R-:W-:Y:S01]  /*aa650*/  MOV R137, R242 ;  /* 0x000000f200897202 */ /* 0x000fe20000000f00 */
[----:B------:R-:W-:Y:S01]  /*aa660*/  STL [R1+0x2c64], R204 ;  /* 0x002c64cc01007387 */ /* 0x000fe20000100800 */
[----:B------:R-:W-:Y:S02]  /*aa670*/  STL.64 [R1+0xd50], R208 ;  /* 0x000d50d001007387 */ /* 0x000fe40000100a00 */
[----:B------:R1:W-:Y:S02]  /*aa680*/  STL.64 [R1+0xd58], R210 ;  /* 0x000d58d201007387 */ /* 0x0003e40000100a00 */
[----:B------:R-:W2:Y:S01]  /*aa690*/  LDL.LU R201, [R1+0x2bf8] ;  /* 0x002bf80001c97983 */ /* 0x000ea20000300800 */
[----:B------:R4:W-:Y:S01]  /*aa6a0*/  LDGSTS.E [R132+0xac00], [R136.64], P3 ;  /* 0x0ac0000088847fae */ /* 0x0009e20009921844 */
[----:B-1----:R-:W-:Y:S01]  /*aa6b0*/  HMMA.1688.F32.TF32 R208, R168, R38, R220 ;  /* 0x00000026a8d0723c */ /* 0x002fe200000810dc */
[----:B----4-:R-:W-:-:S02]  /*aa6c0*/  IMAD.MOV.U32 R136, RZ, RZ, R244 ;  /* 0x000000ffff887224 */ /* 0x010fc400078e00f4 */
[----:B------:R-:W-:Y:S01]  /*aa6d0*/  IMAD.MOV.U32 R137, RZ, RZ, R241 ;  /* 0x000000ffff897224 */ /* 0x000fe200078e00f1 */
[----:B------:R-:W-:-:S04]  /*aa6e0*/  SEL R133, R133, RZ, !P0 ;  /* 0x000000ff85857207 */ /* 0x000fc80004000000 */
[----:B------:R1:W-:Y:S01]  /*aa6f0*/  LDGSTS.E [R132+0xae00], [R136.64], P3 ;  /* 0x0ae0000088847fae */ /* 0x0003e20009921844 */
[----:B------:R-:W-:Y:S02]  /*aa700*/  ISETP.GT.AND P3, PT, R3, 0x25, PT ;  /* 0x000000250300780c */ /* 0x000fe40003f64270 */
[----:B------:R-:W-:Y:S01]  /*aa710*/  IADD3 R203, P6, R203, R252, RZ ;  /* 0x000000fccbcb7210 */ /* 0x000fe20007fde0ff */
[----:B------:R-:W-:Y:S01]  /*aa720*/  IMAD.X R206, R206, 0x1, R0, P4 ;  /* 0x00000001cece7824 */ /* 0x000fe200020e0600 */
[----:B-1----:R-:W-:Y:S01]  /*aa730*/  SEL R136, RZ, 0x4, !P3 ;  /* 0x00000004ff887807 */ /* 0x002fe20005800000 */
[----:B------:R-:W-:Y:S02]  /*aa740*/  ISETP.NE.U32.AND P3, PT, R133, RZ, PT ;  /* 0x000000ff8500720c */ /* 0x000fe40003f65070 */
[----:B------:R-:W-:Y:S01]  /*aa750*/  IMAD.MOV.U32 R137, RZ, RZ, R207 ;  /* 0x000000ffff897224 */ /* 0x000fe200078e00cf */
[----:B------:R-:W-:Y:S01]  /*aa760*/  SEL R133, R136, RZ, !P0 ;  /* 0x000000ff88857207 */ /* 0x000fe20004000000 */
[----:B------:R-:W-:Y:S01]  /*aa770*/  MOV R136, R240 ;  /* 0x000000f000887202 */ /* 0x000fe20000000f00 */
[----:B------:R-:W-:Y:S01]  /*aa780*/  STL [R1+0x2c60], R203 ;  /* 0x002c60cb01007387 */ /* 0x000fe20000100800 */
[----:B------:R-:W-:Y:S03]  /*aa790*/  STL [R1+0x2c5c], R206 ;  /* 0x002c5cce01007387 */ /* 0x000fe60000100800 */
[----:B------:R1:W-:Y:S02]  /*aa7a0*/  LDGSTS.E [R132+0xc800], [R136.64], P5 ;  /* 0x0c80000088847fae */ /* 0x0003e4000a921844 */
[----:B-1----:R-:W-:Y:S01]  /*aa7b0*/  MOV R136, R200 ;  /* 0x000000c800887202 */ /* 0x002fe20000000f00 */
[----:B------:R-:W-:-:S05]  /*aa7c0*/  IMAD.MOV.U32 R137, RZ, RZ, R204 ;  /* 0x000000ffff897224 */ /* 0x000fca00078e00cc */
[----:B------:R1:W-:Y:S02]  /*aa7d0*/  LDGSTS.E [R132+0xca00], [R136.64], P5 ;  /* 0x0ca0000088847fae */ /* 0x0003e4000a921844 */
[----:B-1----:R-:W-:Y:S02]  /*aa7e0*/  IMAD.MOV.U32 R136, RZ, RZ, R202 ;  /* 0x000000ffff887224 */ /* 0x002fe400078e00ca */
[----:B---3--:R-:W-:-:S05]  /*aa7f0*/  IMAD.X R205, R205, 0x1, R0, P6 ;  /* 0x00000001cdcd7824 */ /* 0x008fca00030e0600 */
[----:B------:R-:W-:Y:S01]  /*aa800*/  STL [R1+0x2c54], R205 ;  /* 0x002c54cd01007387 */ /* 0x000fe20000100800 */
[----:B------:R1:W-:Y:S02]  /*aa810*/  STL.64 [R1+0xc90], R208 ;  /* 0x000c90d001007387 */ /* 0x0003e40000100a00 */
[----:B------:R3:W-:Y:S02]  /*aa820*/  STL.64 [R1+0xc98], R210 ;  /* 0x000c98d201007387 */ /* 0x0007e40000100a00 */
[----:B------:R-:W4:Y:S01]  /*aa830*/  LDL.LU R204, [R1+0x2bec] ;  /* 0x002bec0001cc7983 */ /* 0x000f220000300800 */
[----:B------:R-:W5:Y:S04]  /*aa840*/  LDL.LU R200, [R1+0x2bf0] ;  /* 0x002bf00001c87983 */ /* 0x000f680000300800 */
[----:B-1----:R-:W4:Y:S01]  /*aa850*/  LDL.LU R209, [R1+0x2be8] ;  /* 0x002be80001d17983 */ /* 0x002f220000300800 */
[----:B------:R-:W4:Y:S02]  /*aa860*/  LDL.LU R202, [R1+0x2be4] ;  /* 0x002be40001ca7983 */ /* 0x000f240000300800 */
[----:B---3--:R-:W3:Y:S02]  /*aa870*/  LDL.LU R210, [R1+0x2bdc] ;  /* 0x002bdc0001d27983 */ /* 0x008ee40000300800 */
[----:B------:R-:W3:Y:S01]  /*aa880*/  LDL.LU R207, [R1+0x2be0] ;  /* 0x002be00001cf7983 */ /* 0x000ee20000300800 */
[----:B------:R-:W-:Y:S01]  /*aa890*/  HMMA.1688.F32.TF32 R212, R168, R34, R224 ;  /* 0x00000022a8d4723c */ /* 0x000fe200000810e0 */
[----:B------:R-:W-:-:S02]  /*aa8a0*/  ISETP.GT.AND P4, PT, R3, 0x29, PT ;  /* 0x000000290300780c */ /* 0x000fc40003f84270 */
[----:B------:R-:W-:Y:S02]  /*aa8b0*/  ISETP.NE.U32.AND P2, PT, R133, RZ, PT ;  /* 0x000000ff8500720c */ /* 0x000fe40003f45070 */
[----:B------:R-:W-:Y:S01]  /*aa8c0*/  MOV R137, R206 ;  /* 0x000000ce00897202 */ /* 0x000fe20000000f00 */
[----:B------:R-:W3:Y:S01]  /*aa8d0*/  LDL.LU R208, [R1+0x2bd4] ;  /* 0x002bd40001d07983 */ /* 0x000ee20000300800 */
[----:B------:R-:W-:Y:S01]  /*aa8e0*/  SEL R133, RZ, 0x4, !P4 ;  /* 0x00000004ff857807 */ /* 0x000fe20006000000 */
[----:B------:R-:W3:Y:S02]  /*aa8f0*/  LDL.LU R206, [R1+0x2b6c] ;  /* 0x002b6c0001ce7983 */ /* 0x000ee40000300800 */
[----:B------:R1:W-:Y:S02]  /*aa900*/  LDGSTS.E [R132+0xcc00], [R136.64], P5 ;  /* 0x0cc0000088847fae */ /* 0x0003e4000a921844 */
[----:B-1----:R-:W-:Y:S02]  /*aa910*/  IMAD.MOV.U32 R137, RZ, RZ, R205 ;  /* 0x000000ffff897224 */ /* 0x002fe400078e00cd */
[----:B------:R-:W-:-:S05]  /*aa920*/  IMAD.MOV.U32 R136, RZ, RZ, R203 ;  /* 0x000000ffff887224 */ /* 0x000fca00078e00cb */
[----:B------:R1:W-:Y:S01]  /*aa930*/  LDGSTS.E [R132+0xce00], [R136.64], P5 ;  /* 0x0ce0000088847fae */ /* 0x0003e2000a921844 */
[----:B--2---:R-:W-:-:S05]  /*aa940*/  IADD3 R201, P4, R201, R252, RZ ;  /* 0x000000fcc9c97210 */ /* 0x004fca0007f9e0ff */
[----:B------:R-:W-:Y:S01]  /*aa950*/  STL [R1+0x2bf8], R201 ;  /* 0x002bf8c901007387 */ /* 0x000fe20000100800 */
[----:B------:R-:W2:Y:S02]  /*aa960*/  LDL.LU R205, [R1+0x2b78] ;  /* 0x002b780001cd7983 */ /* 0x000ea40000300800 */
[----:B------:R-:W2:Y:S02]  /*aa970*/  LDL.LU R203, [R1+0x2b70] ;  /* 0x002b700001cb7983 */ /* 0x000ea40000300800 */
[----:B------:R-:W-:Y:S01]  /*aa980*/  STL.64 [R1+0xac0], R212 ;  /* 0x000ac0d401007387 */ /* 0x000fe20000100a00 */
[----:B------:R1:W-:Y:S02]  /*aa990*/  STL.64 [R1+0xac8], R214 ;  /* 0x000ac8d601007387 */ /* 0x0003e40000100a00 */
[----:B-1----:R-:W-:Y:S01]  /*aa9a0*/  HMMA.1688.F32.TF32 R212, R168, R30, R228 ;  /* 0x0000001ea8d4723c */ /* 0x002fe200000810e4 */
[----:B------:R-:W-:Y:S02]  /*aa9b0*/  SEL R133, R133, RZ, !P0 ;  /* 0x000000ff85857207 */ /* 0x000fe40004000000 */
[----:B------:R-:W-:-:S02]  /*aa9c0*/  MOV R136, R201 ;  /* 0x000000c900887202 */ /* 0x000fc40000000f00 */
[----:B-----5:R-:W-:Y:S02]  /*aa9d0*/  IADD3 R200, P5, R200, R252, RZ ;  /* 0x000000fcc8c87210 */ /* 0x020fe40007fbe0ff */
[----:B----4-:R-:W-:-:S03]  /*aa9e0*/  IADD3.X R204, R204, R0, RZ, P4, !PT ;  /* 0x00000000cccc7210 */ /* 0x010fc600027fe4ff */
[----:B------:R-:W-:Y:S01]  /*aa9f0*/  STL [R1+0x2bf0], R200 ;  /* 0x002bf0c801007387 */ /* 0x000fe20000100800 */
[-C--:B------:R-:W-:Y:S01]  /*aaa00*/  IADD3 R209, P6, R209, R252.reuse, RZ ;  /* 0x000000fcd1d17210 */ /* 0x080fe20007fde0ff */
[--C-:B------:R-:W-:Y:S02]  /*aaa10*/  IMAD.X R202, R202, 0x1, R0.reuse, P5 ;  /* 0x00000001caca7824 */ /* 0x100fe400028e0600 */
[----:B------:R1:W-:Y:S02]  /*aaa20*/  STL [R1+0x2bec], R204 ;  /* 0x002beccc01007387 */ /* 0x0003e40000100800 */
[----:B------:R-:W-:Y:S02]  /*aaa30*/  STL [R1+0x2be8], R209 ;  /* 0x002be8d101007387 */ /* 0x000fe40000100800 */
[----:B---3--:R-:W-:Y:S01]  /*aaa40*/  IMAD.X R210, R210, 0x1, R0, P6 ;  /* 0x00000001d2d27824 */ /* 0x008fe200030e0600 */
[----:B------:R3:W-:Y:S04]  /*aaa50*/  STL [R1+0x2be4], R202 ;  /* 0x002be4ca01007387 */ /* 0x0007e80000100800 */
[----:B------:R-:W-:Y:S01]  /*aaa60*/  STL.64 [R1+0xa60], R212 ;  /* 0x000a60d401007387 */ /* 0x000fe20000100a00 */
[----:B------:R-:W-:Y:S01]  /*aaa70*/  IADD3 R207, P5, R207, R252, RZ ;  /* 0x000000fccfcf7210 */ /* 0x000fe20007fbe0ff */
[----:B------:R4:W-:Y:S02]  /*aaa80*/  STL.64 [R1+0xa68], R214 ;  /* 0x000a68d601007387 */ /* 0x0009e40000100a00 */
[----:B------:R-:W-:Y:S01]  /*aaa90*/  IMAD.MOV.U32 R137, RZ, RZ, R204 ;  /* 0x000000ffff897224 */ /* 0x000fe200078e00cc */
[----:B------:R-:W5:Y:S01]  /*aaaa0*/  LDL.LU R201, [R1+0x2b68] ;  /* 0x002b680001c97983 */ /* 0x000f620000300800 */
[----:B------:R-:W-:Y:S01]  /*aaab0*/  ISETP.NE.U32.AND P4, PT, R133, RZ, PT ;  /* 0x000000ff8500720c */ /* 0x000fe20003f85070 */
[----:B------:R-:W-:Y:S02]  /*aaac0*/  STL [R1+0x2bdc], R210 ;  /* 0x002bdcd201007387 */ /* 0x000fe40000100800 */
[----:B------:R-:W5:Y:S01]  /*aaad0*/  LDL.LU R133, [R1+0x2b60] ;  /* 0x002b600001857983 */ /* 0x000f620000300800 */
[----:B------:R-:W-:Y:S04]  /*aaae0*/  STL [R1+0x2be0], R207 ;  /* 0x002be0cf01007387 */ /* 0x000fe80000100800 */
[----:B------:R3:W-:Y:S01]  /*aaaf0*/  LDGSTS.E [R132+0xe800], [R136.64], P1 ;  /* 0x0e80000088847fae */ /* 0x0007e20008921844 */
[----:B-1----:R-:W5:Y:S01]  /*aab00*/  LDL.LU R204, [R1+0x2b64] ;  /* 0x002b640001cc7983 */ /* 0x002f620000300800 */
[----:B---3--:R-:W-:-:S02]  /*aab10*/  MOV R137, R202 ;  /* 0x000000ca00897202 */ /* 0x008fc40000000f00 */
[----:B------:R-:W3:Y:S01]  /*aab20*/  LDL.LU R202, [R1+0x2b5c] ;  /* 0x002b5c0001ca7983 */ /* 0x000ee20000300800 */
[----:B------:R-:W-:Y:S02]  /*aab30*/  IMAD.MOV.U32 R136, RZ, RZ, R200 ;  /* 0x000000ffff887224 */ /* 0x000fe400078e00c8 */
[----:B------:R-:W3:Y:S01]  /*aab40*/  LDL.LU R200, [R1+0x2b54] ;  /* 0x002b540001c87983 */ /* 0x000ee20000300800 */
[----:B----4-:R-:W-:Y:S01]  /*aab50*/  HMMA.1688.F32.TF32 R212, R168, R26, R232 ;  /* 0x0000001aa8d4723c */ /* 0x010fe200000810e8 */
[----:B------:R-:W-:Y:S01]  /*aab60*/  IMAD.X R208, R208, 0x1, R0, P5 ;  /* 0x00000001d0d07824 */ /* 0x000fe200028e0600 */
[----:B------:R1:W-:Y:S02]  /*aab70*/  LDGSTS.E [R132+0xea00], [R136.64], P1 ;  /* 0x0ea0000088847fae */ /* 0x0003e40008921844 */
[----:B-1----:R-:W-:Y:S01]  /*aab80*/  IMAD.MOV.U32 R136, RZ, RZ, R209 ;  /* 0x000000ffff887224 */ /* 0x002fe200078e00d1 */
[----:B------:R-:W-:-:S05]  /*aab90*/  MOV R137, R210 ;  /* 0x000000d200897202 */ /* 0x000fca0000000f00 */
[----:B------:R1:W-:Y:S11]  /*aaba0*/  LDGSTS.E [R132+0xec00], [R136.64], P1 ;  /* 0x0ec0000088847fae */ /* 0x0003f60008921844 */
[----:B------:R-:W-:Y:S02]  /*aabb0*/  @!UPT UIADD3 URZ, URZ, URZ, URZ ;  /* 0x0000003f3f3ff290 */ /* 0x000fe4000fffe03f */
[----:B------:R-:W-:Y:S01]  /*aabc0*/  STL.64 [R1+0x820], R212 ;  /* 0x000820d401007387 */ /* 0x000fe20000100a00 */
[----:B------:R-:W-:Y:S02]  /*aabd0*/  STL.64 [R1+0x828], R214 ;  /* 0x000828d601007387 */ /* 0x000fe40000100a00 */
[----:B------:R4:W-:Y:S01]  /*aabe0*/  STL [R1+0x2bd4], R208 ;  /* 0x002bd4d001007387 */ /* 0x0009e20000100800 */
[----:B------:R-:W-:Y:S01]  /*aabf0*/  HMMA.1688.F32.TF32 R160, R168, R18, R160 ;  /* 0x00000012a8a0723c */ /* 0x000fe200000810a0 */
[----:B-1----:R-:W-:-:S07]  /*aac00*/  IMAD.MOV.U32 R137, RZ, RZ, R208 ;  /* 0x000000ffff897224 */ /* 0x002fce00078e00d0 */
[----:B----4-:R-:W-:Y:S01]  /*aac10*/  HMMA.1688.F32.TF32 R208, R168, R22, R236 ;  /* 0x00000016a8d0723c */ /* 0x010fe200000810ec */
[----:B------:R-:W-:Y:S01]  /*aac20*/  IMAD.MOV.U32 R136, RZ, RZ, R207 ;  /* 0x000000ffff887224 */ /* 0x000fe200078e00cf */
[----:B--2---:R-:W-:-:S04]  /*aac30*/  IADD3 R205, P5, R205, R252, RZ ;  /* 0x000000fccdcd7210 */ /* 0x004fc80007fbe0ff */
[----:B------:R1:W-:Y:S01]  /*aac40*/  LDGSTS.E [R132+0xee00], [R136.64], P1 ;  /* 0x0ee0000088847fae */ /* 0x0003e20008921844 */
[----:B------:R-:W-:Y:S02]  /*aac50*/  IADD3 R203, P1, R203, R252, RZ ;  /* 0x000000fccbcb7210 */ /* 0x000fe40007f3e0ff */
[----:B------:R-:W-:Y:S01]  /*aac60*/  IADD3.X R206, R206, R0, RZ, P5, !PT ;  /* 0x00000000cece7210 */ /* 0x000fe20002ffe4ff */
[----:B------:R2:W-:Y:S02]  /*aac70*/  STL [R1+0x2b78], R205 ;  /* 0x002b78cd01007387 */ /* 0x0005e40000100800 */
[----:B------:R-:W-:Y:S11]  /*aac80*/  STL [R1+0x2b70], R203 ;  /* 0x002b70cb01007387 */ /* 0x000ff60000100800 */
[----:B------:R-:W-:Y:S01]  /*aac90*/  STL.64 [R1+0x740], R208 ;  /* 0x000740d001007387 */ /* 0x000fe20000100a00 */
[----:B------:R-:W-:Y:S02]  /*aaca0*/  STL.64 [R1+0x748], R210 ;  /* 0x000748d201007387 */ /* 0x000fe40000100a00 */
[----:B------:R-:W-:Y:S02]  /*aacb0*/  STL [R1+0x2b6c], R206 ;  /* 0x002b6cce01007387 */ /* 0x000fe40000100800 */
[----:B-1----:R-:W-:Y:S01]  /*aacc0*/  IMAD.MOV.U32 R136, RZ, RZ, R205 ;  /* 0x000000ffff887224 */ /* 0x002fe200078e00cd */
[-C--:B-----5:R-:W-:Y:S01]  /*aacd0*/  IADD3 R201, P5, R201, R252.reuse, RZ ;  /* 0x000000fcc9c97210 */ /* 0x0a0fe20007fbe0ff */
[----:B------:R-:W-:Y:S01]  /*aace0*/  IMAD.X R204, R204, 0x1, R0, P1 ;  /* 0x00000001cccc7824 */ /* 0x000fe200008e0600 */
[----:B------:R-:W-:-:S03]  /*aacf0*/  IADD3 R133, P1, R133, R252, RZ ;  /* 0x000000fc85857210 */ /* 0x000fc60007f3e0ff */
[----:B------:R-:W-:Y:S01]  /*aad00*/  STL [R1+0x2b68], R201 ;  /* 0x002b68c901007387 */ /* 0x000fe20000100800 */
[----:B------:R-:W-:Y:S03]  /*aad10*/  STL [R1+0x2b64], R204 ;  /* 0x002b64cc01007387 */ /* 0x000fe60000100800 */
[----:B------:R-:W-:Y:S01]  /*aad20*/  STL [R1+0x2b60], R133 ;  /* 0x002b608501007387 */ /* 0x000fe20000100800 */
[--C-:B---3--:R-:W-:Y:S02]  /*aad30*/  IMAD.X R202, R202, 0x1, R0.reuse, P5 ;  /* 0x00000001caca7824 */ /* 0x108fe400028e0600 */
[----:B------:R-:W-:-:S03]  /*aad40*/  IMAD.X R200, R200, 0x1, R0, P1 ;  /* 0x00000001c8c87824 */ /* 0x000fc600008e0600 */
[----:B------:R-:W-:Y:S01]  /*aad50*/  STL [R1+0x2b5c], R202 ;  /* 0x002b5cca01007387 */ /* 0x000fe20000100800 */
[----:B------:R-:W-:Y:S02]  /*aad60*/  STL.64 [R1+0x730], R160 ;  /* 0x000730a001007387 */ /* 0x000fe40000100a00 */
[----:B------:R1:W-:Y:S02]  /*aad70*/  STL.64 [R1+0x738], R162 ;  /* 0x000738a201007387 */ /* 0x0003e40000100a00 */
[----:B------:R-:W3:Y:S01]  /*aad80*/  LDL.LU R207, [R1+0x2b18] ;  /* 0x002b180001cf7983 */ /* 0x000ee20000300800 */
[----:B------:R4:W-:Y:S01]  /*aad90*/  STL [R1+0x2b54], R200 ;  /* 0x002b54c801007387 */ /* 0x0009e20000100800 */
[----:B--2---:R-:W2:Y:S03]  /*aada0*/  LDL.LU R205, [R1+0x2af0] ;  /* 0x002af00001cd7983 */ /* 0x004ea60000300800 */
[----:B-1----:R-:W5:Y:S01]  /*aadb0*/  LDL.LU R162, [R1+0x2ae8] ;  /* 0x002ae80001a27983 */ /* 0x002f620000300800 */
[----:B------:R-:W-:Y:S01]  /*aadc0*/  MOV R137, R206 ;  /* 0x000000ce00897202 */ /* 0x000fe20000000f00 */
[----:B------:R-:W-:Y:S01]  /*aadd0*/  HMMA.1688.F32.TF32 R192, R168, R14, R192 ;  /* 0x0000000ea8c0723c */ /* 0x000fe200000810c0 */
[----:B------:R-:W5:Y:S03]  /*aade0*/  LDL.LU R160, [R1+0x2ae0] ;  /* 0x002ae00001a07983 */ /* 0x000f660000300800 */
[----:B------:R1:W-:Y:S02]  /*aadf0*/  LDGSTS.E [R132+0x10800], [R136.64], P3 ;  /* 0x1080000088847fae */ /* 0x0003e40009921844 */
[----:B-1----:R-:W-:Y:S01]  /*aae00*/  MOV R136, R203 ;  /* 0x000000cb00887202 */ /* 0x002fe20000000f00 */
[----:B------:R-:W-:-:S05]  /*aae10*/  IMAD.MOV.U32 R137, RZ, RZ, R204 ;  /* 0x000000ffff897224 */ /* 0x000fca00078e00cc */
[----:B------:R1:W-:Y:S02]  /*aae20*/  LDGSTS.E [R132+0x10a00], [R136.64], P3 ;  /* 0x10a0000088847fae */ /* 0x0003e40009921844 */
[----:B-1----:R-:W-:Y:S01]  /*aae30*/  IMAD.MOV.U32 R136, RZ, RZ, R201 ;  /* 0x000000ffff887224 */ /* 0x002fe200078e00c9 */
[----:B------:R-:W-:-:S05]  /*aae40*/  MOV R137, R202 ;  /* 0x000000ca00897202 */ /* 0x000fca0000000f00 */
[----:B------:R1:W-:Y:S02]  /*aae50*/  LDGSTS.E [R132+0x10c00], [R136.64], P3 ;  /* 0x10c0000088847fae */ /* 0x0003e40009921844 */
[----:B-1----:R-:W-:Y:S02]  /*aae60*/  IMAD.MOV.U32 R136, RZ, RZ, R133 ;  /* 0x000000ffff887224 */ /* 0x002fe400078e0085 */
[----:B------:R-:W-:-:S05]  /*aae70*/  IMAD.MOV.U32 R137, RZ, RZ, R200 ;  /* 0x000000ffff897224 */ /* 0x000fca00078e00c8 */
[----:B------:R1:W-:Y:S01]  /*aae80*/  LDGSTS.E [R132+0x10e00], [R136.64], P3 ;  /* 0x10e0000088847fae */ /* 0x0003e20009921844 */
[----:B------:R-:W-:Y:S01]  /*aae90*/  HMMA.1688.F32.TF32 R196, R168, R10, R196 ;  /* 0x0000000aa8c4723c */ /* 0x000fe200000810c4 */
[----:B------:R-:W-:Y:S02]  /*aaea0*/  MOV R246, R174 ;  /* 0x000000ae00f67202 */ /* 0x000fe40000000f00 */
[----:B-1----:R-:W5:Y:S01]  /*aaeb0*/  LDL.LU R137, [R1+0x2aec] ;  /* 0x002aec0001897983 */ /* 0x002f620000300800 */
[----:B------:R-:W5:Y:S02]  /*aaec0*/  LDL.LU R206, [R1+0x2ae4] ;  /* 0x002ae40001ce7983 */ /* 0x000f640000300800 */
[----:B------:R-:W-:Y:S02]  /*aaed0*/  STL.64 [R1+0x700], R192 ;  /* 0x000700c001007387 */ /* 0x000fe40000100a00 */
[----:B------:R1:W-:Y:S01]  /*aaee0*/  STL.64 [R1+0x708], R194 ;  /* 0x000708c201007387 */ /* 0x0003e20000100a00 */
[----:B------:R-:W5:Y:S01]  /*aaef0*/  LDL.LU R163, [R1+0x2adc] ;  /* 0x002adc0001a37983 */ /* 0x000f620000300800 */
[----:B------:R-:W5:Y:S02]  /*aaf00*/  LDL.LU R174, [R1+0x362c] ;  /* 0x00362c0001ae7983 */ /* 0x000f640000300800 */
[----:B------:R-:W-:-:S02]  /*aaf10*/  IMAD.MOV.U32 R247, RZ, RZ, R172 ;  /* 0x000000fffff77224 */ /* 0x000fc400078e00ac */
        /* <DEDUP_REMOVED lines=8> */
[----:B------:R-:W-:Y:S01]  /*aafa0*/  ISETP.GT.AND P5, PT, R3, 0x31, PT ;  /* 0x000000310300780c */ /* 0x000fe20003fa4270 */
[----:B------:R-:W5:Y:S01]  /*aafb0*/  LDL.LU R201, [R1+0x2a70] ;  /* 0x002a700001c97983 */ /* 0x000f620000300800 */
[----:B----4-:R-:W4:Y:S02]  /*aafc0*/  LDL.LU R200, [R1+0x2a68] ;  /* 0x002a680001c87983 */ /* 0x010f240000300800 */
[----:B------:R-:W4:Y:S01]  /*aafd0*/  LDL.LU R202, [R1+0x2a60] ;  /* 0x002a600001ca7983 */ /* 0x000f220000300800 */
[----:B------:R-:W-:-:S02]  /*aafe0*/  SEL R133, RZ, 0x4, !P5 ;  /* 0x00000004ff857807 */ /* 0x000fc40006800000 */
[-C--:B---3--:R-:W-:Y:S02]  /*aaff0*/  IADD3 R207, P1, R207, R252.reuse, RZ ;  /* 0x000000fccfcf7210 */ /* 0x088fe40007f3e0ff */
[----:B--2---:R-:W-:-:S03]  /*ab000*/  IADD3 R205, P6, R205, R252, RZ ;  /* 0x000000fccdcd7210 */ /* 0x004fc60007fde0ff */
[----:B------:R-:W-:Y:S02]  /*ab010*/  STL [R1+0x2b18], R207 ;  /* 0x002b18cf01007387 */ /* 0x000fe40000100800 */
[----:B------:R-:W-:Y:S02]  /*ab020*/  STL [R1+0x2af0], R205 ;  /* 0x002af0cd01007387 */ /* 0x000fe40000100800 */
[----:B-1----:R-:W2:Y:S01]  /*ab030*/  LDL.LU R195, [R1+0x2a64] ;  /* 0x002a640001c37983 */ /* 0x002ea20000300800 */
[----:B-----5:R-:W-:-:S05]  /*ab040*/  IADD3 R162, P5, R162, R252, RZ ;  /* 0x000000fca2a27210 */ /* 0x020fca0007fbe0ff */
[----:B------:R-:W-:Y:S01]  /*ab050*/  STL [R1+0x2ae8], R162 ;  /* 0x002ae8a201007387 */ /* 0x000fe20000100800 */
[----:B------:R-:W-:Y:S02]  /*ab060*/  STL.64 [R1+0x6f0], R196 ;  /* 0x0006f0c401007387 */ /* 0x000fe40000100a00 */
[----:B------:R-:W-:Y:S02]  /*ab070*/  STL.64 [R1+0x6f8], R198 ;  /* 0x0006f8c601007387 */ /* 0x000fe40000100a00 */
[----:B------:R-:W3:Y:S01]  /*ab080*/  LDL.LU R194, [R1+0x2a5c] ;  /* 0x002a5c0001c27983 */ /* 0x000ee20000300800 */
[----:B------:R-:W-:Y:S01]  /*ab090*/  ISETP.GT.AND P3, PT, R3, 0x2d, PT ;  /* 0x0000002d0300780c */ /* 0x000fe20003f64270 */
[----:B------:R-:W-:Y:S01]  /*ab0a0*/  HMMA.1688.F32.TF32 R164, R168, R6, R164 ;  /* 0x00000006a8a4723c */ /* 0x000fe200000810a4 */
[----:B------:R-:W4:Y:S02]  /*ab0b0*/  LDL.LU R193, [R1+0x2a54] ;  /* 0x002a540001c17983 */ /* 0x000f240000300800 */
[----:B------:R-:W-:-:S04]  /*ab0c0*/  SEL R136, RZ, 0x4, !P3 ;  /* 0x00000004ff887807 */ /* 0x000fc80005800000 */
[----:B------:R-:W-:-:S04]  /*ab0d0*/  SEL R136, R136, RZ, !P0 ;  /* 0x000000ff88887207 */ /* 0x000fc80004000000 */
[----:B------:R-:W-:Y:S01]  /*ab0e0*/  ISETP.NE.U32.AND P3, PT, R136, RZ, PT ;  /* 0x000000ff8800720c */ /* 0x000fe20003f65070 */
[----:B------:R-:W-:Y:S02]  /*ab0f0*/  IMAD.MOV.U32 R136, RZ, RZ, R207 ;  /* 0x000000ffff887224 */ /* 0x000fe400078e00cf */
[----:B------:R-:W-:Y:S01]  /*ab100*/  IMAD.X R137, R137, 0x1, R0, P1 ;  /* 0x0000000189897824 */ /* 0x000fe200008e0600 */
[----:B------:R-:W-:-:S04]  /*ab110*/  IADD3.X R206, R206, R0, RZ, P6, !PT ;  /* 0x00000000cece7210 */ /* 0x000fc800037fe4ff */
[----:B------:R1:W-:Y:S04]  /*ab120*/  STL [R1+0x2aec], R137 ;  /* 0x002aec8901007387 */ /* 0x0003e80000100800 */
[----:B------:R1:W-:Y:S01]  /*ab130*/  LDGSTS.E [R132+0x12800], [R136.64], P2 ;  /* 0x1280000088847fae */ /* 0x0003e20009121844 */
[----:B------:R-:W-:Y:S01]  /*ab140*/  IMAD.X R163, R163, 0x1, R0, P5 ;  /* 0x00000001a3a37824 */ /* 0x000fe200028e0600 */
[----:B------:R-:W-:Y:S01]  /*ab150*/  IADD3 R160, P5, R160, R252, RZ ;  /* 0x000000fca0a07210 */ /* 0x000fe20007fbe0ff */
[----:B-1----:R-:W-:Y:S02]  /*ab160*/  IMAD.MOV.U32 R136, RZ, RZ, R205 ;  /* 0x000000ffff887224 */ /* 0x002fe400078e00cd */
[----:B------:R-:W-:Y:S01]  /*ab170*/  IMAD.MOV.U32 R137, RZ, RZ, R206 ;  /* 0x000000ffff897224 */ /* 0x000fe200078e00ce */
[----:B------:R-:W-:-:S04]  /*ab180*/  IADD3.X R161, R161, R0, RZ, P5, !PT ;  /* 0x00000000a1a17210 */ /* 0x000fc80002ffe4ff */
[----:B------:R1:W-:Y:S01]  /*ab190*/  LDGSTS.E [R132+0x12a00], [R136.64], P2 ;  /* 0x12a0000088847fae */ /* 0x0003e20009121844 */
[----:B------:R-:W-:-:S03]  /*ab1a0*/  IADD3 R203, P5, R203, R252, RZ ;  /* 0x000000fccbcb7210 */ /* 0x000fc60007fbe0ff */
[----:B------:R-:W-:Y:S01]  /*ab1b0*/  STL [R1+0x2ae4], R206 ;  /* 0x002ae4ce01007387 */ /* 0x000fe20000100800 */
[----:B-1----:R-:W-:Y:S01]  /*ab1c0*/  MOV R136, R162 ;  /* 0x000000a200887202 */ /* 0x002fe20000000f00 */
[----:B------:R-:W-:-:S05]  /*ab1d0*/  IMAD.MOV.U32 R137, RZ, RZ, R163 ;  /* 0x000000ffff897224 */ /* 0x000fca00078e00a3 */
[----:B------:R1:W-:Y:S04]  /*ab1e0*/  LDGSTS.E [R132+0x12c00], [R136.64], P2 ;  /* 0x12c0000088847fae */ /* 0x0003e80009121844 */
[----:B------:R-:W-:Y:S01]  /*ab1f0*/  STL [R1+0x2adc], R163 ;  /* 0x002adca301007387 */ /* 0x000fe20000100800 */
[----:B------:R-:W-:Y:S02]  /*ab200*/  IMAD.X R204, R204, 0x1, R0, P5 ;  /* 0x00000001cccc7824 */ /* 0x000fe400028e0600 */
[----:B------:R-:W-:Y:S02]  /*ab210*/  STL.64 [R1+0x6b0], R164 ;  /* 0x0006b0a401007387 */ /* 0x000fe40000100a00 */
[----:B------:R-:W-:Y:S02]  /*ab220*/  STL.64 [R1+0x6b8], R166 ;  /* 0x0006b8a601007387 */ /* 0x000fe40000100a00 */
[----:B-1----:R-:W-:Y:S01]  /*ab230*/  IMAD.MOV.U32 R136, RZ, RZ, R160 ;  /* 0x000000ffff887224 */ /* 0x002fe200078e00a0 */
[----:B------:R-:W-:Y:S01]  /*ab240*/  MOV R137, R161 ;  /* 0x000000a100897202 */ /* 0x000fe20000000f00 */
[----:B------:R-:W-:Y:S04]  /*ab250*/  STL [R1+0x2ae0], R160 ;  /* 0x002ae0a001007387 */ /* 0x000fe80000100800 */
[----:B------:R1:W-:Y:S01]  /*ab260*/  LDGSTS.E [R132+0x12e00], [R136.64], P2 ;  /* 0x12e0000088847fae */ /* 0x0003e20009121844 */
[-C--:B------:R-:W-:Y:S01]  /*ab270*/  IADD3 R201, P2, R201, R252.reuse, RZ ;  /* 0x000000fcc9c97210 */ /* 0x080fe20007f5e0ff */
[----:B------:R-:W-:Y:S02]  /*ab280*/  STL [R1+0x2ad4], R161 ;  /* 0x002ad4a101007387 */ /* 0x000fe40000100800 */
[----:B------:R-:W-:Y:S01]  /*ab290*/  STL [R1+0x2a98], R203 ;  /* 0x002a98cb01007387 */ /* 0x000fe20000100800 */
[----:B----4-:R-:W-:Y:S01]  /*ab2a0*/  IADD3 R200, P5, R200, R252, RZ ;  /* 0x000000fcc8c87210 */ /* 0x010fe20007fbe0ff */
[----:B------:R4:W-:Y:S01]  /*ab2b0*/  STL [R1+0x2a70], R201 ;  /* 0x002a70c901007387 */ /* 0x0009e20000100800 */
[----:B------:R-:W-:Y:S02]  /*ab2c0*/  STL [R1+0x2a6c], R204 ;  /* 0x002a6ccc01007387 */ /* 0x000fe40000100800 */
[----:B------:R-:W5:Y:S02]  /*ab2d0*/  LDL.LU R192, [R1+0x2a18] ;  /* 0x002a180001c07983 */ /* 0x000f640000300800 */
[----:B------:R-:W5:Y:S02]  /*ab2e0*/  LDL.LU R199, [R1+0x29f0] ;  /* 0x0029f00001c77983 */ /* 0x000f640000300800 */
[----:B-1----:R-:W-:-:S02]  /*ab2f0*/  IMAD.MOV.U32 R136, RZ, RZ, R203 ;  /* 0x000000ffff887224 */ /* 0x002fc400078e00cb */
[----:B------:R-:W-:Y:S01]  /*ab300*/  IMAD.MOV.U32 R137, RZ, RZ, R204 ;  /* 0x000000ffff897224 */ /* 0x000fe200078e00cc */
[----:B------:R1:W-:Y:S01]  /*ab310*/  STL [R1+0x2a68], R200 ;  /* 0x002a68c801007387 */ /* 0x0003e20000100800 */
[----:B------:R-:W5:Y:S03]  /*ab320*/  LDL.LU R170, [R1+0x29e8] ;  /* 0x0029e80001aa7983 */ /* 0x000f660000300800 */
[----:B------:R1:W-:Y:S02]  /*ab330*/  LDGSTS.E [R132+0x14800], [R136.64], P4 ;  /* 0x1480000088847fae */ /* 0x0003e4000a121844 */
[----:B-1----:R-:W-:Y:S01]  /*ab340*/  MOV R136, R201 ;  /* 0x000000c900887202 */ /* 0x002fe20000000f00 */
[----:B--2---:R-:W-:Y:S01]  /*ab350*/  IMAD.X R195, R195, 0x1, R0, P2 ;  /* 0x00000001c3c37824 */ /* 0x004fe200010e0600 */
[----:B------:R-:W-:-:S03]  /*ab360*/  IADD3 R202, P2, R202, R252, RZ ;  /* 0x000000fccaca7210 */ /* 0x000fc60007f5e0ff */
[----:B------:R-:W-:Y:S01]  /*ab370*/  IMAD.MOV.U32 R137, RZ, RZ, R195 ;  /* 0x000000ffff897224 */ /* 0x000fe200078e00c3 */
[----:B------:R1:W-:Y:S01]  /*ab380*/  STL [R1+0x2a64], R195 ;  /* 0x002a64c301007387 */ /* 0x0003e20000100800 */
[----:B------:R-:W-:Y:S03]  /*ab390*/  STL [R1+0x2a60], R202 ;  /* 0x002a60ca01007387 */ /* 0x000fe60000100800 */
[----:B------:R2:W-:Y:S01]  /*ab3a0*/  LDGSTS.E [R132+0x14a00], [R136.64], P4 ;  /* 0x14a0000088847fae */ /* 0x0005e2000a121844 */
[----:B---3--:R-:W-:-:S05]  /*ab3b0*/  IADD3.X R194, R194, R0, RZ, P5, !PT ;  /* 0x00000000c2c27210 */ /* 0x008fca0002ffe4ff */
[----:B------:R-:W-:Y:S01]  /*ab3c0*/  STL [R1+0x2a5c], R194 ;  /* 0x002a5cc201007387 */ /* 0x000fe20000100800 */
[----:B----4-:R-:W3:Y:S02]  /*ab3d0*/  LDL.LU R201, [R1+0x29ec] ;  /* 0x0029ec0001c97983 */ /* 0x010ee40000300800 */
[----:B------:R-:W4:Y:S01]  /*ab3e0*/  LDL.LU R168, [R1+0x29e0] ;  /* 0x0029e00001a87983 */ /* 0x000f220000300800 */
[----:B--2---:R-:W-:Y:S02]  /*ab3f0*/  MOV R136, R200 ;  /* 0x000000c800887202 */ /* 0x004fe40000000f00 */
[----:B------:R-:W2:Y:S01]  /*ab400*/  LDL.LU R200, [R1+0x29e4] ;  /* 0x0029e40001c87983 */ /* 0x000ea20000300800 */
[----:B------:R-:W4:Y:S02]  /*ab410*/  LDL.LU R171, [R1+0x29dc] ;  /* 0x0029dc0001ab7983 */ /* 0x000f240000300800 */
[----:B------:R-:W-:Y:S02]  /*ab420*/  IMAD.X R193, R193, 0x1, R0, P2 ;  /* 0x00000001c1c17824 */ /* 0x000fe400010e0600 */
[----:B------:R-:W-:-:S02]  /*ab430*/  IMAD.MOV.U32 R137, RZ, RZ, R194 ;  /* 0x000000ffff897224 */ /* 0x000fc400078e00c2 */
[----:B------:R-:W-:Y:S02]  /*ab440*/  IMAD.MOV.U32 R242, RZ, RZ, R184 ;  /* 0x000000fffff27224 */ /* 0x000fe400078e00b8 */
[----:B------:R-:W-:Y:S01]  /*ab450*/  IMAD.MOV.U32 R243, RZ, RZ, R182 ;  /* 0x000000fffff37224 */ /* 0x000fe200078e00b6 */
[----:B------:R1:W-:Y:S01]  /*ab460*/  STL [R1+0x2a54], R193 ;  /* 0x002a54c101007387 */ /* 0x0003e20000100800 */
[----:B------:R-:W4:Y:S02]  /*ab470*/  LDL.LU R197, [R1+0x2998] ;  /* 0x0029980001c57983 */ /* 0x000f240000300800 */
[----:B------:R-:W4:Y:S02]  /*ab480*/  LDL.LU R184, [R1+0x3624] ;  /* 0x0036240001b87983 */ /* 0x000f240000300800 */
[----:B------:R-:W4:Y:S01]  /*ab490*/  LDL.LU R182, [R1+0x3620] ;  /* 0x0036200001b67983 */ /* 0x000f220000300800 */
[----:B------:R1:W-:Y:S04]  /*ab4a0*/  LDGSTS.E [R132+0x14c00], [R136.64], P4 ;  /* 0x14c0000088847fae */ /* 0x0003e8000a121844 */
[----:B------:R-:W4:Y:S01]  /*ab4b0*/  LDL.LU R204, [R1+0x1150] ;  /* 0x0011500001cc7983 */ /* 0x000f220000300800 */
[----:B------:R-:W4:Y:S01]  /*ab4c0*/  LDL.LU R205, [R1+0x1154] ;  /* 0x0011540001cd7983 */ /* 0x000f220000300800 */
[----:B------:R-:W-:Y:S01]  /*ab4d0*/  HMMA.1688.F32.TF32 R160, R172, R246, R248 ;  /* 0x000000f6aca0723c */ /* 0x000fe200000810f8 */
[----:B------:R-:W4:Y:S01]  /*ab4e0*/  LDL.LU R206, [R1+0x1158] ;  /* 0x0011580001ce7983 */ /* 0x000f220000300800 */
[----:B------:R-:W-:Y:S01]  /*ab4f0*/  ISETP.GT.AND P2, PT, R3, 0x35, PT ;  /* 0x000000350300780c */ /* 0x000fe20003f44270 */
[----:B------:R-:W4:Y:S01]  /*ab500*/  LDL.LU R207, [R1+0x115c] ;  /* 0x00115c0001cf7983 */ /* 0x000f220000300800 */
[----:B------:R-:W-:-:S03]  /*ab510*/  SEL R133, R133, RZ, !P0 ;  /* 0x000000ff85857207 */ /* 0x000fc60004000000 */
[----:B------:R-:W-:Y:S01]  /*ab520*/  MOV R246, R180 ;  /* 0x000000b400f67202 */ /* 0x000fe20000000f00 */
[----:B-1----:R-:W-:Y:S01]  /*ab530*/  IMAD.MOV.U32 R136, RZ, RZ, R202 ;  /* 0x000000ffff887224 */ /* 0x002fe200078e00ca */
[----:B------:R-:W-:Y:S01]  /*ab540*/  MOV R137, R193 ;  /* 0x000000c100897202 */ /* 0x000fe20000000f00 */
[----:B------:R-:W4:Y:S01]  /*ab550*/  LDL.LU R180, [R1+0x361c] ;  /* 0x00361c0001b47983 */ /* 0x000f220000300800 */
[----:B------:R-:W-:Y:S02]  /*ab560*/  IMAD.MOV.U32 R247, RZ, RZ, R178 ;  /* 0x000000fffff77224 */ /* 0x000fe400078e00b2 */
[----:B------:R-:W4:Y:S01]  /*ab570*/  LDL.LU R178, [R1+0x3618] ;  /* 0x0036180001b27983 */ /* 0x000f220000300800 */
[----:B------:R-:W-:Y:S01]  /*ab580*/  ISETP.GT.AND P5, PT, R3, 0x39, PT ;  /* 0x000000390300780c */ /* 0x000fe20003fa4270 */
[----:B------:R-:W4:Y:S04]  /*ab590*/  LDL.LU R169, [R1+0x29d4] ;  /* 0x0029d40001a97983 */ /* 0x000f280000300800 */
[----:B------:R1:W-:Y:S01]  /*ab5a0*/  LDGSTS.E [R132+0x14e00], [R136.64], P4 ;  /* 0x14e0000088847fae */ /* 0x0003e2000a121844 */
[----:B------:R-:W4:Y:S02]  /*ab5b0*/  LDL.LU R248, [R1+0x1160] ;  /* 0x0011600001f87983 */ /* 0x000f240000300800 */
[----:B------:R-:W4:Y:S01]  /*ab5c0*/  LDL.LU R249, [R1+0x1164] ;  /* 0x0011640001f97983 */ /* 0x000f220000300800 */
[----:B------:R-:W-:Y:S01]  /*ab5d0*/  ISETP.NE.U32.AND P1, PT, R133, RZ, PT ;  /* 0x000000ff8500720c */ /* 0x000fe20003f25070 */
[----:B------:R-:W4:Y:S01]  /*ab5e0*/  LDL.LU R250, [R1+0x1168] ;  /* 0x0011680001fa7983 */ /* 0x000f220000300800 */
[----:B------:R-:W4:Y:S01]  /*ab5f0*/  LDL.LU R251, [R1+0x116c] ;  /* 0x00116c0001fb7983 */ /* 0x000f220000300800 */
[----:B------:R-:W-:Y:S01]  /*ab600*/  SEL R133, RZ, 0x4, !P5 ;  /* 0x00000004ff857807 */ /* 0x000fe20006800000 */
[----:B------:R-:W4:Y:S01]  /*ab610*/  LDL.LU R198, [R1+0x296c] ;  /* 0x00296c0001c67983 */ /* 0x000f220000300800 */
[----:B------:R-:W4:Y:S01]  /*ab620*/  LDL.LU R196, [R1+0x2964] ;  /* 0x0029640001c47983 */ /* 0x000f220000300800 */
[----:B------:R-:W4:Y:S02]  /*ab630*/  LDL.LU R195, [R1+0x2970] ;  /* 0x0029700001c37983 */ /* 0x000f240000300800 */
[----:B------:R-:W4:Y:S01]  /*ab640*/  LDL.LU R193, [R1+0x2968] ;  /* 0x0029680001c17983 */ /* 0x000f220000300800 */
[----:B-1----:R-:W-:-:S02]  /*ab650*/  SEL R136, RZ, 0x4, !P2 ;  /* 0x00000004ff887807 */ /* 0x002fc40005000000 */
[----:B------:R-:W-:Y:S02]  /*ab660*/  SEL R133, R133, RZ, !P0 ;  /* 0x000000ff85857207 */ /* 0x000fe40004000000 */
[-C--:B-----5:R-:W-:Y:S02]  /*ab670*/  IADD3 R192, P2, R192, R252.reuse, RZ ;  /* 0x000000fcc0c07210 */ /* 0x0a0fe40007f5e0ff */
[-C--:B------:R-:W-:Y:S02]  /*ab680*/  IADD3 R199, P4, R199, R252.reuse, RZ ;  /* 0x000000fcc7c77210 */ /* 0x080fe40007f9e0ff */
[----:B------:R-:W-:Y:S01]  /*ab690*/  IADD3 R170, P5, R170, R252, RZ ;  /* 0x000000fcaaaa7210 */ /* 0x000fe20007fbe0ff */
[----:B------:R1:W-:Y:S02]  /*ab6a0*/  STL [R1+0x2a18], R192 ;  /* 0x002a18c001007387 */ /* 0x0003e40000100800 */
[----:B------:R5:W-:Y:S02]  /*ab6b0*/  STL [R1+0x29f0], R199 ;  /* 0x0029f0c701007387 */ /* 0x000be40000100800 */
[----:B------:R-:W-:Y:S01]  /*ab6c0*/  STL [R1+0x29e8], R170 ;  /* 0x0029e8aa01007387 */ /* 0x000fe20000100800 */
[--C-:B---3--:R-:W-:Y:S01]  /*ab6d0*/  IMAD.X R201, R201, 0x1, R0.reuse, P2 ;  /* 0x00000001c9c97824 */ /* 0x108fe200010e0600 */
[----:B--2---:R-:W-:Y:S01]  /*ab6e0*/  IADD3.X R200, R200, R0, RZ, P4, !PT ;  /* 0x00000000c8c87210 */ /* 0x004fe200027fe4ff */
[----:B----4-:R-:W-:-:S03]  /*ab6f0*/  IMAD.X R171, R171, 0x1, R0, P5 ;  /* 0x00000001abab7824 */ /* 0x010fc600028e0600 */
[----:B------:R-:W-:Y:S01]  /*ab700*/  STL [R1+0x29ec], R201 ;  /* 0x0029ecc901007387 */ /* 0x000fe20000100800 */
[----:B------:R-:W-:Y:S02]  /*ab710*/  STL [R1+0x29e4], R200 ;  /* 0x0029e4c801007387 */ /* 0x000fe40000100800 */
[----:B------:R-:W2:Y:S01]  /*ab720*/  LDL.LU R194, [R1+0x295c] ;  /* 0x00295c0001c27983 */ /* 0x000ea20000300800 */
[----:B------:R-:W-:Y:S01]  /*ab730*/  ISETP.NE.U32.AND P4, PT, R133, RZ, PT ;  /* 0x000000ff8500720c */ /* 0x000fe20003f85070 */
[----:B------:R-:W-:Y:S01]  /*ab740*/  STL [R1+0x29dc], R171 ;  /* 0x0029dcab01007387 */ /* 0x000fe20000100800 */
[----:B------:R-:W3:Y:S01]  /*ab750*/  LDL.LU R133, [R1+0x2960] ;  /* 0x0029600001857983 */ /* 0x000ee20000300800 */
[----:B------:R-:W-:Y:S02]  /*ab760*/  SEL R136, R136, RZ, !P0 ;  /* 0x000000ff88887207 */ /* 0x000fe40004000000 */
[----:B------:R-:W-:Y:S02]  /*ab770*/  MOV R137, R201 ;  /* 0x000000c900897202 */ /* 0x000fe40000000f00 */
[----:B------:R-:W-:Y:S01]  /*ab780*/  ISETP.NE.U32.AND P2, PT, R136, RZ, PT ;  /* 0x000000ff8800720c */ /* 0x000fe20003f45070 */
[----:B------:R-:W-:Y:S01]  /*ab790*/  IMAD.MOV.U32 R136, RZ, RZ, R192 ;  /* 0x000000ffff887224 */ /* 0x000fe200078e00c0 */
[----:B------:R-:W-:-:S04]  /*ab7a0*/  IADD3 R168, P5, R168, R252, RZ ;  /* 0x000000fca8a87210 */ /* 0x000fc80007fbe0ff */
[----:B------:R4:W-:Y:S02]  /*ab7b0*/  LDGSTS.E [R132+0x16800], [R136.64], P3 ;  /* 0x1680000088847fae */ /* 0x0009e40009921844 */
[----:B----4-:R-:W-:Y:S01]  /*ab7c0*/  IMAD.MOV.U32 R136, RZ, RZ, R199 ;  /* 0x000000ffff887224 */ /* 0x010fe200078e00c7 */
[----:B------:R-:W-:Y:S01]  /*ab7d0*/  MOV R137, R200 ;  /* 0x000000c800897202 */ /* 0x000fe20000000f00 */
[----:B------:R-:W-:-:S04]  /*ab7e0*/  IMAD.X R169, R169, 0x1, R0, P5 ;  /* 0x00000001a9a97824 */ /* 0x000fc800028e0600 */
[----:B------:R4:W-:Y:S01]  /*ab7f0*/  LDGSTS.E [R132+0x16a00], [R136.64], P3 ;  /* 0x16a0000088847fae */ /* 0x0009e20009921844 */
[----:B------:R-:W-:Y:S01]  /*ab800*/  IADD3 R197, P5, R197, R252, RZ ;  /* 0x000000fcc5c57210 */ /* 0x000fe20007fbe0ff */
[----:B----4-:R-:W-:Y:S02]  /*ab810*/  IMAD.MOV.U32 R136, RZ, RZ, R170 ;  /* 0x000000ffff887224 */ /* 0x010fe400078e00aa */
[----:B------:R-:W-:-:S05]  /*ab820*/  IMAD.MOV.U32 R137, RZ, RZ, R171 ;  /* 0x000000ffff897224 */ /* 0x000fca00078e00ab */
[----:B------:R4:W-:Y:S04]  /*ab830*/  LDGSTS.E [R132+0x16c00], [R136.64], P3 ;  /* 0x16c0000088847fae */ /* 0x0009e80009921844 */
[----:B------:R-:W-:Y:S01]  /*ab840*/  STL [R1+0x29e0], R168 ;  /* 0x0029e0a801007387 */ /* 0x000fe20000100800 */
[----:B-1----:R-:W5:Y:S02]  /*ab850*/  LDL.LU R192, [R1+0x2954] ;  /* 0x0029540001c07983 */ /* 0x002f640000300800 */
[----:B------:R-:W-:Y:S01]  /*ab860*/  IMAD.X R198, R198, 0x1, R0, P5 ;  /* 0x00000001c6c67824 */ /* 0x000fe200028e0600 */
[----:B------:R-:W-:Y:S02]  /*ab870*/  IADD3 R193, P5, R193, R252, RZ ;  /* 0x000000fcc1c17210 */ /* 0x000fe40007fbe0ff */
[----:B----4-:R-:W-:Y:S01]  /*ab880*/  MOV R136, R168 ;  /* 0x000000a800887202 */ /* 0x010fe20000000f00 */
[----:B------:R-:W-:-:S05]  /*ab890*/  IMAD.MOV.U32 R137, RZ, RZ, R169 ;  /* 0x000000ffff897224 */ /* 0x000fca00078e00a9 */
[----:B------:R1:W-:Y:S01]  /*ab8a0*/  LDGSTS.E [R132+0x16e00], [R136.64], P3 ;  /* 0x16e0000088847fae */ /* 0x0003e20009921844 */
[----:B------:R-:W-:-:S03]  /*ab8b0*/  IADD3 R195, P3, R195, R252, RZ ;  /* 0x000000fcc3c37210 */ /* 0x000fc60007f7e0ff */
[----:B------:R-:W-:Y:S01]  /*ab8c0*/  STL [R1+0x29d4], R169 ;  /* 0x0029d4a901007387 */ /* 0x000fe20000100800 */
[----:B------:R-:W-:Y:S01]  /*ab8d0*/  STL [R1+0x2998], R197 ;  /* 0x002998c501007387 */ /* 0x000fe20000100800 */
[----:B------:R-:W-:Y:S02]  /*ab8e0*/  IADD3.X R196, R196, R0, RZ, P3, !PT ;  /* 0x00000000c4c47210 */ /* 0x000fe40001ffe4ff */
[----:B------:R-:W-:Y:S01]  /*ab8f0*/  STL [R1+0x2970], R195 ;  /* 0x002970c301007387 */ /* 0x000fe20000100800 */
[----:B------:R4:W-:Y:S02]  /*ab900*/  STL [R1+0x296c], R198 ;  /* 0x00296cc601007387 */ /* 0x0009e40000100800 */
[----:B------:R-:W-:Y:S01]  /*ab910*/  STL [R1+0x2968], R193 ;  /* 0x002968c101007387 */ /* 0x000fe20000100800 */
[----:B------:R2:W-:Y:S01]  /*ab920*/  STL [R1+0x2964], R196 ;  /* 0x002964c401007387 */ /* 0x0005e20000100800 */
[----:B------:R-:W5:Y:S01]  /*ab930*/  LDL.LU R209, [R1+0x28fc] ;  /* 0x0028fc0001d17983 */ /* 0x000f620000300800 */
[----:B------:R-:W-:Y:S01]  /*ab940*/  HMMA.1688.F32.TF32 R164, R172, R242, R204 ;  /* 0x000000f2aca4723c */ /* 0x000fe200000810cc */
[----:B-1----:R-:W-:Y:S01]  /*ab950*/  MOV R137, R198 ;  /* 0x000000c600897202 */ /* 0x002fe20000000f00 */
[----:B------:R-:W-:-:S05]  /*ab960*/  IMAD.MOV.U32 R136, RZ, RZ, R197 ;  /* 0x000000ffff887224 */ /* 0x000fca00078e00c5 */
[----:B------:R1:W-:Y:S02]  /*ab970*/  LDGSTS.E [R132+0x18800], [R136.64], P1 ;  /* 0x1880000088847fae */ /* 0x0003e40008921844 */
[----:B-1----:R-:W-:Y:S02]  /*ab980*/  IMAD.MOV.U32 R137, RZ, RZ, R196 ;  /* 0x000000ffff897224 */ /* 0x002fe400078e00c4 */
[----:B--2---:R-:W-:Y:S01]  /*ab990*/  IMAD.X R194, R194, 0x1, R0, P5 ;  /* 0x00000001c2c27824 */ /* 0x004fe200028e0600 */
[----:B---3--:R-:W-:-:S05]  /*ab9a0*/  IADD3 R133, P3, R133, R252, RZ ;  /* 0x000000fc85857210 */ /* 0x008fca0007f7e0ff */
[----:B------:R1:W-:Y:S01]  /*ab9b0*/  STL [R1+0x2960], R133 ;  /* 0x0029608501007387 */ /* 0x0003e20000100800 */
[----:B------:R-:W-:Y:S02]  /*ab9c0*/  STL [R1+0x295c], R194 ;  /* 0x00295cc201007387 */ /* 0x000fe40000100800 */
[----:B------:R-:W3:Y:S02]  /*ab9d0*/  LDL.LU R207, [R1+0x2904] ;  /* 0x0029040001cf7983 */ /* 0x000ee40000300800 */
[----:B------:R-:W3:Y:S01]  /*ab9e0*/  LDL.LU R210, [R1+0x28f8] ;  /* 0x0028f80001d27983 */ /* 0x000ee20000300800 */
[----:B------:R-:W3:Y:S01]  /*ab9f0*/  LDL.LU R208, [R1+0x2900] ;  /* 0x0029000001d07983 */ /* 0x000ee20000300800 */
[----:B-----5:R-:W5:Y:S02]  /*aba00*/  LDL.LU R199, [R1+0x2908] ;  /* 0x0029080001c77983 */ /* 0x020f640000300800 */
[----:B----4-:R-:W4:Y:S02]  /*aba10*/  LDL.LU R198, [R1+0x290c] ;  /* 0x00290c0001c67983 */ /* 0x010f240000300800 */
[----:B------:R-:W5:Y:S02]  /*aba20*/  LDL.LU R196, [R1+0x2914] ;  /* 0x0029140001c47983 */ /* 0x000f640000300800 */
[----:B------:R-:W-:Y:S01]  /*aba30*/  IMAD.MOV.U32 R136, RZ, RZ, R195 ;  /* 0x000000ffff887224 */ /* 0x000fe200078e00c3 */
[----:B------:R-:W-:Y:S01]  /*aba40*/  MOV R242, R176 ;  /* 0x000000b000f27202 */ /* 0x000fe20000000f00 */
[----:B------:R-:W-:Y:S01]  /*aba50*/  IMAD.MOV.U32 R243, RZ, RZ, R2 ;  /* 0x000000fffff37224 */ /* 0x000fe200078e0002 */
[----:B------:R-:W5:Y:S04]  /*aba60*/  LDL.LU R176, [R1+0x3614] ;  /* 0x0036140001b07983 */ /* 0x000f680000300800 */
[----:B------:R1:W-:Y:S01]  /*aba70*/  LDGSTS.E [R132+0x18a00], [R136.64], P1 ;  /* 0x18a0000088847fae */ /* 0x0003e20008921844 */
[----:B------:R-:W5:Y:S01]  /*aba80*/  LDL.LU R2, [R1+0x3610] ;  /* 0x0036100001027983 */ /* 0x000f620000300800 */
[----:B------:R-:W-:Y:S01]  /*aba90*/  HMMA.1688.F32.TF32 R168, R172, R246, R248 ;  /* 0x000000f6aca8723c */ /* 0x000fe200000810f8 */
[----:B-1----:R-:W-:-:S02]  /*abaa0*/  IMAD.MOV.U32 R136, RZ, RZ, R193 ;  /* 0x000000ffff887224 */ /* 0x002fc400078e00c1 */
[----:B------:R-:W-:-:S04]  /*abab0*/  IMAD.MOV.U32 R137, RZ, RZ, R194 ;  /* 0x000000ffff897224 */ /* 0x000fc800078e00c2 */
[----:B------:R-:W-:Y:S01]  /*abac0*/  IMAD.MOV.U32 R246, RZ, RZ, R157 ;  /* 0x000000fffff67224 */ /* 0x000fe200078e009d */
[----:B------:R1:W-:Y:S01]  /*abad0*/  LDGSTS.E [R132+0x18c00], [R136.64], P1 ;  /* 0x18c0000088847fae */ /* 0x0003e20008921844 */
[----:B------:R-:W-:Y:S01]  /*abae0*/  IMAD.MOV.U32 R247, RZ, RZ, R156 ;  /* 0x000000fffff77224 */ /* 0x000fe200078e009c */
[----:B------:R-:W-:Y:S02]  /*abaf0*/  ISETP.GT.AND P5, PT, R3, 0x41, PT ;  /* 0x000000410300780c */ /* 0x000fe40003fa4270 */
[----:B------:R-:W-:Y:S01]  /*abb00*/  IADD3.X R192, R192, R0, RZ, P3, !PT ;  /* 0x00000000c0c07210 */ /* 0x000fe20001ffe4ff */
[----:B-1----:R-:W-:-:S04]  /*abb10*/  IMAD.MOV.U32 R136, RZ, RZ, R133 ;  /* 0x000000ffff887224 */ /* 0x002fc800078e0085 */
[----:B------:R1:W-:Y:S01]  /*abb20*/  STL [R1+0x2954], R192 ;  /* 0x002954c001007387 */ /* 0x0003e20000100800 */
[----:B------:R-:W1:Y:S02]  /*abb30*/  LDL.LU R212, [R1+0x1180] ;  /* 0x0011800001d47983 */ /* 0x000e640000300800 */
[----:B------:R-:W1:Y:S01]  /*abb40*/  LDL.LU R213, [R1+0x1184] ;  /* 0x0011840001d57983 */ /* 0x000e620000300800 */
[----:B------:R-:W-:Y:S01]  /*abb50*/  MOV R137, R192 ;  /* 0x000000c000897202 */ /* 0x000fe20000000f00 */
[----:B------:R-:W1:Y:S01]  /*abb60*/  LDL.LU R214, [R1+0x1188] ;  /* 0x0011880001d67983 */ /* 0x000e620000300800 */
[----:B------:R-:W1:Y:S01]  /*abb70*/  LDL.LU R215, [R1+0x118c] ;  /* 0x00118c0001d77983 */ /* 0x000e620000300800 */
[----:B------:R-:W-:Y:S01]  /*abb80*/  ISETP.GT.AND P3, PT, R3, 0x3d, PT ;  /* 0x0000003d0300780c */ /* 0x000fe20003f64270 */
[----:B------:R-:W5:Y:S01]  /*abb90*/  LDL.LU R157, [R1+0x360c] ;  /* 0x00360c00019d7983 */ /* 0x000f620000300800 */
[----:B------:R-:W5:Y:S01]  /*abba0*/  LDL.LU R156, [R1+0x3608] ;  /* 0x00360800019c7983 */ /* 0x000f620000300800 */
[----:B------:R-:W5:Y:S03]  /*abbb0*/  LDL.LU R197, [R1+0x2910] ;  /* 0x0029100001c57983 */ /* 0x000f660000300800 */
[----:B------:R2:W-:Y:S01]  /*abbc0*/  LDGSTS.E [R132+0x18e00], [R136.64], P1 ;  /* 0x18e0000088847fae */ /* 0x0005e20008921844 */
[----:B------:R-:W5:Y:S02]  /*abbd0*/  LDL.LU R248, [R1+0x11a0] ;  /* 0x0011a00001f87983 */ /* 0x000f640000300800 */
[----:B------:R-:W5:Y:S02]  /*abbe0*/  LDL.LU R249, [R1+0x11a4] ;  /* 0x0011a40001f97983 */ /* 0x000f640000300800 */
[----:B------:R-:W5:Y:S01]  /*abbf0*/  LDL.LU R250, [R1+0x11a8] ;  /* 0x0011a80001fa7983 */ /* 0x000f620000300800 */
[----:B------:R-:W5:Y:S01]  /*abc00*/  LDL.LU R251, [R1+0x11ac] ;  /* 0x0011ac0001fb7983 */ /* 0x000f620000300800 */
[----:B------:R-:W-:Y:S01]  /*abc10*/  SEL R133, RZ, 0x4, !P5 ;  /* 0x00000004ff857807 */ /* 0x000fe20006800000 */
[----:B------:R-:W5:Y:S02]  /*abc20*/  LDL.LU R205, [R1+0x287c] ;  /* 0x00287c0001cd7983 */ /* 0x000f640000300800 */
[----:B------:R-:W5:Y:S01]  /*abc30*/  LDL.LU R203, [R1+0x2884] ;  /* 0x0028840001cb7983 */ /* 0x000f620000300800 */
[----:B------:R-:W5:Y:S01]  /*abc40*/  LDL.LU R201, [R1+0x288c] ;  /* 0x00288c0001c97983 */ /* 0x000f620000300800 */
[----:B--2---:R-:W-:-:S02]  /*abc50*/  SEL R136, RZ, 0x4, !P3 ;  /* 0x00000004ff887807 */ /* 0x004fc40005800000 */
[----:B------:R-:W-:-:S05]  /*abc60*/  IADD3 R209, P1, R209, R252, RZ ;  /* 0x000000fcd1d17210 */ /* 0x000fca0007f3e0ff */
[----:B------:R-:W-:Y:S01]  /*abc70*/  STL [R1+0x28fc], R209 ;  /* 0x0028fcd101007387 */ /* 0x000fe20000100800 */
[----:B------:R-:W-:Y:S02]  /*abc80*/  SEL R133, R133, RZ, !P0 ;  /* 0x000000ff85857207 */ /* 0x000fe40004000000 */
[----:B---3--:R-:W-:Y:S02]  /*abc90*/  IADD3 R207, P3, R207, R252, RZ ;  /* 0x000000fccfcf7210 */ /* 0x008fe40007f7e0ff */
[----:B------:R-:W-:Y:S02]  /*abca0*/  IADD3.X R210, R210, R0, RZ, P1, !PT ;  /* 0x00000000d2d27210 */ /* 0x000fe40000ffe4ff */
[-C--:B----4-:R-:W-:Y:S01]  /*abcb0*/  IADD3 R198, P5, R198, R252.reuse, RZ ;  /* 0x000000fcc6c67210 */ /* 0x090fe20007fbe0ff */
[--C-:B------:R-:W-:Y:S01]  /*abcc0*/  IMAD.X R208, R208, 0x1, R0.reuse, P3 ;  /* 0x00000001d0d07824 */ /* 0x100fe200018e0600 */
[----:B------:R-:W-:Y:S03]  /*abcd0*/  STL [R1+0x2904], R207 ;  /* 0x002904cf01007387 */ /* 0x000fe60000100800 */
[----:B------:R-:W-:Y:S02]  /*abce0*/  STL [R1+0x290c], R198 ;  /* 0x00290cc601007387 */ /* 0x000fe40000100800 */
[----:B------:R-:W-:Y:S02]  /*abcf0*/  STL [R1+0x28f8], R210 ;  /* 0x0028f8d201007387 */ /* 0x000fe40000100800 */
[----:B-----5:R-:W-:Y:S01]  /*abd00*/  IMAD.X R199, R199, 0x1, R0, P5 ;  /* 0x00000001c7c77824 */ /* 0x020fe200028e0600 */
[----:B------:R2:W-:Y:S01]  /*abd10*/  STL [R1+0x2900], R208 ;  /* 0x002900d001007387 */ /* 0x0005e20000100800 */
[----:B------:R-:W3:Y:S01]  /*abd20*/  LDL.LU R206, [R1+0x2878] ;  /* 0x0028780001ce7983 */ /* 0x000ee20000300800 */
[----:B------:R-:W-:-:S02]  /*abd30*/  IADD3 R196, P5, R196, R252, RZ ;  /* 0x000000fcc4c47210 */ /* 0x000fc40007fbe0ff */
[----:B------:R-:W-:Y:S01]  /*abd40*/  STL [R1+0x2908], R199 ;  /* 0x002908c701007387 */ /* 0x000fe20000100800 */
[----:B------:R-:W4:Y:S02]  /*abd50*/  LDL.LU R204, [R1+0x2880] ;  /* 0x0028800001cc7983 */ /* 0x000f240000300800 */
[----:B------:R-:W-:Y:S02]  /*abd60*/  STL [R1+0x2914], R196 ;  /* 0x002914c401007387 */ /* 0x000fe40000100800 */
[----:B------:R-:W5:Y:S01]  /*abd70*/  LDL.LU R202, [R1+0x2888] ;  /* 0x0028880001ca7983 */ /* 0x000f620000300800 */
[----:B------:R-:W-:Y:S01]  /*abd80*/  ISETP.NE.U32.AND P3, PT, R133, RZ, PT ;  /* 0x000000ff8500720c */ /* 0x000fe20003f65070 */
[----:B------:R-:W2:Y:S01]  /*abd90*/  LDL.LU R200, [R1+0x2890] ;  /* 0x0028900001c87983 */ /* 0x000ea20000300800 */
[----:B------:R-:W2:Y:S01]  /*abda0*/  LDL.LU R133, [R1+0x2894] ;  /* 0x0028940001857983 */ /* 0x000ea20000300800 */
[----:B------:R-:W-:Y:S01]  /*abdb0*/  SEL R136, R136, RZ, !P0 ;  /* 0x000000ff88887207 */ /* 0x000fe20004000000 */
[----:B------:R-:W-:-:S03]  /*abdc0*/  IMAD.MOV.U32 R137, RZ, RZ, R210 ;  /* 0x000000ffff897224 */ /* 0x000fc600078e00d2 */
[----:B------:R-:W-:Y:S01]  /*abdd0*/  ISETP.NE.U32.AND P1, PT, R136, RZ, PT ;  /* 0x000000ff8800720c */ /* 0x000fe20003f25070 */
[----:B------:R-:W-:-:S05]  /*abde0*/  MOV R136, R209 ;  /* 0x000000d100887202 */ /* 0x000fca0000000f00 */
[----:B------:R1:W-:Y:S02]  /*abdf0*/  LDGSTS.E [R132+0x1a800], [R136.64], P2 ;  /* 0x1a80000088847fae */ /* 0x0003e40009121844 */
[----:B-1----:R-:W-:Y:S01]  /*abe00*/  MOV R136, R207 ;  /* 0x000000cf00887202 */ /* 0x002fe20000000f00 */
[----:B------:R-:W-:-:S05]  /*abe10*/  IMAD.MOV.U32 R137, RZ, RZ, R208 ;  /* 0x000000ffff897224 */ /* 0x000fca00078e00d0 */
[----:B------:R1:W-:Y:S01]  /*abe20*/  LDGSTS.E [R132+0x1aa00], [R136.64], P2 ;  /* 0x1aa0000088847fae */ /* 0x0003e20009121844 */
[----:B------:R-:W-:Y:S02]  /*abe30*/  IMAD.X R197, R197, 0x1, R0, P5 ;  /* 0x00000001c5c57824 */ /* 0x000fe400028e0600 */
[----:B-1----:R-:W-:Y:S01]  /*abe40*/  IMAD.MOV.U32 R136, RZ, RZ, R198 ;  /* 0x000000ffff887224 */ /* 0x002fe200078e00c6 */
[----:B------:R-:W-:Y:S02]  /*abe50*/  MOV R137, R199 ;  /* 0x000000c700897202 */ /* 0x000fe40000000f00 */
[----:B------:R-:W-:-:S03]  /*abe60*/  IADD3 R205, P5, R205, R252, RZ ;  /* 0x000000fccdcd7210 */ /* 0x000fc60007fbe0ff */
[----:B------:R1:W-:Y:S02]  /*abe70*/  LDGSTS.E [R132+0x1ac00], [R136.64], P2 ;  /* 0x1ac0000088847fae */ /* 0x0003e40009121844 */
[----:B-1----:R-:W-:Y:S02]  /*abe80*/  IMAD.MOV.U32 R136, RZ, RZ, R196 ;  /* 0x000000ffff887224 */ /* 0x002fe400078e00c4 */
[----:B------:R-:W-:-:S05]  /*abe90*/  IMAD.MOV.U32 R137, RZ, RZ, R197 ;  /* 0x000000ffff897224 */ /* 0x000fca00078e00c5 */
[----:B------:R1:W-:Y:S01]  /*abea0*/  LDGSTS.E [R132+0x1ae00], [R136.64], P2 ;  /* 0x1ae0000088847fae */ /* 0x0003e20009121844 */
[----:B------:R-:W-:-:S03]  /*abeb0*/  IADD3 R203, P2, R203, R252, RZ ;  /* 0x000000fccbcb7210 */ /* 0x000fc60007f5e0ff */
[----:B------:R-:W-:Y:S01]  /*abec0*/  STL [R1+0x2910], R197 ;  /* 0x002910c501007387 */ /* 0x000fe20000100800 */
[----:B------:R-:W-:Y:S03]  /*abed0*/  STL [R1+0x287c], R205 ;  /* 0x00287ccd01007387 */ /* 0x000fe60000100800 */
[----:B------:R-:W-:Y:S01]  /*abee0*/  STL [R1+0x2884], R203 ;  /* 0x002884cb01007387 */ /* 0x000fe20000100800 */
[----:B-1----:R-:W-:Y:S01]  /*abef0*/  MOV R136, R205 ;  /* 0x000000cd00887202 */ /* 0x002fe20000000f00 */
[----:B------:R-:W-:Y:S07]  /*abf00*/  HMMA.1688.F32.TF32 R192, R172, R242, R212 ;  /* 0x000000f2acc0723c */ /* 0x000fee00000810d4 */
[----:B------:R-:W-:Y:S01]  /*abf10*/  MOV R242, R149 ;  /* 0x0000009500f27202 */ /* 0x000fe20000000f00 */
[----:B------:R-:W-:Y:S01]  /*abf20*/  IMAD.MOV.U32 R243, RZ, RZ, R148 ;  /* 0x000000fffff37224 */ /* 0x000fe200078e0094 */
[----:B---3--:R-:W-:Y:S01]  /*abf30*/  IADD3.X R206, R206, R0, RZ, P5, !PT ;  /* 0x00000000cece7210 */ /* 0x008fe20002ffe4ff */
[----:B------:R-:W-:-:S02]  /*abf40*/  IADD3 R201, P5, R201, R252, RZ ;  /* 0x000000fcc9c97210 */ /* 0x000fc40007fbe0ff */
[----:B----4-:R-:W-:Y:S02]  /*abf50*/  IMAD.X R204, R204, 0x1, R0, P2 ;  /* 0x00000001cccc7824 */ /* 0x010fe400010e0600 */
[----:B------:R-:W-:Y:S02]  /*abf60*/  IMAD.MOV.U32 R137, RZ, RZ, R206 ;  /* 0x000000ffff897224 */ /* 0x000fe400078e00ce */
[--C-:B-----5:R-:W-:Y:S01]  /*abf70*/  IMAD.X R202, R202, 0x1, R0.reuse, P5 ;  /* 0x00000001caca7824 */ /* 0x120fe200028e0600 */
[----:B------:R-:W-:Y:S04]  /*abf80*/  STL [R1+0x2878], R206 ;  /* 0x002878ce01007387 */ /* 0x000fe80000100800 */
[----:B------:R1:W-:Y:S01]  /*abf90*/  LDGSTS.E [R132+0x1c800], [R136.64], P4 ;  /* 0x1c80000088847fae */ /* 0x0003e2000a121844 */
[----:B--2---:R-:W-:Y:S01]  /*abfa0*/  IADD3 R133, P2, R133, R252, RZ ;  /* 0x000000fc85857210 */ /* 0x004fe20007f5e0ff */
[----:B------:R-:W-:Y:S02]  /*abfb0*/  STL [R1+0x288c], R201 ;  /* 0x00288cc901007387 */ /* 0x000fe40000100800 */
[----:B------:R-:W-:Y:S02]  /*abfc0*/  STL [R1+0x2880], R204 ;  /* 0x002880cc01007387 */ /* 0x000fe40000100800 */
[----:B------:R-:W-:Y:S01]  /*abfd0*/  STL [R1+0x2894], R133 ;  /* 0x0028948501007387 */ /* 0x000fe20000100800 */
[----:B------:R-:W-:-:S02]  /*abfe0*/  IMAD.X R200, R200, 0x1, R0, P2 ;  /* 0x00000001c8c87824 */ /* 0x000fc400010e0600 */
[----:B------:R-:W-:Y:S02]  /*abff0*/  STL [R1+0x2888], R202 ;  /* 0x002888ca01007387 */ /* 0x000fe40000100800 */
[----:B------:R-:W2:Y:S01]  /*ac000*/  LDL.LU R208, [R1+0x27fc] ;  /* 0x0027fc0001d07983 */ /* 0x000ea20000300800 */
[----:B------:R-:W3:Y:S01]  /*ac010*/  LDL.LU R216, [R1+0x27f8] ;  /* 0x0027f80001d87983 */ /* 0x000ee20000300800 */
[----:B------:R-:W4:Y:S02]  /*ac020*/  LDL.LU R215, [R1+0x2800] ;  /* 0x0028000001d77983 */ /* 0x000f240000300800 */
[----:B-1----:R-:W-:Y:S01]  /*ac030*/  IMAD.MOV.U32 R136, RZ, RZ, R203 ;  /* 0x000000ffff887224 */ /* 0x002fe200078e00cb */
[----:B------:R-:W-:Y:S01]  /*ac040*/  MOV R137, R204 ;  /* 0x000000cc00897202 */ /* 0x000fe20000000f00 */
[----:B------:R1:W-:Y:S01]  /*ac050*/  STL [R1+0x2890], R200 ;  /* 0x002890c801007387 */ /* 0x0003e20000100800 */
[----:B------:R-:W5:Y:S02]  /*ac060*/  LDL.LU R214, [R1+0x2804] ;  /* 0x0028040001d67983 */ /* 0x000f640000300800 */
[----:B------:R-:W3:Y:S02]  /*ac070*/  LDL.LU R207, [R1+0x2808] ;  /* 0x0028080001cf7983 */ /* 0x000ee40000300800 */
[----:B------:R-:W4:Y:S01]  /*ac080*/  LDL.LU R149, [R1+0x3604] ;  /* 0x0036040001957983 */ /* 0x000f220000300800 */
[----:B------:R1:W-:Y:S04]  /*ac090*/  LDGSTS.E [R132+0x1ca00], [R136.64], P4 ;  /* 0x1ca0000088847fae */ /* 0x0003e8000a121844 */
[----:B------:R-:W4:Y:S01]  /*ac0a0*/  LDL.LU R148, [R1+0x3600] ;  /* 0x0036000001947983 */ /* 0x000f220000300800 */
[----:B-1----:R-:W-:Y:S01]  /*ac0b0*/  IMAD.MOV.U32 R136, RZ, RZ, R201 ;  /* 0x000000ffff887224 */ /* 0x002fe200078e00c9 */
[----:B------:R-:W-:-:S05]  /*ac0c0*/  MOV R137, R202 ;  /* 0x000000ca00897202 */ /* 0x000fca0000000f00 */
[----:B------:R1:W-:Y:S02]  /*ac0d0*/  LDGSTS.E [R132+0x1cc00], [R136.64], P4 ;  /* 0x1cc0000088847fae */ /* 0x0003e4000a121844 */
[----:B-1----:R-:W-:Y:S02]  /*ac0e0*/  IMAD.MOV.U32 R137, RZ, RZ, R200 ;  /* 0x000000ffff897224 */ /* 0x002fe400078e00c8 */
[----:B------:R-:W4:Y:S01]  /*ac0f0*/  LDL.LU R200, [R1+0x11d0] ;  /* 0x0011d00001c87983 */ /* 0x000f220000300800 */
[----:B------:R-:W4:Y:S02]  /*ac100*/  LDL.LU R201, [R1+0x11d4] ;  /* 0x0011d40001c97983 */ /* 0x000f240000300800 */
[----:B------:R-:W4:Y:S02]  /*ac110*/  LDL.LU R202, [R1+0x11d8] ;  /* 0x0011d80001ca7983 */ /* 0x000f240000300800 */
[----:B------:R-:W4:Y:S01]  /*ac120*/  LDL.LU R203, [R1+0x11dc] ;  /* 0x0011dc0001cb7983 */ /* 0x000f220000300800 */
[----:B------:R-:W4:Y:S01]  /*ac130*/  LDL.LU R206, [R1+0x280c] ;  /* 0x00280c0001ce7983 */ /* 0x000f220000300800 */
[----:B------:R-:W4:Y:S02]  /*ac140*/  LDL.LU R204, [R1+0x2814] ;  /* 0x0028140001cc7983 */ /* 0x000f240000300800 */
[----:B------:R-:W-:Y:S01]  /*ac150*/  IMAD.MOV.U32 R136, RZ, RZ, R133 ;  /* 0x000000ffff887224 */ /* 0x000fe200078e0085 */
[C---:B------:R-:W-:Y:S01]  /*ac160*/  ISETP.GT.AND P2, PT, R3.reuse, 0x45, PT ;  /* 0x000000450300780c */ /* 0x040fe20003f44270 */
[----:B------:R-:W-:Y:S01]  /*ac170*/  HMMA.1688.F32.TF32 R196, R172, R246, R248 ;  /* 0x000000f6acc4723c */ /* 0x000fe200000810f8 */
[----:B------:R-:W-:-:S02]  /*ac180*/  ISETP.GT.AND P5, PT, R3, 0x49, PT ;  /* 0x000000490300780c */ /* 0x000fc40003fa4270 */
[----:B------:R1:W-:Y:S04]  /*ac190*/  LDGSTS.E [R132+0x1ce00], [R136.64], P4 ;  /* 0x1ce0000088847fae */ /* 0x0003e8000a121844 */
[----:B------:R-:W-:Y:S02]  /*ac1a0*/  IMAD.MOV.U32 R246, RZ, RZ, R141 ;  /* 0x000000fffff67224 */ /* 0x000fe400078e008d */
[----:B------:R-:W4:Y:S01]  /*ac1b0*/  LDL.LU R141, [R1+0x35fc] ;  /* 0x0035fc00018d7983 */ /* 0x000f220000300800 */
[----:B------:R-:W4:Y:S02]  /*ac1c0*/  LDL.LU R205, [R1+0x2810] ;  /* 0x0028100001cd7983 */ /* 0x000f240000300800 */
[----:B------:R-:W4:Y:S02]  /*ac1d0*/  LDL.LU R248, [R1+0x11e0] ;  /* 0x0011e00001f87983 */ /* 0x000f240000300800 */
[----:B------:R-:W4:Y:S01]  /*ac1e0*/  LDL.LU R249, [R1+0x11e4] ;  /* 0x0011e40001f97983 */ /* 0x000f220000300800 */
[----:B------:R-:W4:Y:S01]  /*ac1f0*/  LDL.LU R250, [R1+0x11e8] ;  /* 0x0011e80001fa7983 */ /* 0x000f220000300800 */
[----:B------:R-:W4:Y:S01]  /*ac200*/  LDL.LU R251, [R1+0x11ec] ;  /* 0x0011ec0001fb7983 */ /* 0x000f220000300800 */
[----:B-1----:R-:W-:-:S02]  /*ac210*/  SEL R136, RZ, 0x4, !P2 ;  /* 0x00000004ff887807 */ /* 0x002fc40005000000 */
[----:B------:R-:W-:Y:S01]  /*ac220*/  SEL R133, RZ, 0x4, !P5 ;  /* 0x00000004ff857807 */ /* 0x000fe20006800000 */
[----:B------:R-:W4:Y:S01]  /*ac230*/  LDL.LU R212, [R1+0x277c] ;  /* 0x00277c0001d47983 */ /* 0x000f220000300800 */
[----:B------:R-:W-:Y:S01]  /*ac240*/  MOV R247, R152 ;  /* 0x0000009800f77202 */ /* 0x000fe20000000f00 */
[----:B------:R-:W4:Y:S02]  /*ac250*/  LDL.LU R210, [R1+0x2784] ;  /* 0x0027840001d27983 */ /* 0x000f240000300800 */
[----:B------:R-:W4:Y:S01]  /*ac260*/  LDL.LU R152, [R1+0x278c] ;  /* 0x00278c0001987983 */ /* 0x000f220000300800 */
[----:B------:R-:W-:Y:S02]  /*ac270*/  SEL R133, R133, RZ, !P0 ;  /* 0x000000ff85857207 */ /* 0x000fe40004000000 */
[----:B------:R-:W-:Y:S02]  /*ac280*/  SEL R136, R136, RZ, !P0 ;  /* 0x000000ff88887207 */ /* 0x000fe40004000000 */
[----:B--2---:R-:W-:-:S02]  /*ac290*/  IADD3 R208, P2, R208, R252, RZ ;  /* 0x000000fcd0d07210 */ /* 0x004fc40007f5e0ff */
[----:B-----5:R-:W-:-:S03]  /*ac2a0*/  IADD3 R214, P4, R214, R252, RZ ;  /* 0x000000fcd6d67210 */ /* 0x020fc60007f9e0ff */
[--C-:B---3--:R-:W-:Y:S01]  /*ac2b0*/  IMAD.X R216, R216, 0x1, R0.reuse, P2 ;  /* 0x00000001d8d87824 */ /* 0x108fe200010e0600 */
[----:B------:R1:W-:Y:S01]  /*ac2c0*/  STL [R1+0x27fc], R208 ;  /* 0x0027fcd001007387 */ /* 0x0003e20000100800 */
[----:B------:R-:W-:Y:S02]  /*ac2d0*/  STL [R1+0x2804], R214 ;  /* 0x002804d601007387 */ /* 0x000fe40000100800 */
[----:B----4-:R-:W-:Y:S01]  /*ac2e0*/  IMAD.X R215, R215, 0x1, R0, P4 ;  /* 0x00000001d7d77824 */ /* 0x010fe200020e0600 */
[----:B------:R-:W-:Y:S02]  /*ac2f0*/  ISETP.NE.U32.AND P4, PT, R133, RZ, PT ;  /* 0x000000ff8500720c */ /* 0x000fe40003f85070 */
[----:B------:R-:W-:Y:S01]  /*ac300*/  ISETP.NE.U32.AND P2, PT, R136, RZ, PT ;  /* 0x000000ff8800720c */ /* 0x000fe20003f45070 */
[----:B------:R-:W-:Y:S01]  /*ac310*/  IMAD.MOV.U32 R136, RZ, RZ, R208 ;  /* 0x000000ffff887224 */ /* 0x000fe200078e00d0 */
[----:B------:R-:W-:-:S05]  /*ac320*/  IADD3 R206, P5, R206, R252, RZ ;  /* 0x000000fccece7210 */ /* 0x000fca0007fbe0ff */
[----:B------:R-:W-:Y:S01]  /*ac330*/  STL [R1+0x280c], R206 ;  /* 0x00280cce01007387 */ /* 0x000fe20000100800 */
[----:B------:R2:W-:Y:S02]  /*ac340*/  STL [R1+0x27f8], R216 ;  /* 0x0027f8d801007387 */ /* 0x0005e40000100800 */
[----:B------:R-:W-:Y:S01]  /*ac350*/  STL [R1+0x2800], R215 ;  /* 0x002800d701007387 */ /* 0x000fe20000100800 */
[----:B------:R-:W-:Y:S01]  /*ac360*/  IADD3.X R207, R207, R0, RZ, P5, !PT ;  /* 0x00000000cfcf7210 */ /* 0x000fe20002ffe4ff */
[----:B------:R-:W3:Y:S01]  /*ac370*/  LDL.LU R213, [R1+0x2778] ;  /* 0x0027780001d57983 */ /* 0x000ee20000300800 */
[----:B------:R-:W-:-:S03]  /*ac380*/  IADD3 R204, P5, R204, R252, RZ ;  /* 0x000000fccccc7210 */ /* 0x000fc60007fbe0ff */
[----:B------:R-:W-:Y:S01]  /*ac390*/  STL [R1+0x2808], R207 ;  /* 0x002808cf01007387 */ /* 0x000fe20000100800 */
[----:B------:R-:W4:Y:S02]  /*ac3a0*/  LDL.LU R211, [R1+0x2780] ;  /* 0x0027800001d37983 */ /* 0x000f240000300800 */
[----:B------:R-:W-:Y:S02]  /*ac3b0*/  STL [R1+0x2814], R204 ;  /* 0x002814cc01007387 */ /* 0x000fe40000100800 */
[----:B------:R-:W5:Y:S01]  /*ac3c0*/  LDL.LU R209, [R1+0x2788] ;  /* 0x0027880001d17983 */ /* 0x000f620000300800 */
[----:B------:R-:W2:Y:S01]  /*ac3d0*/  LDL.LU R133, [R1+0x2794] ;  /* 0x0027940001857983 */ /* 0x000ea20000300800 */
[----:B-1----:R-:W2:Y:S02]  /*ac3e0*/  LDL.LU R208, [R1+0x2790] ;  /* 0x0027900001d07983 */ /* 0x002ea40000300800 */
[----:B------:R-:W-:-:S05]  /*ac3f0*/  IMAD.MOV.U32 R137, RZ, RZ, R216 ;  /* 0x000000ffff897224 */ /* 0x000fca00078e00d8 */
[----:B------:R1:W-:Y:S01]  /*ac400*/  LDGSTS.E [R132+0x1e800], [R136.64], P1 ;  /* 0x1e80000088847fae */ /* 0x0003e20008921844 */
[----:B------:R-:W-:Y:S01]  /*ac410*/  IADD3.X R205, R205, R0, RZ, P5, !PT ;  /* 0x00000000cdcd7210 */ /* 0x000fe20002ffe4ff */
[----:B-1----:R-:W-:Y:S02]  /*ac420*/  IMAD.MOV.U32 R136, RZ, RZ, R214 ;  /* 0x000000ffff887224 */ /* 0x002fe400078e00d6 */
[----:B------:R-:W-:-:S05]  /*ac430*/  IMAD.MOV.U32 R137, RZ, RZ, R215 ;  /* 0x000000ffff897224 */ /* 0x000fca00078e00d7 */
[----:B------:R1:W-:Y:S01]  /*ac440*/  LDGSTS.E [R132+0x1ea00], [R136.64], P1 ;  /* 0x1ea0000088847fae */ /* 0x0003e20008921844 */
[----:B------:R-:W-:Y:S02]  /*ac450*/  IADD3 R212, P5, R212, R252, RZ ;  /* 0x000000fcd4d47210 */ /* 0x000fe40007fbe0ff */
[----:B-1----:R-:W-:Y:S01]  /*ac460*/  MOV R136, R206 ;  /* 0x000000ce00887202 */ /* 0x002fe20000000f00 */
[----:B------:R-:W-:-:S05]  /*ac470*/  IMAD.MOV.U32 R137, RZ, RZ, R207 ;  /* 0x000000ffff897224 */ /* 0x000fca00078e00cf */
[----:B------:R1:W-:Y:S02]  /*ac480*/  LDGSTS.E [R132+0x1ec00], [R136.64], P1 ;  /* 0x1ec0000088847fae */ /* 0x0003e40008921844 */
[----:B-1----:R-:W-:Y:S01]  /*ac490*/  IMAD.MOV.U32 R136, RZ, RZ, R204 ;  /* 0x000000ffff887224 */ /* 0x002fe200078e00cc */
[----:B------:R-:W-:-:S05]  /*ac4a0*/  MOV R137, R205 ;  /* 0x000000cd00897202 */ /* 0x000fca0000000f00 */
[----:B------:R1:W-:Y:S01]  /*ac4b0*/  LDGSTS.E [R132+0x1ee00], [R136.64], P1 ;  /* 0x1ee0000088847fae */ /* 0x0003e20008921844 */
[----:B------:R-:W-:-:S03]  /*ac4c0*/  IADD3 R210, P1, R210, R252, RZ ;  /* 0x000000fcd2d27210 */ /* 0x000fc60007f3e0ff */
[----:B------:R-:W-:Y:S01]  /*ac4d0*/  STL [R1+0x2810], R205 ;  /* 0x002810cd01007387 */ /* 0x000fe20000100800 */
[----:B------:R-:W-:Y:S02]  /*ac4e0*/  STL [R1+0x277c], R212 ;  /* 0x00277cd401007387 */ /* 0x000fe40000100800 */
[----:B-1----:R-:W-:Y:S01]  /*ac4f0*/  IMAD.MOV.U32 R136, RZ, RZ, R212 ;  /* 0x000000ffff887224 */ /* 0x002fe200078e00d4 */
[----:B------:R-:W-:Y:S01]  /*ac500*/  STL [R1+0x2784], R210 ;  /* 0x002784d201007387 */ /* 0x000fe20000100800 */
[----:B------:R-:W-:Y:S07]  /*ac510*/  HMMA.1688.F32.TF32 R200, R172, R242, R200 ;  /* 0x000000f2acc8723c */ /* 0x000fee00000810c8 */
[----:B------:R-:W-:-:S02]  /*ac520*/  IMAD.MOV.U32 R242, RZ, RZ, R140 ;  /* 0x000000fffff27224 */ /* 0x000fc400078e008c */
[----:B------:R-:W-:Y:S02]  /*ac530*/  IMAD.MOV.U32 R243, RZ, RZ, R144 ;  /* 0x000000fffff37224 */ /* 0x000fe400078e0090 */
[----:B---3--:R-:W-:Y:S01]  /*ac540*/  IMAD.X R213, R213, 0x1, R0, P5 ;  /* 0x00000001d5d57824 */ /* 0x008fe200028e0600 */
[----:B------:R-:W-:-:S03]  /*ac550*/  IADD3 R152, P5, R152, R252, RZ ;  /* 0x000000fc98987210 */ /* 0x000fc60007fbe0ff */
[----:B------:R-:W-:Y:S02]  /*ac560*/  IMAD.MOV.U32 R137, RZ, RZ, R213 ;  /* 0x000000ffff897224 */ /* 0x000fe400078e00d5 */
[----:B----4-:R-:W-:Y:S01]  /*ac570*/  IMAD.X R211, R211, 0x1, R0, P1 ;  /* 0x00000001d3d37824 */ /* 0x010fe200008e0600 */
[----:B-----5:R-:W-:Y:S02]  /*ac580*/  IADD3.X R209, R209, R0, RZ, P5, !PT ;  /* 0x00000000d1d17210 */ /* 0x020fe40002ffe4ff */
[----:B------:R1:W-:Y:S01]  /*ac590*/  LDGSTS.E [R132+0x20800], [R136.64], P3 ;  /* 0x2080000088847fae */ /* 0x0003e20009921844 */
[----:B--2---:R-:W-:-:S03]  /*ac5a0*/  IADD3 R133, P1, R133, R252, RZ ;  /* 0x000000fc85857210 */ /* 0x004fc60007f3e0ff */
[----:B------:R-:W-:Y:S01]  /*ac5b0*/  STL [R1+0x2778], R213 ;  /* 0x002778d501007387 */ /* 0x000fe20000100800 */
[----:B------:R2:W-:Y:S02]  /*ac5c0*/  STL [R1+0x278c], R152 ;  /* 0x00278c9801007387 */ /* 0x0005e40000100800 */
[----:B------:R-:W-:Y:S02]  /*ac5d0*/  STL [R1+0x2780], R211 ;  /* 0x002780d301007387 */ /* 0x000fe40000100800 */
[----:B------:R-:W-:Y:S01]  /*ac5e0*/  IMAD.X R208, R208, 0x1, R0, P1 ;  /* 0x00000001d0d07824 */ /* 0x000fe200008e0600 */
[----:B-1----:R-:W-:Y:S01]  /*ac5f0*/  MOV R136, R210 ;  /* 0x000000d200887202 */ /* 0x002fe20000000f00 */
[----:B------:R-:W-:Y:S01]  /*ac600*/  IMAD.MOV.U32 R137, RZ, RZ, R211 ;  /* 0x000000ffff897224 */ /* 0x000fe200078e00d3 */
[----:B------:R-:W-:Y:S01]  /*ac610*/  STL [R1+0x2794], R133 ;  /* 0x0027948501007387 */ /* 0x000fe20000100800 */
[----:B------:R-:W-:Y:S02]  /*ac620*/  STL [R1+0x2788], R209 ;  /* 0x002788d101007387 */ /* 0x000fe40000100800 */
[----:B------:R-:W3:Y:S01]  /*ac630*/  LDL.LU R216, [R1+0x26d8] ;  /* 0x0026d80001d87983 */ /* 0x000ee20000300800 */
[----:B------:R1:W-:Y:S02]  /*ac640*/  LDGSTS.E [R132+0x20a00], [R136.64], P3 ;  /* 0x20a0000088847fae */ /* 0x0003e40009921844 */
[----:B-1----:R-:W-:Y:S01]  /*ac650*/  MOV R136, R152 ;  /* 0x0000009800887202 */ /* 0x002fe20000000f00 */
[----:B------:R-:W-:Y:S01]  /*ac660*/  IMAD.MOV.U32 R137, RZ, RZ, R209 ;  /* 0x000000ffff897224 */ /* 0x000fe200078e00d1 */
[----:B--2---:R-:W2:Y:S01]  /*ac670*/  LDL.LU R152, [R1+0x26dc] ;  /* 0x0026dc0001987983 */ /* 0x004ea20000300800 */
[----:B------:R1:W-:Y:S02]  /*ac680*/  STL [R1+0x2790], R208 ;  /* 0x002790d001007387 */ /* 0x0003e40000100800 */
[----:B------:R-:W4:Y:S01]  /*ac690*/  LDL.LU R140, [R1+0x35f8] ;  /* 0x0035f800018c7983 */ /* 0x000f220000300800 */
[----:B------:R5:W-:Y:S02]  /*ac6a0*/  LDGSTS.E [R132+0x20c00], [R136.64], P3 ;  /* 0x20c0000088847fae */ /* 0x000be40009921844 */
[----:B-----5:R-:W-:-:S02]  /*ac6b0*/  MOV R137, R208 ;  /* 0x000000d000897202 */ /* 0x020fc40000000f00 */
[----:B-1----:R-:W5:Y:S01]  /*ac6c0*/  LDL.LU R208, [R1+0x1210] ;  /* 0x0012100001d07983 */ /* 0x002f620000300800 */
[----:B------:R-:W5:Y:S02]  /*ac6d0*/  LDL.LU R209, [R1+0x1214] ;  /* 0x0012140001d17983 */ /* 0x000f640000300800 */
[----:B------:R-:W5:Y:S02]  /*ac6e0*/  LDL.LU R210, [R1+0x1218] ;  /* 0x0012180001d27983 */ /* 0x000f640000300800 */
[----:B------:R-:W5:Y:S01]  /*ac6f0*/  LDL.LU R211, [R1+0x121c] ;  /* 0x00121c0001d37983 */ /* 0x000f620000300800 */
[----:B------:R-:W4:Y:S01]  /*ac700*/  LDL.LU R219, [R1+0x26e0] ;  /* 0x0026e00001db7983 */ /* 0x000f220000300800 */
[----:B------:R-:W4:Y:S02]  /*ac710*/  LDL.LU R215, [R1+0x26e4] ;  /* 0x0026e40001d77983 */ /* 0x000f240000300800 */
[----:B------:R-:W5:Y:S02]  /*ac720*/  LDL.LU R214, [R1+0x26e8] ;  /* 0x0026e80001d67983 */ /* 0x000f640000300800 */
[----:B------:R-:W5:Y:S01]  /*ac730*/  LDL.LU R144, [R1+0x26ec] ;  /* 0x0026ec0001907983 */ /* 0x000f620000300800 */
[----:B------:R-:W5:Y:S01]  /*ac740*/  LDL.LU R212, [R1+0x26f4] ;  /* 0x0026f40001d47983 */ /* 0x000f620000300800 */
[----:B------:R-:W5:Y:S02]  /*ac750*/  LDL.LU R213, [R1+0x26f0] ;  /* 0x0026f00001d57983 */ /* 0x000f640000300800 */
[----:B------:R-:W-:Y:S01]  /*ac760*/  IMAD.MOV.U32 R136, RZ, RZ, R133 ;  /* 0x000000ffff887224 */ /* 0x000fe200078e0085 */
[----:B------:R-:W-:-:S02]  /*ac770*/  ISETP.GT.AND P1, PT, R3, 0x4d, PT ;  /* 0x0000004d0300780c */ /* 0x000fc40003f24270 */
[----:B------:R-:W-:Y:S01]  /*ac780*/  ISETP.GT.AND P5, PT, R3, 0x51, PT ;  /* 0x000000510300780c */ /* 0x000fe20003fa4270 */
[----:B------:R-:W-:Y:S01]  /*ac790*/  HMMA.1688.F32.TF32 R204, R172, R246, R248 ;  /* 0x000000f6accc723c */ /* 0x000fe200000810f8 */
[----:B------:R-:W5:Y:S04]  /*ac7a0*/  LDL.LU R248, [R1+0x1220] ;  /* 0x0012200001f87983 */ /* 0x000f680000300800 */
[----:B------:R1:W-:Y:S01]  /*ac7b0*/  LDGSTS.E [R132+0x20e00], [R136.64], P3 ;  /* 0x20e0000088847fae */ /* 0x0003e20009921844 */
[----:B------:R-:W5:Y:S02]  /*ac7c0*/  LDL.LU R249, [R1+0x1224] ;  /* 0x0012240001f97983 */ /* 0x000f640000300800 */
[----:B------:R-:W5:Y:S01]  /*ac7d0*/  LDL.LU R250, [R1+0x1228] ;  /* 0x0012280001fa7983 */ /* 0x000f620000300800 */
[----:B------:R-:W-:Y:S01]  /*ac7e0*/  SEL R133, RZ, 0x4, !P5 ;  /* 0x00000004ff857807 */ /* 0x000fe20006800000 */
[----:B------:R-:W5:Y:S01]  /*ac7f0*/  LDL.LU R251, [R1+0x122c] ;  /* 0x00122c0001fb7983 */ /* 0x000f620000300800 */
[----:B------:R-:W-:Y:S01]  /*ac800*/  MOV R246, R153 ;  /* 0x0000009900f67202 */ /* 0x000fe20000000f00 */
[----:B------:R-:W5:Y:S02]  /*ac810*/  LDL.LU R217, [R1+0x265c] ;  /* 0x00265c0001d97983 */ /* 0x000f640000300800 */
[----:B------:R-:W-:Y:S01]  /*ac820*/  IMAD.MOV.U32 R247, RZ, RZ, R145 ;  /* 0x000000fffff77224 */ /* 0x000fe200078e0091 */
[----:B------:R-:W5:Y:S01]  /*ac830*/  LDL.LU R153, [R1+0x2664] ;  /* 0x0026640001997983 */ /* 0x000f620000300800 */
[----:B------:R-:W5:Y:S01]  /*ac840*/  LDL.LU R145, [R1+0x266c] ;  /* 0x00266c0001917983 */ /* 0x000f620000300800 */
[----:B-1----:R-:W-:-:S02]  /*ac850*/  SEL R136, RZ, 0x4, !P1 ;  /* 0x00000004ff887807 */ /* 0x002fc40004800000 */
[----:B------:R-:W-:Y:S02]  /*ac860*/  SEL R133, R133, RZ, !P0 ;  /* 0x000000ff85857207 */ /* 0x000fe40004000000 */
[----:B------:R-:W-:Y:S02]  /*ac870*/  SEL R136, R136, RZ, !P0 ;  /* 0x000000ff88887207 */ /* 0x000fe40004000000 */
[----:B--2---:R-:W-:-:S05]  /*ac880*/  IADD3 R152, P1, R152, R252, RZ ;  /* 0x000000fc98987210 */ /* 0x004fca0007f3e0ff */
[----:B---3--:R-:W-:Y:S01]  /*ac890*/  IMAD.X R216, R216, 0x1, R0, P1 ;  /* 0x00000001d8d87824 */ /* 0x008fe200008e0600 */
[----:B------:R-:W-:Y:S01]  /*ac8a0*/  STL [R1+0x26dc], R152 ;  /* 0x0026dc9801007387 */ /* 0x000fe20000100800 */
[----:B------:R-:W-:Y:S01]  /*ac8b0*/  ISETP.NE.U32.AND P1, PT, R136, RZ, PT ;  /* 0x000000ff8800720c */ /* 0x000fe20003f25070 */
[----:B------:R-:W-:Y:S02]  /*ac8c0*/  IMAD.MOV.U32 R136, RZ, RZ, R152 ;  /* 0x000000ffff887224 */ /* 0x000fe400078e0098 */
[----:B------:R-:W-:-:S05]  /*ac8d0*/  MOV R137, R216 ;  /* 0x000000d800897202 */ /* 0x000fca0000000f00 */
[----:B------:R1:W-:Y:S01]  /*ac8e0*/  LDGSTS.E [R132+0x22800], [R136.64], P2 ;  /* 0x2280000088847fae */ /* 0x0003e20009121844 */
[-C--:B----4-:R-:W-:Y:S02]  /*ac8f0*/  IADD3 R215, P3, R215, R252.reuse, RZ ;  /* 0x000000fcd7d77210 */ /* 0x090fe40007f7e0ff */
[----:B-----5:R-:W-:Y:S02]  /*ac900*/  IADD3 R144, P5, R144, R252, RZ ;  /* 0x000000fc90907210 */ /* 0x020fe40007fbe0ff */
[----:B------:R-:W-:Y:S01]  /*ac910*/  IADD3.X R219, R219, R0, RZ, P3, !PT ;  /* 0x00000000dbdb7210 */ /* 0x000fe20001ffe4ff */
[----:B------:R-:W-:Y:S02]  /*ac920*/  STL [R1+0x26e4], R215 ;  /* 0x0026e4d701007387 */ /* 0x000fe40000100800 */
[----:B------:R-:W-:Y:S02]  /*ac930*/  STL [R1+0x26ec], R144 ;  /* 0x0026ec9001007387 */ /* 0x000fe40000100800 */
[----:B------:R-:W-:Y:S01]  /*ac940*/  IMAD.X R214, R214, 0x1, R0, P5 ;  /* 0x00000001d6d67824 */ /* 0x000fe200028e0600 */
[----:B------:R2:W-:Y:S01]  /*ac950*/  STL [R1+0x26d8], R216 ;  /* 0x0026d8d801007387 */ /* 0x0005e20000100800 */
[----:B------:R-:W-:-:S03]  /*ac960*/  IADD3 R212, P5, R212, R252, RZ ;  /* 0x000000fcd4d47210 */ /* 0x000fc60007fbe0ff */
[----:B------:R-:W-:Y:S01]  /*ac970*/  STL [R1+0x26e0], R219 ;  /* 0x0026e0db01007387 */ /* 0x000fe20000100800 */
[----:B------:R-:W3:Y:S01]  /*ac980*/  LDL.LU R218, [R1+0x2658] ;  /* 0x0026580001da7983 */ /* 0x000ee20000300800 */
[----:B------:R-:W-:Y:S01]  /*ac990*/  ISETP.NE.U32.AND P3, PT, R133, RZ, PT ;  /* 0x000000ff8500720c */ /* 0x000fe20003f65070 */
[----:B------:R-:W-:Y:S01]  /*ac9a0*/  STL [R1+0x26e8], R214 ;  /* 0x0026e8d601007387 */ /* 0x000fe20000100800 */
[----:B------:R-:W4:Y:S01]  /*ac9b0*/  LDL.LU R133, [R1+0x2674] ;  /* 0x0026740001857983 */ /* 0x000f220000300800 */
[----:B------:R-:W-:Y:S02]  /*ac9c0*/  STL [R1+0x26f4], R212 ;  /* 0x0026f4d401007387 */ /* 0x000fe40000100800 */
[----:B-1----:R-:W-:Y:S01]  /*ac9d0*/  IMAD.MOV.U32 R136, RZ, RZ, R215 ;  /* 0x000000ffff887224 */ /* 0x002fe200078e00d7 */
[----:B------:R-:W-:Y:S01]  /*ac9e0*/  MOV R137, R219 ;  /* 0x000000db00897202 */ /* 0x000fe20000000f00 */
[----:B--2---:R-:W2:Y:S01]  /*ac9f0*/  LDL.LU R216, [R1+0x2660] ;  /* 0x0026600001d87983 */ /* 0x004ea20000300800 */
[----:B------:R-:W-:-:S02]  /*aca00*/  IMAD.X R213, R213, 0x1, R0, P5 ;  /* 0x00000001d5d57824 */ /* 0x000fc400028e0600 */
[----:B------:R-:W5:Y:S01]  /*aca10*/  LDL.LU R152, [R1+0x2668] ;  /* 0x0026680001987983 */ /* 0x000f620000300800 */
[----:B------:R1:W-:Y:S04]  /*aca20*/  LDGSTS.E [R132+0x22a00], [R136.64], P2 ;  /* 0x22a0000088847fae */ /* 0x0003e80009121844 */
[----:B------:R-:W-:Y:S01]  /*aca30*/  STL [R1+0x26f0], R213 ;  /* 0x0026f0d501007387 */ /* 0x000fe20000100800 */
[----:B-1----:R-:W-:-:S03]  /*aca40*/  IMAD.MOV.U32 R136, RZ, RZ, R144 ;  /* 0x000000ffff887224 */ /* 0x002fc600078e0090 */
[----:B------:R-:W5:Y:S01]  /*aca50*/  LDL.LU R144, [R1+0x2670] ;  /* 0x0026700001907983 */ /* 0x000f620000300800 */
[----:B------:R-:W-:Y:S01]  /*aca60*/  IMAD.MOV.U32 R137, RZ, RZ, R214 ;  /* 0x000000ffff897224 */ /* 0x000fe200078e00d6 */
[----:B------:R-:W-:-:S04]  /*aca70*/  IADD3 R217, P5, R217, R252, RZ ;  /* 0x000000fcd9d97210 */ /* 0x000fc80007fbe0ff */
[----:B------:R1:W-:Y:S04]  /*aca80*/  LDGSTS.E [R132+0x22c00], [R136.64], P2 ;  /* 0x22c0000088847fae */ /* 0x0003e80009121844 */
[----:B------:R-:W-:Y:S01]  /*aca90*/  STL [R1+0x265c], R217 ;  /* 0x00265cd901007387 */ /* 0x000fe20000100800 */
[----:B-1----:R-:W-:Y:S01]  /*acaa0*/  MOV R136, R212 ;  /* 0x000000d400887202 */ /* 0x002fe20000000f00 */
[----:B------:R-:W-:-:S05]  /*acab0*/  IMAD.MOV.U32 R137, RZ, RZ, R213 ;  /* 0x000000ffff897224 */ /* 0x000fca00078e00d5 */
[----:B------:R1:W-:Y:S01]  /*acac0*/  LDGSTS.E [R132+0x22e00], [R136.64], P2 ;  /* 0x22e0000088847fae */ /* 0x0003e20009121844 */
[----:B------:R-:W-:-:S05]  /*acad0*/  IADD3 R153, P2, R153, R252, RZ ;  /* 0x000000fc99997210 */ /* 0x000fca0007f5e0ff */
[----:B------:R-:W-:Y:S01]  /*acae0*/  STL [R1+0x2664], R153 ;  /* 0x0026649901007387 */ /* 0x000fe20000100800 */
[----:B-1----:R-:W-:Y:S02]  /*acaf0*/  IMAD.MOV.U32 R136, RZ, RZ, R217 ;  /* 0x000000ffff887224 */ /* 0x002fe400078e00d9 */
[--C-:B---3--:R-:W-:Y:S01]  /*acb00*/  IMAD.X R218, R218, 0x1, R0.reuse, P5 ;  /* 0x00000001dada7824 */ /* 0x108fe200028e0600 */
[----:B------:R-:W-:Y:S02]  /*acb10*/  IADD3 R145, P5, R145, R252, RZ ;  /* 0x000000fc91917210 */ /* 0x000fe40007fbe0ff */
[----:B--2---:R-:W-:Y:S01]  /*acb20*/  IADD3.X R216, R216, R0, RZ, P2, !PT ;  /* 0x00000000d8d87210 */ /* 0x004fe200017fe4ff */
[----:B----4-:R-:W-:Y:S02]  /*acb30*/  IADD3 R133, P2, R133, R252, RZ ;  /* 0x000000fc85857210 */ /* 0x010fe40007f5e0ff */
[----:B-----5:R-:W-:Y:S01]  /*acb40*/  IMAD.X R152, R152, 0x1, R0, P5 ;  /* 0x0000000198987824 */ /* 0x020fe200028e0600 */
[----:B------:R-:W-:Y:S01]  /*acb50*/  STL [R1+0x2658], R218 ;  /* 0x002658da01007387 */ /* 0x000fe20000100800 */
[----:B------:R-:W-:Y:S02]  /*acb60*/  STL [R1+0x266c], R145 ;  /* 0x00266c9101007387 */ /* 0x000fe40000100800 */
[----:B------:R-:W-:Y:S01]  /*acb70*/  STL [R1+0x2660], R216 ;  /* 0x002660d801007387 */ /* 0x000fe20000100800 */
[----:B------:R-:W-:Y:S01]  /*acb80*/  MOV R137, R218 ;  /* 0x000000da00897202 */ /* 0x000fe20000000f00 */
[----:B------:R-:W-:Y:S01]  /*acb90*/  STL [R1+0x2674], R133 ;  /* 0x0026748501007387 */ /* 0x000fe20000100800 */
[----:B------:R1:W-:Y:S02]  /*acba0*/  STL [R1+0x2668], R152 ;  /* 0x0026689801007387 */ /* 0x0003e40000100800 */
[----:B------:R-:W2:Y:S02]  /*acbb0*/  LDL.LU R225, [R1+0x25dc] ;  /* 0x0025dc0001e17983 */ /* 0x000ea40000300800 */
[----:B------:R-:W3:Y:S01]  /*acbc0*/  LDL.LU R223, [R1+0x25e4] ;  /* 0x0025e40001df7983 */ /* 0x000ee20000300800 */
[----:B------:R-:W4:Y:S04]  /*acbd0*/  LDL.LU R226, [R1+0x25d8] ;  /* 0x0025d80001e27983 */ /* 0x000f280000300800 */
[----:B------:R5:W-:Y:S01]  /*acbe0*/  LDGSTS.E [R132+0x24800], [R136.64], P4 ;  /* 0x2480000088847fae */ /* 0x000be2000a121844 */
[----:B------:R-:W4:Y:S01]  /*acbf0*/  LDL.LU R224, [R1+0x25e0] ;  /* 0x0025e00001e07983 */ /* 0x000f220000300800 */
[----:B------:R-:W-:-:S05]  /*acc00*/  IADD3.X R144, R144, R0, RZ, P2, !PT ;  /* 0x0000000090907210 */ /* 0x000fca00017fe4ff */
[----:B------:R1:W-:Y:S01]  /*acc10*/  STL [R1+0x2670], R144 ;  /* 0x0026709001007387 */ /* 0x0003e20000100800 */
[----:B-----5:R-:W-:Y:S02]  /*acc20*/  IMAD.MOV.U32 R136, RZ, RZ, R153 ;  /* 0x000000ffff887224 */ /* 0x020fe400078e0099 */
[----:B------:R-:W-:Y:S01]  /*acc30*/  IMAD.MOV.U32 R137, RZ, RZ, R216 ;  /* 0x000000ffff897224 */ /* 0x000fe200078e00d8 */
[----:B------:R-:W5:Y:S04]  /*acc40*/  LDL.LU R222, [R1+0x25e8] ;  /* 0x0025e80001de7983 */ /* 0x000f680000300800 */
[----:B------:R-:W5:Y:S04]  /*acc50*/  LDL.LU R221, [R1+0x25ec] ;  /* 0x0025ec0001dd7983 */ /* 0x000f680000300800 */
[----:B------:R1:W-:Y:S02]  /*acc60*/  LDGSTS.E [R132+0x24a00], [R136.64], P4 ;  /* 0x24a0000088847fae */ /* 0x0003e4000a121844 */
[----:B-1----:R-:W-:-:S02]  /*acc70*/  IMAD.MOV.U32 R137, RZ, RZ, R152 ;  /* 0x000000ffff897224 */ /* 0x002fc400078e0098 */
[----:B------:R-:W5:Y:S01]  /*acc80*/  LDL.LU R152, [R1+0x25f4] ;  /* 0x0025f40001987983 */ /* 0x000f620000300800 */
[----:B------:R-:W-:Y:S01]  /*acc90*/  IMAD.MOV.U32 R136, RZ, RZ, R145 ;  /* 0x000000ffff887224 */ /* 0x000fe200078e0091 */
[----:B------:R-:W-:Y:S01]  /*acca0*/  HMMA.1688.F32.TF32 R212, R172, R246, R248 ;  /* 0x000000f6acd4723c */ /* 0x000fe200000810f8 */
[----:B------:R-:W5:Y:S01]  /*accb0*/  LDL.LU R248, [R1+0x1230] ;  /* 0x0012300001f87983 */ /* 0x000f620000300800 */
[----:B------:R-:W5:Y:S01]  /*accc0*/  LDL.LU R249, [R1+0x1234] ;  /* 0x0012340001f97983 */ /* 0x000f620000300800 */
[----:B------:R-:W5:Y:S03]  /*accd0*/  LDL.LU R250, [R1+0x1238] ;  /* 0x0012380001fa7983 */ /* 0x000f660000300800 */
[----:B------:R1:W-:Y:S01]  /*acce0*/  LDGSTS.E [R132+0x24c00], [R136.64], P4 ;  /* 0x24c0000088847fae */ /* 0x0003e2000a121844 */
[----:B------:R-:W5:Y:S02]  /*accf0*/  LDL.LU R251, [R1+0x123c] ;  /* 0x00123c0001fb7983 */ /* 0x000f640000300800 */
[----:B------:R-:W5:Y:S01]  /*acd00*/  LDL.LU R153, [R1+0x25f0] ;  /* 0x0025f00001997983 */ /* 0x000f620000300800 */
[C---:B------:R-:W-:Y:S01]  /*acd10*/  ISETP.GT.AND P2, PT, R3.reuse, 0x55, PT ;  /* 0x000000550300780c */ /* 0x040fe20003f44270 */
[----:B------:R-:W5:Y:S01]  /*acd20*/  LDL.LU R244, [R1+0x1240] ;  /* 0x0012400001f47983 */ /* 0x000f620000300800 */
[----:B------:R-:W-:Y:S01]  /*acd30*/  ISETP.GT.AND P5, PT, R3, 0x59, PT ;  /* 0x000000590300780c */ /* 0x000fe20003fa4270 */
[----:B------:R-:W5:Y:S02]  /*acd40*/  LDL.LU R245, [R1+0x1244] ;  /* 0x0012440001f57983 */ /* 0x000f640000300800 */
[----:B------:R-:W5:Y:S01]  /*acd50*/  LDL.LU R220, [R1+0x2558] ;  /* 0x0025580001dc7983 */ /* 0x000f620000300800 */
[----:B------:R-:W5:Y:S01]  /*acd60*/  LDL.LU R219, [R1+0x255c] ;  /* 0x00255c0001db7983 */ /* 0x000f620000300800 */
[----:B------:R-:W5:Y:S02]  /*acd70*/  LDL.LU R218, [R1+0x2560] ;  /* 0x0025600001da7983 */ /* 0x000f640000300800 */
[----:B------:R-:W5:Y:S02]  /*acd80*/  LDL.LU R217, [R1+0x2564] ;  /* 0x0025640001d97983 */ /* 0x000f640000300800 */
[----:B------:R-:W5:Y:S01]  /*acd90*/  LDL.LU R216, [R1+0x2568] ;  /* 0x0025680001d87983 */ /* 0x000f620000300800 */
[----:B-1----:R-:W-:Y:S01]  /*acda0*/  MOV R136, R133 ;  /* 0x0000008500887202 */ /* 0x002fe20000000f00 */
[----:B------:R-:W-:Y:S01]  /*acdb0*/  IMAD.MOV.U32 R137, RZ, RZ, R144 ;  /* 0x000000ffff897224 */ /* 0x000fe200078e0090 */
[----:B------:R-:W-:Y:S01]  /*acdc0*/  SEL R133, RZ, 0x4, !P5 ;  /* 0x00000004ff857807 */ /* 0x000fe20006800000 */
[----:B------:R-:W5:Y:S04]  /*acdd0*/  LDL.LU R145, [R1+0x256c] ;  /* 0x00256c0001917983 */ /* 0x000f680000300800 */
[----:B------:R1:W-:Y:S01]  /*acde0*/  LDGSTS.E [R132+0x24e00], [R136.64], P4 ;  /* 0x24e0000088847fae */ /* 0x0003e2000a121844 */
[----:B------:R-:W5:Y:S01]  /*acdf0*/  LDL.LU R144, [R1+0x2574] ;  /* 0x0025740001907983 */ /* 0x000f620000300800 */
[----:B------:R-:W-:-:S02]  /*ace00*/  SEL R133, R133, RZ, !P0 ;  /* 0x000000ff85857207 */ /* 0x000fc40004000000 */
[----:B-1----:R-:W-:Y:S02]  /*ace10*/  SEL R136, RZ, 0x4, !P2 ;  /* 0x00000004ff887807 */ /* 0x002fe40005000000 */
[-C--:B--2---:R-:W-:Y:S02]  /*ace20*/  IADD3 R225, P2, R225, R252.reuse, RZ ;  /* 0x000000fce1e17210 */ /* 0x084fe40007f5e0ff */
[----:B---3--:R-:W-:-:S03]  /*ace30*/  IADD3 R223, P4, R223, R252, RZ ;  /* 0x000000fcdfdf7210 */ /* 0x008fc60007f9e0ff */
[--C-:B----4-:R-:W-:Y:S02]  /*ace40*/  IMAD.X R226, R226, 0x1, R0.reuse, P2 ;  /* 0x00000001e2e27824 */ /* 0x110fe400010e0600 */
[----:B------:R-:W-:Y:S01]  /*ace50*/  IMAD.X R224, R224, 0x1, R0, P4 ;  /* 0x00000001e0e07824 */ /* 0x000fe200020e0600 */
[----:B------:R-:W-:Y:S01]  /*ace60*/  STL [R1+0x25dc], R225 ;  /* 0x0025dce101007387 */ /* 0x000fe20000100800 */
[----:B------:R-:W-:Y:S01]  /*ace70*/  STL [R1+0x25e4], R223 ;  /* 0x0025e4df01007387 */ /* 0x000fe20000100800 */
[----:B-----5:R-:W-:-:S04]  /*ace80*/  IADD3 R221, P5, R221, R252, RZ ;  /* 0x000000fcdddd7210 */ /* 0x020fc80007fbe0ff */
[----:B------:R-:W-:Y:S01]  /*ace90*/  IADD3.X R222, R222, R0, RZ, P5, !PT ;  /* 0x00000000dede7210 */ /* 0x000fe20002ffe4ff */
[----:B------:R-:W-:Y:S01]  /*acea0*/  STL [R1+0x25ec], R221 ;  /* 0x0025ecdd01007387 */ /* 0x000fe20000100800 */
[----:B------:R1:W-:Y:S02]  /*aceb0*/  STL [R1+0x25d8], R226 ;  /* 0x0025d8e201007387 */ /* 0x0003e40000100800 */
[----:B------:R2:W-:Y:S01]  /*acec0*/  STL [R1+0x25e0], R224 ;  /* 0x0025e0e001007387 */ /* 0x0005e20000100800 */
[----:B------:R-:W-:Y:S01]  /*aced0*/  ISETP.NE.U32.AND P4, PT, R133, RZ, PT ;  /* 0x000000ff8500720c */ /* 0x000fe20003f85070 */
[----:B------:R-:W-:Y:S01]  /*acee0*/  STL [R1+0x25e8], R222 ;  /* 0x0025e8de01007387 */ /* 0x000fe20000100800 */
[----:B------:R-:W-:-:S05]  /*acef0*/  IADD3 R152, P5, R152, R252, RZ ;  /* 0x000000fc98987210 */ /* 0x000fca0007fbe0ff */
[----:B------:R-:W-:Y:S01]  /*acf00*/  STL [R1+0x25f4], R152 ;  /* 0x0025f49801007387 */ /* 0x000fe20000100800 */
[----:B------:R-:W3:Y:S01]  /*acf10*/  LDL.LU R133, [R1+0x2570] ;  /* 0x0025700001857983 */ /* 0x000ee20000300800 */
[----:B------:R-:W-:Y:S01]  /*acf20*/  SEL R136, R136, RZ, !P0 ;  /* 0x000000ff88887207 */ /* 0x000fe20004000000 */
[----:B------:R-:W-:-:S03]  /*acf30*/  IMAD.MOV.U32 R137, RZ, RZ, R226 ;  /* 0x000000ffff897224 */ /* 0x000fc600078e00e2 */
[----:B------:R-:W-:Y:S01]  /*acf40*/  ISETP.NE.U32.AND P2, PT, R136, RZ, PT ;  /* 0x000000ff8800720c */ /* 0x000fe20003f45070 */
[----:B------:R-:W-:-:S05]  /*acf50*/  IMAD.MOV.U32 R136, RZ, RZ, R225 ;  /* 0x000000ffff887224 */ /* 0x000fca00078e00e1 */
[----:B------:R4:W-:Y:S01]  /*acf60*/  LDGSTS.E [R132+0x26800], [R136.64], P1 ;  /* 0x2680000088847fae */ /* 0x0009e20008921844 */
[----:B------:R-:W-:Y:S01]  /*acf70*/  IADD3.X R153, R153, R0, RZ, P5, !PT ;  /* 0x0000000099997210 */ /* 0x000fe20002ffe4ff */
[----:B----4-:R-:W-:Y:S02]  /*acf80*/  IMAD.MOV.U32 R136, RZ, RZ, R223 ;  /* 0x000000ffff887224 */ /* 0x010fe400078e00df */
[----:B------:R-:W-:-:S05]  /*acf90*/  IMAD.MOV.U32 R137, RZ, RZ, R224 ;  /* 0x000000ffff897224 */ /* 0x000fca00078e00e0 */
[----:B------:R4:W-:Y:S01]  /*acfa0*/  LDGSTS.E [R132+0x26a00], [R136.64], P1 ;  /* 0x26a0000088847fae */ /* 0x0009e20008921844 */
[----:B------:R-:W-:Y:S02]  /*acfb0*/  IADD3 R219, P5, R219, R252, RZ ;  /* 0x000000fcdbdb7210 */ /* 0x000fe40007fbe0ff */
[----:B----4-:R-:W-:Y:S01]  /*acfc0*/  MOV R136, R221 ;  /* 0x000000dd00887202 */ /* 0x010fe20000000f00 */
[----:B------:R-:W-:-:S05]  /*acfd0*/  IMAD.MOV.U32 R137, RZ, RZ, R222 ;  /* 0x000000ffff897224 */ /* 0x000fca00078e00de */
[----:B------:R4:W-:Y:S01]  /*acfe0*/  LDGSTS.E [R132+0x26c00], [R136.64], P1 ;  /* 0x26c0000088847fae */ /* 0x0009e20008921844 */
[----:B------:R-:W-:Y:S01]  /*acff0*/  IMAD.X R220, R220, 0x1, R0, P5 ;  /* 0x00000001dcdc7824 */ /* 0x000fe200028e0600 */
[----:B------:R-:W-:Y:S01]  /*ad000*/  IADD3 R145, P5, R145, R252, RZ ;  /* 0x000000fc91917210 */ /* 0x000fe20007fbe0ff */
[----:B----4-:R-:W-:Y:S01]  /*ad010*/  IMAD.MOV.U32 R136, RZ, RZ, R152 ;  /* 0x000000ffff887224 */ /* 0x010fe200078e0098 */
[----:B------:R-:W-:-:S05]  /*ad020*/  MOV R137, R153 ;  /* 0x0000009900897202 */ /* 0x000fca0000000f00 */
[----:B------:R4:W-:Y:S01]  /*ad030*/  LDGSTS.E [R132+0x26e00], [R136.64], P1 ;  /* 0x26e0000088847fae */ /* 0x0009e20008921844 */
[----:B------:R-:W-:-:S03]  /*ad040*/  IADD3 R217, P1, R217, R252, RZ ;  /* 0x000000fcd9d97210 */ /* 0x000fc60007f3e0ff */
[----:B------:R-:W-:Y:S01]  /*ad050*/  STL [R1+0x25f0], R153 ;  /* 0x0025f09901007387 */ /* 0x000fe20000100800 */
[----:B------:R-:W-:Y:S01]  /*ad060*/  STL [R1+0x255c], R219 ;  /* 0x00255cdb01007387 */ /* 0x000fe20000100800 */
[----:B------:R-:W-:Y:S01]  /*ad070*/  IADD3.X R216, R216, R0, RZ, P5, !PT ;  /* 0x00000000d8d87210 */ /* 0x000fe20002ffe4ff */
[----:B------:R-:W-:Y:S01]  /*ad080*/  IMAD.X R218, R218, 0x1, R0, P1 ;  /* 0x00000001dada7824 */ /* 0x000fe200008e0600 */
[----:B------:R-:W-:Y:S01]  /*ad090*/  IADD3 R144, P1, R144, R252, RZ ;  /* 0x000000fc90907210 */ /* 0x000fe20007f3e0ff */
[----:B------:R-:W-:Y:S01]  /*ad0a0*/  STL [R1+0x2564], R217 ;  /* 0x002564d901007387 */ /* 0x000fe20000100800 */
[----:B------:R-:W-:Y:S02]  /*ad0b0*/  STL [R1+0x2558], R220 ;  /* 0x002558dc01007387 */ /* 0x000fe40000100800 */
[----:B----4-:R-:W-:Y:S02]  /*ad0c0*/  IMAD.MOV.U32 R136, RZ, RZ, R219 ;  /* 0x000000ffff887224 */ /* 0x010fe400078e00db */
[----:B------:R-:W-:Y:S01]  /*ad0d0*/  IMAD.MOV.U32 R137, RZ, RZ, R220 ;  /* 0x000000ffff897224 */ /* 0x000fe200078e00dc */
[----:B------:R4:W-:Y:S01]  /*ad0e0*/  STL [R1+0x256c], R145 ;  /* 0x00256c9101007387 */ /* 0x0009e20000100800 */
[----:B------:R-:W-:Y:S02]  /*ad0f0*/  STL [R1+0x2560], R218 ;  /* 0x002560da01007387 */ /* 0x000fe40000100800 */
[----:B------:R5:W-:Y:S02]  /*ad100*/  STL [R1+0x2574], R144 ;  /* 0x0025749001007387 */ /* 0x000be40000100800 */
[----:B------:R-:W-:Y:S01]  /*ad110*/  STL [R1+0x2568], R216 ;  /* 0x002568d801007387 */ /* 0x000fe20000100800 */
[----:B------:R2:W-:Y:S04]  /*ad120*/  LDGSTS.E [R132+0x28800], [R136.64], P3 ;  /* 0x2880000088847fae */ /* 0x0005e80009921844 */
[----:B------:R-:W5:Y:S01]  /*ad130*/  LDL.LU R227, [R1+0x24dc] ;  /* 0x0024dc0001e37983 */ /* 0x000f620000300800 */
[----:B------:R-:W5:Y:S02]  /*ad140*/  LDL.LU R228, [R1+0x24d8] ;  /* 0x0024d80001e47983 */ /* 0x000f640000300800 */
[----:B-1----:R-:W5:Y:S02]  /*ad150*/  LDL.LU R226, [R1+0x24e0] ;  /* 0x0024e00001e27983 */ /* 0x002f640000300800 */
[----:B------:R-:W-:Y:S01]  /*ad160*/  IMAD.MOV.U32 R246, RZ, RZ, R157 ;  /* 0x000000fffff67224 */ /* 0x000fe200078e009d */
[----:B------:R-:W-:-:S02]  /*ad170*/  MOV R247, R156 ;  /* 0x0000009c00f77202 */ /* 0x000fc40000000f00 */
[----:B--2---:R-:W-:Y:S01]  /*ad180*/  MOV R136, R217 ;  /* 0x000000d900887202 */ /* 0x004fe20000000f00 */
[----:B------:R-:W-:Y:S01]  /*ad190*/  IMAD.MOV.U32 R137, RZ, RZ, R218 ;  /* 0x000000ffff897224 */ /* 0x000fe200078e00da */
[----:B------:R-:W-:Y:S04]  /*ad1a0*/  HMMA.1688.F32.TF32 R156, R172, R158, R248 ;  /* 0x0000009eac9c723c */ /* 0x000fe800000810f8 */
[----:B------:R1:W-:Y:S02]  /*ad1b0*/  LDGSTS.E [R132+0x28a00], [R136.64], P3 ;  /* 0x28a0000088847fae */ /* 0x0003e40009921844 */
[----:B-1----:R-:W-:Y:S01]  /*ad1c0*/  MOV R136, R145 ;  /* 0x0000009100887202 */ /* 0x002fe20000000f00 */
[----:B------:R-:W-:-:S05]  /*ad1d0*/  IMAD.MOV.U32 R137, RZ, RZ, R216 ;  /* 0x000000ffff897224 */ /* 0x000fca00078e00d8 */
[----:B------:R1:W-:Y:S02]  /*ad1e0*/  LDGSTS.E [R132+0x28c00], [R136.64], P3 ;  /* 0x28c0000088847fae */ /* 0x0003e40009921844 */
[----:B-1----:R-:W-:Y:S02]  /*ad1f0*/  IMAD.MOV.U32 R136, RZ, RZ, R144 ;  /* 0x000000ffff887224 */ /* 0x002fe400078e0090 */
[----:B---3--:R-:W-:-:S05]  /*ad200*/  IMAD.X R133, R133, 0x1, R0, P1 ;  /* 0x0000000185857824 */ /* 0x008fca00008e0600 */
[----:B------:R1:W-:Y:S01]  /*ad210*/  STL [R1+0x2570], R133 ;  /* 0x0025708501007387 */ /* 0x0003e20000100800 */
[----:B------:R-:W2:Y:S02]  /*ad220*/  LDL.LU R225, [R1+0x24e4] ;  /* 0x0024e40001e17983 */ /* 0x000ea40000300800 */
[----:B------:R-:W3:Y:S02]  /*ad230*/  LDL.LU R224, [R1+0x24e8] ;  /* 0x0024e80001e07983 */ /* 0x000ee40000300800 */
[----:B------:R-:W3:Y:S01]  /*ad240*/  LDL.LU R223, [R1+0x24ec] ;  /* 0x0024ec0001df7983 */ /* 0x000ee20000300800 */
[----:B------:R-:W3:Y:S01]  /*ad250*/  LDL.LU R248, [R1+0x1250] ;  /* 0x0012500001f87983 */ /* 0x000ee20000300800 */
[----:B------:R-:W3:Y:S02]  /*ad260*/  LDL.LU R249, [R1+0x1254] ;  /* 0x0012540001f97983 */ /* 0x000ee40000300800 */
[----:B------:R-:W3:Y:S02]  /*ad270*/  LDL.LU R250, [R1+0x1258] ;  /* 0x0012580001fa7983 */ /* 0x000ee40000300800 */
[----:B------:R-:W3:Y:S01]  /*ad280*/  LDL.LU R251, [R1+0x125c] ;  /* 0x00125c0001fb7983 */ /* 0x000ee20000300800 */
[----:B----4-:R-:W4:Y:S01]  /*ad290*/  LDL.LU R145, [R1+0x24f0] ;  /* 0x0024f00001917983 */ /* 0x010f220000300800 */
[----:B-----5:R-:W5:Y:S01]  /*ad2a0*/  LDL.LU R144, [R1+0x24f4] ;  /* 0x0024f40001907983 */ /* 0x020f620000300800 */
[----:B------:R-:W-:Y:S01]  /*ad2b0*/  MOV R137, R133 ;  /* 0x0000008500897202 */ /* 0x000fe20000000f00 */
[----:B------:R-:W-:Y:S01]  /*ad2c0*/  HMMA.1688.F32.TF32 R152, R172, R154, R244 ;  /* 0x0000009aac98723c */ /* 0x000fe200000810f4 */
[----:B------:R-:W-:-:S02]  /*ad2d0*/  ISETP.GT.AND P1, PT, R3, 0x5d, PT ;  /* 0x0000005d0300780c */ /* 0x000fc40003f24270 */
[----:B------:R-:W-:Y:S01]  /*ad2e0*/  ISETP.GT.AND P5, PT, R3, 0x61, PT ;  /* 0x000000610300780c */ /* 0x000fe20003fa4270 */
[----:B------:R-:W4:Y:S01]  /*ad2f0*/  LDL.LU R244, [R1+0x1260] ;  /* 0x0012600001f47983 */ /* 0x000f220000300800 */
[----:B------:R-:W4:Y:S02]  /*ad300*/  LDL.LU R245, [R1+0x1264] ;  /* 0x0012640001f57983 */ /* 0x000f240000300800 */
[----:B------:R-:W4:Y:S01]  /*ad310*/  LDL.LU R222, [R1+0x1fb4] ;  /* 0x001fb40001de7983 */ /* 0x000f220000300800 */
[----:B------:R1:W-:Y:S01]  /*ad320*/  LDGSTS.E [R132+0x28e00], [R136.64], P3 ;  /* 0x28e0000088847fae */ /* 0x0003e20009921844 */
[----:B------:R-:W4:Y:S01]  /*ad330*/  LDL.LU R221, [R1+0x1fb8] ;  /* 0x001fb80001dd7983 */ /* 0x000f220000300800 */
[----:B-1----:R-:W-:Y:S01]  /*ad340*/  SEL R133, RZ, 0x4, !P5 ;  /* 0x00000004ff857807 */ /* 0x002fe20006800000 */
[----:B------:R-:W4:Y:S01]  /*ad350*/  LDL.LU R220, [R1+0x1fbc] ;  /* 0x001fbc0001dc7983 */ /* 0x000f220000300800 */
[----:B------:R-:W4:Y:S01]  /*ad360*/  LDL.LU R219, [R1+0x1fc0] ;  /* 0x001fc00001db7983 */ /* 0x000f220000300800 */
[----:B------:R-:W4:Y:S02]  /*ad370*/  LDL.LU R218, [R1+0x1fc4] ;  /* 0x001fc40001da7983 */ /* 0x000f240000300800 */
[----:B------:R-:W4:Y:S02]  /*ad380*/  LDL.LU R217, [R1+0x1fc8] ;  /* 0x001fc80001d97983 */ /* 0x000f240000300800 */
[----:B------:R-:W4:Y:S01]  /*ad390*/  LDL.LU R216, [R1+0x1fd0] ;  /* 0x001fd00001d87983 */ /* 0x000f220000300800 */
[----:B------:R-:W-:-:S02]  /*ad3a0*/  SEL R136, RZ, 0x4, !P1 ;  /* 0x00000004ff887807 */ /* 0x000fc40004800000 */
[----:B------:R-:W-:Y:S02]  /*ad3b0*/  SEL R133, R133, RZ, !P0 ;  /* 0x000000ff85857207 */ /* 0x000fe40004000000 */
[----:B------:R-:W-:-:S04]  /*ad3c0*/  IADD3 R227, P1, R227, R252, RZ ;  /* 0x000000fce3e37210 */ /* 0x000fc80007f3e0ff */
[----:B------:R-:W-:Y:S01]  /*ad3d0*/  IADD3.X R228, R228, R0, RZ, P1, !PT ;  /* 0x00000000e4e47210 */ /* 0x000fe20000ffe4ff */
[----:B------:R-:W-:Y:S01]  /*ad3e0*/  STL [R1+0x24dc], R227 ;  /* 0x0024dce301007387 */ /* 0x000fe20000100800 */
[-C--:B--2---:R-:W-:Y:S02]  /*ad3f0*/  IADD3 R225, P3, R225, R252.reuse, RZ ;  /* 0x000000fce1e17210 */ /* 0x084fe40007f7e0ff */
[----:B---3--:R-:W-:-:S03]  /*ad400*/  IADD3 R223, P5, R223, R252, RZ ;  /* 0x000000fcdfdf7210 */ /* 0x008fc60007fbe0ff */
[--C-:B------:R-:W-:Y:S01]  /*ad410*/  IMAD.X R226, R226, 0x1, R0.reuse, P3 ;  /* 0x00000001e2e27824 */ /* 0x100fe200018e0600 */
[----:B------:R-:W-:Y:S01]  /*ad420*/  STL [R1+0x24e4], R225 ;  /* 0x0024e4e101007387 */ /* 0x000fe20000100800 */
[----:B------:R-:W-:Y:S01]  /*ad430*/  IMAD.X R224, R224, 0x1, R0, P5 ;  /* 0x00000001e0e07824 */ /* 0x000fe200028e0600 */
[----:B-----5:R-:W-:Y:S02]  /*ad440*/  IADD3 R144, P5, R144, R252, RZ ;  /* 0x000000fc90907210 */ /* 0x020fe40007fbe0ff */
[----:B------:R-:W-:Y:S04]  /*ad450*/  STL [R1+0x24ec], R223 ;  /* 0x0024ecdf01007387 */ /* 0x000fe80000100800 */
[----:B------:R-:W-:Y:S01]  /*ad460*/  STL [R1+0x24d8], R228 ;  /* 0x0024d8e401007387 */ /* 0x000fe20000100800 */
[----:B------:R-:W-:Y:S02]  /*ad470*/  STL [R1+0x24e0], R226 ;  /* 0x0024e0e201007387 */ /* 0x000fe40000100800 */
[----:B------:R-:W-:Y:S01]  /*ad480*/  STL [R1+0x24e8], R224 ;  /* 0x0024e8e001007387 */ /* 0x000fe20000100800 */
[----:B------:R-:W-:Y:S01]  /*ad490*/  ISETP.NE.U32.AND P3, PT, R133, RZ, PT ;  /* 0x000000ff8500720c */ /* 0x000fe20003f65070 */
[----:B------:R-:W-:Y:S01]  /*ad4a0*/  STL [R1+0x24f4], R144 ;  /* 0x0024f49001007387 */ /* 0x000fe20000100800 */
[----:B------:R-:W2:Y:S01]  /*ad4b0*/  LDL.LU R133, [R1+0x1fcc] ;  /* 0x001fcc0001857983 */ /* 0x000ea20000300800 */
[----:B------:R-:W-:Y:S01]  /*ad4c0*/  SEL R136, R136, RZ, !P0 ;  /* 0x000000ff88887207 */ /* 0x000fe20004000000 */
[----:B------:R-:W-:-:S03]  /*ad4d0*/  IMAD.MOV.U32 R137, RZ, RZ, R228 ;  /* 0x000000ffff897224 */ /* 0x000fc600078e00e4 */
[----:B------:R-:W-:Y:S01]  /*ad4e0*/  ISETP.NE.U32.AND P1, PT, R136, RZ, PT ;  /* 0x000000ff8800720c */ /* 0x000fe20003f25070 */
[----:B------:R-:W-:-:S05]  /*ad4f0*/  MOV R136, R227 ;  /* 0x000000e300887202 */ /* 0x000fca0000000f00 */
[----:B------:R1:W-:Y:S01]  /*ad500*/  LDGSTS.E [R132+0x2a800], [R136.64], P2 ;  /* 0x2a80000088847fae */ /* 0x0003e20009121844 */
[----:B----4-:R-:W-:Y:S01]  /*ad510*/  IMAD.X R145, R145, 0x1, R0, P5 ;  /* 0x0000000191917824 */ /* 0x010fe200028e0600 */
[----:B-1----:R-:W-:Y:S01]  /*ad520*/  MOV R136, R225 ;  /* 0x000000e100887202 */ /* 0x002fe20000000f00 */
[----:B------:R-:W-:-:S05]  /*ad530*/  IMAD.MOV.U32 R137, RZ, RZ, R226 ;  /* 0x000000ffff897224 */ /* 0x000fca00078e00e2 */
[----:B------:R1:W-:Y:S01]  /*ad540*/  LDGSTS.E [R132+0x2aa00], [R136.64], P2 ;  /* 0x2aa0000088847fae */ /* 0x0003e20009121844 */
[----:B------:R-:W-:Y:S01]  /*ad550*/  IADD3 R221, P5, R221, R252, RZ ;  /* 0x000000fcdddd7210 */ /* 0x000fe20007fbe0ff */
[----:B-1----:R-:W-:Y:S01]  /*ad560*/  IMAD.MOV.U32 R136, RZ, RZ, R223 ;  /* 0x000000ffff887224 */ /* 0x002fe200078e00df */
[----:B------:R-:W-:-:S05]  /*ad570*/  MOV R137, R224 ;  /* 0x000000e000897202 */ /* 0x000fca0000000f00 */
[----:B------:R1:W-:Y:S01]  /*ad580*/  LDGSTS.E [R132+0x2ac00], [R136.64], P2 ;  /* 0x2ac0000088847fae */ /* 0x0003e20009121844 */
[----:B------:R-:W-:Y:S01]  /*ad590*/  IADD3.X R222, R222, R0, RZ, P5, !PT ;  /* 0x00000000dede7210 */ /* 0x000fe20002ffe4ff */
[----:B------:R-:W-:Y:S02]  /*ad5a0*/  IADD3 R217, P5, R217, R252, RZ ;  /* 0x000000fcd9d97210 */ /* 0x000fe40007fbe0ff */
[----:B-1----:R-:W-:Y:S02]  /*ad5b0*/  IMAD.MOV.U32 R136, RZ, RZ, R144 ;  /* 0x000000ffff887224 */ /* 0x002fe400078e0090 */
[----:B------:R-:W-:-:S05]  /*ad5c0*/  IMAD.MOV.U32 R137, RZ, RZ, R145 ;  /* 0x000000ffff897224 */ /* 0x000fca00078e0091 */
[----:B------:R1:W-:Y:S01]  /*ad5d0*/  LDGSTS.E [R132+0x2ae00], [R136.64], P2 ;  /* 0x2ae0000088847fae */ /* 0x0003e20009121844 */
[----:B------:R-:W-:-:S03]  /*ad5e0*/  IADD3 R219, P2, R219, R252, RZ ;  /* 0x000000fcdbdb7210 */ /* 0x000fc60007f5e0ff */
[----:B------:R-:W-:Y:S01]  /*ad5f0*/  STL [R1+0x24f0], R145 ;  /* 0x0024f09101007387 */ /* 0x000fe20000100800 */
[----:B------:R-:W-:Y:S02]  /*ad600*/  STL [R1+0x1fb8], R221 ;  /* 0x001fb8dd01007387 */ /* 0x000fe40000100800 */
[--C-:B------:R-:W-:Y:S02]  /*ad610*/  IMAD.X R218, R218, 0x1, R0.reuse, P5 ;  /* 0x00000001dada7824 */ /* 0x100fe400028e0600 */
[----:B------:R-:W-:Y:S01]  /*ad620*/  IMAD.X R220, R220, 0x1, R0, P2 ;  /* 0x00000001dcdc7824 */ /* 0x000fe200010e0600 */
[----:B------:R-:W-:Y:S01]  /*ad630*/  IADD3 R216, P2, R216, R252, RZ ;  /* 0x000000fcd8d87210 */ /* 0x000fe20007f5e0ff */
[----:B------:R-:W-:Y:S01]  /*ad640*/  STL [R1+0x1fc0], R219 ;  /* 0x001fc0db01007387 */ /* 0x000fe20000100800 */
[----:B------:R-:W-:Y:S01]  /*ad650*/  STL [R1+0x1fb4], R222 ;  /* 0x001fb4de01007387 */ /* 0x000fe20000100800 */
[----:B-1----:R-:W-:Y:S01]  /*ad660*/  MOV R136, R221 ;  /* 0x000000dd00887202 */ /* 0x002fe20000000f00 */
[----:B------:R-:W-:Y:S01]  /*ad670*/  IMAD.MOV.U32 R137, RZ, RZ, R222 ;  /* 0x000000ffff897224 */ /* 0x000fe200078e00de */
[----:B------:R-:W-:Y:S01]  /*ad680*/  STL [R1+0x1fc8], R217 ;  /* 0x001fc8d901007387 */ /* 0x000fe20000100800 */
[----:B------:R1:W-:Y:S02]  /*ad690*/  STL [R1+0x1fbc], R220 ;  /* 0x001fbcdc01007387 */ /* 0x0003e40000100800 */
[----:B------:R-:W-:Y:S02]  /*ad6a0*/  STL [R1+0x1fd0], R216 ;  /* 0x001fd0d801007387 */ /* 0x000fe40000100800 */
[----:B------:R3:W-:Y:S01]  /*ad6b0*/  STL [R1+0x1fc4], R218 ;  /* 0x001fc4da01007387 */ /* 0x0007e20000100800 */
[----:B------:R4:W-:Y:S01]  /*ad6c0*/  LDGSTS.E [R132+0x2c800], [R136.64], P4 ;  /* 0x2c80000088847fae */ /* 0x0009e2000a121844 */
[----:B------:R-:W-:-:S02]  /*ad6d0*/  IMAD.MOV.U32 R246, RZ, RZ, R149 ;  /* 0x000000fffff67224 */ /* 0x000fc400078e0095 */
[----:B------:R-:W-:Y:S02]  /*ad6e0*/  IMAD.MOV.U32 R247, RZ, RZ, R148 ;  /* 0x000000fffff77224 */ /* 0x000fe400078e0094 */
[----:B------:R-:W-:Y:S01]  /*ad6f0*/  HMMA.1688.F32.TF32 R148, R172, R150, R248 ;  /* 0x00000096ac94723c */ /* 0x000fe200000810f8 */
[----:B----4-:R-:W-:Y:S02]  /*ad700*/  MOV R137, R220 ;  /* 0x000000dc00897202 */ /* 0x010fe40000000f00 */
[----:B-1----:R-:W4:Y:S01]  /*ad710*/  LDL.LU R220, [R1+0x2038] ;  /* 0x0020380001dc7983 */ /* 0x002f220000300800 */
[----:B------:R-:W5:Y:S02]  /*ad720*/  LDL.LU R228, [R1+0x2034] ;  /* 0x0020340001e47983 */ /* 0x000f640000300800 */
[----:B------:R-:W5:Y:S02]  /*ad730*/  LDL.LU R227, [R1+0x203c] ;  /* 0x00203c0001e37983 */ /* 0x000f640000300800 */
[----:B------:R-:W-:-:S05]  /*ad740*/  IMAD.MOV.U32 R136, RZ, RZ, R219 ;  /* 0x000000ffff887224 */ /* 0x000fca00078e00db */
[----:B------:R1:W-:Y:S02]  /*ad750*/  LDGSTS.E [R132+0x2ca00], [R136.64], P4 ;  /* 0x2ca0000088847fae */ /* 0x0003e4000a121844 */
[----:B-1----:R-:W-:Y:S01]  /*ad760*/  MOV R137, R218 ;  /* 0x000000da00897202 */ /* 0x002fe20000000f00 */
[----:B--2---:R-:W-:-:S05]  /*ad770*/  IMAD.X R133, R133, 0x1, R0, P2 ;  /* 0x0000000185857824 */ /* 0x004fca00010e0600 */
[----:B------:R1:W-:Y:S01]  /*ad780*/  STL [R1+0x1fcc], R133 ;  /* 0x001fcc8501007387 */ /* 0x0003e20000100800 */
        /* <DEDUP_REMOVED lines=9> */
[----:B------:R-:W-:Y:S01]  /*ad820*/  IMAD.MOV.U32 R136, RZ, RZ, R217 ;  /* 0x000000ffff887224 */ /* 0x000fe200078e00d9 */
[----:B------:R-:W-:-:S04]  /*ad830*/  ISETP.GT.AND P2, PT, R3, 0x65, PT ;  /* 0x000000650300780c */ /* 0x000fc80003f44270 */
[----:B------:R1:W-:Y:S01]  /*ad840*/  LDGSTS.E [R132+0x2cc00], [R136.64], P4 ;  /* 0x2cc0000088847fae */ /* 0x0003e2000a121844 */
[----:B------:R-:W-:Y:S01]  /*ad850*/  ISETP.GT.AND P5, PT, R3, 0x69, PT ;  /* 0x000000690300780c */ /* 0x000fe20003fa4270 */
[----:B-1----:R-:W-:Y:S02]  /*ad860*/  IMAD.MOV.U32 R136, RZ, RZ, R216 ;  /* 0x000000ffff887224 */ /* 0x002fe400078e00d8 */
[----:B------:R-:W-:-:S05]  /*ad870*/  IMAD.MOV.U32 R137, RZ, RZ, R133 ;  /* 0x000000ffff897224 */ /* 0x000fca00078e0085 */
[----:B------:R1:W-:Y:S01]  /*ad880*/  LDGSTS.E [R132+0x2ce00], [R136.64], P4 ;  /* 0x2ce0000088847fae */ /* 0x0003e2000a121844 */
[----:B------:R-:W-:Y:S01]  /*ad890*/  HMMA.1688.F32.TF32 R144, R172, R146, R244 ;  /* 0x00000092ac90723c */ /* 0x000fe200000810f4 */
[----:B------:R-:W3:Y:S02]  /*ad8a0*/  LDL.LU R244, [R1+0x12a0] ;  /* 0x0012a00001f47983 */ /* 0x000ee40000300800 */
[----:B------:R-:W3:Y:S01]  /*ad8b0*/  LDL.LU R245, [R1+0x12a4] ;  /* 0x0012a40001f57983 */ /* 0x000ee20000300800 */
[----:B------:R-:W3:Y:S01]  /*ad8c0*/  LDL.LU R217, [R1+0x20b4] ;  /* 0x0020b40001d97983 */ /* 0x000ee20000300800 */
[----:B------:R-:W-:Y:S01]  /*ad8d0*/  SEL R133, RZ, 0x4, !P5 ;  /* 0x00000004ff857807 */ /* 0x000fe20006800000 */
[----:B------:R-:W3:Y:S02]  /*ad8e0*/  LDL.LU R216, [R1+0x20b8] ;  /* 0x0020b80001d87983 */ /* 0x000ee40000300800 */
[----:B------:R-:W3:Y:S01]  /*ad8f0*/  LDL.LU R222, [R1+0x20bc] ;  /* 0x0020bc0001de7983 */ /* 0x000ee20000300800 */
[----:B------:R-:W3:Y:S01]  /*ad900*/  LDL.LU R221, [R1+0x20c0] ;  /* 0x0020c00001dd7983 */ /* 0x000ee20000300800 */
[----:B------:R-:W3:Y:S01]  /*ad910*/  LDL.LU R219, [R1+0x20c8] ;  /* 0x0020c80001db7983 */ /* 0x000ee20000300800 */
[----:B-1----:R-:W-:-:S04]  /*ad920*/  SEL R136, RZ, 0x4, !P2 ;  /* 0x00000004ff887807 */ /* 0x002fc80005000000 */
[----:B------:R-:W-:Y:S02]  /*ad930*/  SEL R136, R136, RZ, !P0 ;  /* 0x000000ff88887207 */ /* 0x000fe40004000000 */
[----:B------:R-:W-:Y:S02]  /*ad940*/  SEL R133, R133, RZ, !P0 ;  /* 0x000000ff85857207 */ /* 0x000fe40004000000 */
[----:B----4-:R-:W-:-:S05]  /*ad950*/  IADD3 R220, P2, R220, R252, RZ ;  /* 0x000000fcdcdc7210 */ /* 0x010fca0007f5e0ff */
[----:B-----5:R-:W-:Y:S01]  /*ad960*/  IMAD.X R228, R228, 0x1, R0, P2 ;  /* 0x00000001e4e47824 */ /* 0x020fe200010e0600 */
[----:B------:R-:W-:Y:S01]  /*ad970*/  ISETP.NE.U32.AND P2, PT, R136, RZ, PT ;  /* 0x000000ff8800720c */ /* 0x000fe20003f45070 */
[----:B------:R-:W-:-:S03]  /*ad980*/  IMAD.MOV.U32 R136, RZ, RZ, R220 ;  /* 0x000000ffff887224 */ /* 0x000fc600078e00dc */
[----:B------:R-:W-:Y:S01]  /*ad990*/  MOV R137, R228 ;  /* 0x000000e400897202 */ /* 0x000fe20000000f00 */
[----:B------:R1:W-:Y:S04]  /*ad9a0*/  STL [R1+0x2038], R220 ;  /* 0x002038dc01007387 */ /* 0x0003e80000100800 */
[----:B------:R4:W-:Y:S01]  /*ad9b0*/  LDGSTS.E [R132+0x2e800], [R136.64], P1 ;  /* 0x2e80000088847fae */ /* 0x0009e20008921844 */
[-C--:B--2---:R-:W-:Y:S02]  /*ad9c0*/  IADD3 R226, P4, R226, R252.reuse, RZ ;  /* 0x000000fce2e27210 */ /* 0x084fe40007f9e0ff */
[----:B------:R-:W-:Y:S02]  /*ad9d0*/  IADD3 R224, P5, R224, R252, RZ ;  /* 0x000000fce0e07210 */ /* 0x000fe40007fbe0ff */
[----:B------:R-:W-:Y:S01]  /*ad9e0*/  IADD3.X R227, R227, R0, RZ, P4, !PT ;  /* 0x00000000e3e37210 */ /* 0x000fe200027fe4ff */
[----:B------:R-:W-:Y:S02]  /*ad9f0*/  STL [R1+0x2040], R226 ;  /* 0x002040e201007387 */ /* 0x000fe40000100800 */
[----:B------:R-:W-:Y:S02]  /*ada00*/  STL [R1+0x2048], R224 ;  /* 0x002048e001007387 */ /* 0x000fe40000100800 */
[----:B------:R-:W-:Y:S01]  /*ada10*/  IMAD.X R225, R225, 0x1, R0, P5 ;  /* 0x00000001e1e17824 */ /* 0x000fe200028e0600 */
[----:B---3--:R-:W-:Y:S01]  /*ada20*/  IADD3 R218, P5, R218, R252, RZ ;  /* 0x000000fcdada7210 */ /* 0x008fe20007fbe0ff */
[----:B------:R-:W-:Y:S01]  /*ada30*/  STL [R1+0x2034], R228 ;  /* 0x002034e401007387 */ /* 0x000fe20000100800 */
[----:B----4-:R-:W-:Y:S01]  /*ada40*/  IMAD.MOV.U32 R136, RZ, RZ, R226 ;  /* 0x000000ffff887224 */ /* 0x010fe200078e00e2 */
[----:B------:R-:W-:-:S02]  /*ada50*/  MOV R137, R227 ;  /* 0x000000e300897202 */ /* 0x000fc40000000f00 */
[----:B------:R-:W-:Y:S01]  /*ada60*/  ISETP.NE.U32.AND P4, PT, R133, RZ, PT ;  /* 0x000000ff8500720c */ /* 0x000fe20003f85070 */
[----:B------:R-:W-:Y:S01]  /*ada70*/  STL [R1+0x203c], R227 ;  /* 0x00203ce301007387 */ /* 0x000fe20000100800 */
[----:B------:R-:W2:Y:S02]  /*ada80*/  LDL.LU R133, [R1+0x20d0] ;  /* 0x0020d00001857983 */ /* 0x000ea40000300800 */
[----:B------:R-:W-:Y:S02]  /*ada90*/  STL [R1+0x2044], R225 ;  /* 0x002044e101007387 */ /* 0x000fe40000100800 */
[----:B------:R3:W-:Y:S01]  /*adaa0*/  STL [R1+0x2050], R218 ;  /* 0x002050da01007387 */ /* 0x0007e20000100800 */
[----:B-1----:R-:W4:Y:S04]  /*adab0*/  LDL.LU R220, [R1+0x20c4] ;  /* 0x0020c40001dc7983 */ /* 0x002f280000300800 */
[----:B------:R1:W-:Y:S01]  /*adac0*/  LDGSTS.E [R132+0x2ea00], [R136.64], P1 ;  /* 0x2ea0000088847fae */ /* 0x0003e20008921844 */
[----:B------:R-:W-:-:S05]  /*adad0*/  IMAD.X R223, R223, 0x1, R0, P5 ;  /* 0x00000001dfdf7824 */ /* 0x000fca00028e0600 */
[----:B------:R5:W-:Y:S01]  /*adae0*/  STL [R1+0x204c], R223 ;  /* 0x00204cdf01007387 */ /* 0x000be20000100800 */
[----:B-1----:R-:W-:Y:S02]  /*adaf0*/  IMAD.MOV.U32 R136, RZ, RZ, R224 ;  /* 0x000000ffff887224 */ /* 0x002fe400078e00e0 */
[----:B------:R-:W-:-:S05]  /*adb00*/  IMAD.MOV.U32 R137, RZ, RZ, R225 ;  /* 0x000000ffff897224 */ /* 0x000fca00078e00e1 */
[----:B------:R1:W-:Y:S02]  /*adb10*/  LDGSTS.E [R132+0x2ec00], [R136.64], P1 ;  /* 0x2ec0000088847fae */ /* 0x0003e40008921844 */
[----:B-1----:R-:W-:Y:S02]  /*adb20*/  MOV R136, R218 ;  /* 0x000000da00887202 */ /* 0x002fe40000000f00 */
[----:B---3--:R-:W3:Y:S01]  /*adb30*/  LDL.LU R218, [R1+0x20cc] ;  /* 0x0020cc0001da7983 */ /* 0x008ee20000300800 */
[----:B------:R-:W-:Y:S01]  /*adb40*/  IMAD.MOV.U32 R137, RZ, RZ, R223 ;  /* 0x000000ffff897224 */ /* 0x000fe200078e00df */
[----:B------:R-:W-:-:S04]  /*adb50*/  IADD3 R216, P5, R216, R252, RZ ;  /* 0x000000fcd8d87210 */ /* 0x000fc80007fbe0ff */
[----:B------:R1:W-:Y:S01]  /*adb60*/  LDGSTS.E [R132+0x2ee00], [R136.64], P1 ;  /* 0x2ee0000088847fae */ /* 0x0003e20008921844 */
[-C--:B------:R-:W-:Y:S01]  /*adb70*/  IADD3 R221, P1, R221, R252.reuse, RZ ;  /* 0x000000fcdddd7210 */ /* 0x080fe20007f3e0ff */
[----:B------:R-:W-:Y:S01]  /*adb80*/  IMAD.X R217, R217, 0x1, R0, P5 ;  /* 0x00000001d9d97824 */ /* 0x000fe200028e0600 */
[----:B------:R-:W-:Y:S01]  /*adb90*/  IADD3 R219, P5, R219, R252, RZ ;  /* 0x000000fcdbdb7210 */ /* 0x000fe20007fbe0ff */
[----:B------:R1:W-:Y:S01]  /*adba0*/  STL [R1+0x20b8], R216 ;  /* 0x0020b8d801007387 */ /* 0x0003e20000100800 */
[----:B------:R-:W-:Y:S01]  /*adbb0*/  IADD3.X R222, R222, R0, RZ, P1, !PT ;  /* 0x00000000dede7210 */ /* 0x000fe20000ffe4ff */
[----:B------:R-:W-:Y:S02]  /*adbc0*/  STL [R1+0x20c0], R221 ;  /* 0x0020c0dd01007387 */ /* 0x000fe40000100800 */
[----:B------:R1:W-:Y:S01]  /*adbd0*/  STL [R1+0x20b4], R217 ;  /* 0x0020b4d901007387 */ /* 0x0003e20000100800 */
[----:B------:R2:W-:Y:S01]  /*adbe0*/  STL [R1+0x20c8], R219 ;  /* 0x0020c8db01007387 */ /* 0x0005e20000100800 */
[----:B------:R-:W-:Y:S01]  /*adbf0*/  MOV R246, R141 ;  /* 0x0000008d00f67202 */ /* 0x000fe20000000f00 */
[----:B------:R-:W-:-:S02]  /*adc00*/  IMAD.MOV.U32 R247, RZ, RZ, R140 ;  /* 0x000000fffff77224 */ /* 0x000fc400078e008c */
[----:B------:R2:W-:Y:S01]  /*adc10*/  STL [R1+0x20bc], R222 ;  /* 0x0020bcde01007387 */ /* 0x0005e20000100800 */
[----:B------:R2:W-:Y:S04]  /*adc20*/  LDGSTS.E [R132+0x30800], [R216.64], P3 ;  /* 0x30800000d8847fae */ /* 0x0005e80009921844 */
[----:B-1----:R-:W-:Y:S01]  /*adc30*/  HMMA.1688.F32.TF32 R136, R172, R138, R244 ;  /* 0x0000008aac88723c */ /* 0x002fe200000810f4 */
[----:B--2---:R-:W-:Y:S01]  /*adc40*/  IADD3 R133, P1, R133, R252, RZ ;  /* 0x000000fc85857210 */ /* 0x004fe20007f3e0ff */
[----:B----4-:R-:W-:-:S04]  /*adc50*/  IMAD.X R220, R220, 0x1, R0, P5 ;  /* 0x00000001dcdc7824 */ /* 0x010fc800028e0600 */
[----:B------:R-:W-:Y:S01]  /*adc60*/  STL [R1+0x20d0], R133 ;  /* 0x0020d08501007387 */ /* 0x000fe20000100800 */
[----:B------:R1:W-:Y:S02]  /*adc70*/  STL [R1+0x20c4], R220 ;  /* 0x0020c4dc01007387 */ /* 0x0003e40000100800 */
[----:B------:R-:W2:Y:S02]  /*adc80*/  LDL.LU R231, [R1+0x2134] ;  /* 0x0021340001e77983 */ /* 0x000ea40000300800 */
[----:B------:R-:W4:Y:S01]  /*adc90*/  LDL.LU R230, [R1+0x2138] ;  /* 0x0021380001e67983 */ /* 0x000f220000300800 */
[----:B------:R-:W2:Y:S01]  /*adca0*/  LDL.LU R229, [R1+0x213c] ;  /* 0x00213c0001e57983 */ /* 0x000ea20000300800 */
[----:B------:R-:W2:Y:S02]  /*adcb0*/  LDL.LU R228, [R1+0x2140] ;  /* 0x0021400001e47983 */ /* 0x000ea40000300800 */
[----:B------:R-:W2:Y:S02]  /*adcc0*/  LDL.LU R227, [R1+0x2144] ;  /* 0x0021440001e37983 */ /* 0x000ea40000300800 */
[----:B------:R-:W2:Y:S01]  /*adcd0*/  LDL.LU R244, [R1+0x12b0] ;  /* 0x0012b00001f47983 */ /* 0x000ea20000300800 */
[----:B------:R-:W2:Y:S01]  /*adce0*/  LDL.LU R245, [R1+0x12b4] ;  /* 0x0012b40001f57983 */ /* 0x000ea20000300800 */
[----:B---3--:R-:W-:-:S05]  /*adcf0*/  IMAD.X R218, R218, 0x1, R0, P1 ;  /* 0x00000001dada7824 */ /* 0x008fca00008e0600 */
[----:B------:R3:W-:Y:S01]  /*add00*/  STL [R1+0x20cc], R218 ;  /* 0x0020ccda01007387 */ /* 0x0007e20000100800 */
[----:B------:R-:W2:Y:S02]  /*add10*/  LDL.LU R246, [R1+0x12b8] ;  /* 0x0012b80001f67983 */ /* 0x000ea40000300800 */
[----:B------:R-:W2:Y:S02]  /*add20*/  LDL.LU R247, [R1+0x12bc] ;  /* 0x0012bc0001f77983 */ /* 0x000ea40000300800 */
[----:B------:R-:W2:Y:S01]  /*add30*/  LDL.LU R226, [R1+0x2148] ;  /* 0x0021480001e27983 */ /* 0x000ea20000300800 */
[----:B------:R-:W2:Y:S01]  /*add40*/  LDL.LU R225, [R1+0x214c] ;  /* 0x00214c0001e17983 */ /* 0x000ea20000300800 */
[----:B-----5:R-:W5:Y:S02]  /*add50*/  LDL.LU R223, [R1+0x2150] ;  /* 0x0021500001df7983 */ /* 0x020f640000300800 */
[----:B------:R-:W-:Y:S01]  /*add60*/  IMAD.MOV.U32 R216, RZ, RZ, R221 ;  /* 0x000000ffffd87224 */ /* 0x000fe200078e00dd */
[----:B------:R-:W-:-:S02]  /*add70*/  MOV R217, R222 ;  /* 0x000000de00d97202 */ /* 0x000fc40000000f00 */
[C---:B------:R-:W-:Y:S02]  /*add80*/  ISETP.GT.AND P1, PT, R3.reuse, 0x6d, PT ;  /* 0x0000006d0300780c */ /* 0x040fe40003f24270 */
[----:B------:R-:W-:Y:S01]  /*add90*/  ISETP.GT.AND P5, PT, R3, 0x71, PT ;  /* 0x000000710300780c */ /* 0x000fe20003fa4270 */
[----:B------:R-:W5:Y:S04]  /*adda0*/  LDL.LU R224, [R1+0x21b4] ;  /* 0x0021b40001e07983 */ /* 0x000f680000300800 */
[----:B------:R1:W-:Y:S02]  /*addb0*/  LDGSTS.E [R132+0x30a00], [R216.64], P3 ;  /* 0x30a00000d8847fae */ /* 0x0003e40009921844 */
[----:B-1----:R-:W-:Y:S01]  /*addc0*/  IMAD.MOV.U32 R216, RZ, RZ, R219 ;  /* 0x000000ffffd87224 */ /* 0x002fe200078e00db */
[----:B------:R-:W-:Y:S01]  /*addd0*/  MOV R217, R220 ;  /* 0x000000dc00d97202 */ /* 0x000fe20000000f00 */
[----:B------:R-:W5:Y:S01]  /*adde0*/  LDL.LU R219, [R1+0x21b8] ;  /* 0x0021b80001db7983 */ /* 0x000f620000300800 */
[----:B------:R-:W5:Y:S02]  /*addf0*/  LDL.LU R222, [R1+0x21bc] ;  /* 0x0021bc0001de7983 */ /* 0x000f640000300800 */
[----:B------:R-:W5:Y:S02]  /*ade00*/  LDL.LU R221, [R1+0x21c0] ;  /* 0x0021c00001dd7983 */ /* 0x000f640000300800 */
[----:B------:R-:W5:Y:S01]  /*ade10*/  LDL.LU R220, [R1+0x21c4] ;  /* 0x0021c40001dc7983 */ /* 0x000f620000300800 */
[----:B------:R1:W-:Y:S02]  /*ade20*/  LDGSTS.E [R132+0x30c00], [R216.64], P3 ;  /* 0x30c00000d8847fae */ /* 0x0003e40009921844 */
[----:B-1----:R-:W-:-:S02]  /*ade30*/  IMAD.MOV.U32 R216, RZ, RZ, R133 ;  /* 0x000000ffffd87224 */ /* 0x002fc400078e0085 */
[----:B------:R-:W-:Y:S01]  /*ade40*/  IMAD.MOV.U32 R217, RZ, RZ, R218 ;  /* 0x000000ffffd97224 */ /* 0x000fe200078e00da */
[----:B------:R-:W-:Y:S01]  /*ade50*/  SEL R133, RZ, 0x4, !P5 ;  /* 0x00000004ff857807 */ /* 0x000fe20006800000 */
[----:B---3--:R-:W3:Y:S04]  /*ade60*/  LDL.LU R218, [R1+0x21c8] ;  /* 0x0021c80001da7983 */ /* 0x008ee80000300800 */
[----:B------:R1:W-:Y:S01]  /*ade70*/  LDGSTS.E [R132+0x30e00], [R216.64], P3 ;  /* 0x30e00000d8847fae */ /* 0x0003e20009921844 */
[----:B------:R-:W-:Y:S02]  /*ade80*/  SEL R133, R133, RZ, !P0 ;  /* 0x000000ff85857207 */ /* 0x000fe40004000000 */
[----:B-1----:R-:W-:-:S04]  /*ade90*/  SEL R216, RZ, 0x4, !P1 ;  /* 0x00000004ffd87807 */ /* 0x002fc80004800000 */
[----:B------:R-:W-:Y:S02]  /*adea0*/  SEL R216, R216, RZ, !P0 ;  /* 0x000000ffd8d87207 */ /* 0x000fe40004000000 */
[-C--:B----4-:R-:W-:Y:S02]  /*adeb0*/  IADD3 R230, P1, R230, R252.reuse, RZ ;  /* 0x000000fce6e67210 */ /* 0x090fe40007f3e0ff */
[----:B--2---:R-:W-:Y:S02]  /*adec0*/  IADD3 R228, P3, R228, R252, RZ ;  /* 0x000000fce4e47210 */ /* 0x004fe40007f7e0ff */
[----:B------:R-:W-:Y:S01]  /*aded0*/  IADD3.X R231, R231, R0, RZ, P1, !PT ;  /* 0x00000000e7e77210 */ /* 0x000fe20000ffe4ff */
[----:B------:R-:W-:Y:S02]  /*adee0*/  STL [R1+0x2138], R230 ;  /* 0x002138e601007387 */ /* 0x000fe40000100800 */
[----:B------:R-:W-:Y:S02]  /*adef0*/  IMAD.X R229, R229, 0x1, R0, P3 ;  /* 0x00000001e5e57824 */ /* 0x000fe400018e0600 */
[----:B------:R-:W-:Y:S01]  /*adf00*/  STL [R1+0x2140], R228 ;  /* 0x002140e401007387 */ /* 0x000fe20000100800 */
[----:B------:R-:W-:-:S02]  /*adf10*/  ISETP.NE.U32.AND P1, PT, R216, RZ, PT ;  /* 0x000000ffd800720c */ /* 0x000fc40003f25070 */
[----:B------:R-:W-:Y:S02]  /*adf20*/  ISETP.NE.U32.AND P3, PT, R133, RZ, PT ;  /* 0x000000ff8500720c */ /* 0x000fe40003f65070 */
[----:B------:R-:W-:-:S05]  /*adf30*/  IADD3 R226, P5, R226, R252, RZ ;  /* 0x000000fce2e27210 */ /* 0x000fca0007fbe0ff */
[----:B------:R-:W-:Y:S01]  /*adf40*/  IMAD.X R227, R227, 0x1, R0, P5 ;  /* 0x00000001e3e37824 */ /* 0x000fe200028e0600 */
[----:B------:R-:W-:Y:S01]  /*adf50*/  STL [R1+0x2148], R226 ;  /* 0x002148e201007387 */ /* 0x000fe20000100800 */
[----:B-----5:R-:W-:-:S03]  /*adf60*/  IADD3 R223, P5, R223, R252, RZ ;  /* 0x000000fcdfdf7210 */ /* 0x020fc60007fbe0ff */
[----:B------:R-:W-:Y:S01]  /*adf70*/  STL [R1+0x2134], R231 ;  /* 0x002134e701007387 */ /* 0x000fe20000100800 */
[----:B------:R-:W-:Y:S03]  /*adf80*/  STL [R1+0x213c], R229 ;  /* 0x00213ce501007387 */ /* 0x000fe60000100800 */
[----:B------:R1:W-:Y:S01]  /*adf90*/  STL [R1+0x2144], R227 ;  /* 0x002144e301007387 */ /* 0x0003e20000100800 */
[----:B------:R-:W2:Y:S02]  /*adfa0*/  LDL.LU R216, [R1+0x21cc] ;  /* 0x0021cc0001d87983 */ /* 0x000ea40000300800 */
[----:B------:R-:W-:Y:S02]  /*adfb0*/  STL [R1+0x2150], R223 ;  /* 0x002150df01007387 */ /* 0x000fe40000100800 */
[----:B------:R-:W4:Y:S01]  /*adfc0*/  LDL.LU R133, [R1+0x21d0] ;  /* 0x0021d00001857983 */ /* 0x000f220000300800 */
[C---:B------:R-:W-:Y:S08]  /*adfd0*/  HMMA.1688.F32.TF32 R208, R172.reuse, R242, R208 ;  /* 0x000000f2acd0723c */ /* 0x040ff000000810d0 */
[C---:B------:R-:W-:Y:S08]  /*adfe0*/  HMMA.1688.F32.TF32 R140, R172.reuse, R142, R248 ;  /* 0x0000008eac8c723c */ /* 0x040ff000000810f8 */
[----:B------:R-:W-:Y:S07]  /*adff0*/  HMMA.1688.F32.TF32 R172, R172, R134, R244 ;  /* 0x00000086acac723c */ /* 0x000fee00000810f4 */
[----:B------:R-:W-:Y:S01]  /*ae000*/  MOV R134, R230 ;  /* 0x000000e600867202 */ /* 0x000fe20000000f00 */
[----:B------:R-:W-:-:S05]  /*ae010*/  IMAD.MOV.U32 R135, RZ, RZ, R231 ;  /* 0x000000ffff877224 */ /* 0x000fca00078e00e7 */
[----:B------:R5:W-:Y:S01]  /*ae020*/  LDGSTS.E [R132+0x32800], [R134.64], P2 ;  /* 0x3280000086847fae */ /* 0x000be20009121844 */
[----:B------:R-:W-:Y:S01]  /*ae030*/  IMAD.X R225, R225, 0x1, R0, P5 ;  /* 0x00000001e1e17824 */ /* 0x000fe200028e0600 */
[----:B-----5:R-:W-:Y:S01]  /*ae040*/  MOV R134, R228 ;  /* 0x000000e400867202 */ /* 0x020fe20000000f00 */
[----:B------:R-:W-:-:S05]  /*ae050*/  IMAD.MOV.U32 R135, RZ, RZ, R229 ;  /* 0x000000ffff877224 */ /* 0x000fca00078e00e5 */
[----:B------:R5:W-:Y:S01]  /*ae060*/  LDGSTS.E [R132+0x32a00], [R134.64], P2 ;  /* 0x32a0000086847fae */ /* 0x000be20009121844 */
[----:B------:R-:W-:Y:S01]  /*ae070*/  IADD3 R219, P5, R219, R252, RZ ;  /* 0x000000fcdbdb7210 */ /* 0x000fe20007fbe0ff */
[----:B-----5:R-:W-:Y:S01]  /*ae080*/  IMAD.MOV.U32 R134, RZ, RZ, R226 ;  /* 0x000000ffff867224 */ /* 0x020fe200078e00e2 */
[----:B------:R-:W-:-:S05]  /*ae090*/  MOV R135, R227 ;  /* 0x000000e300877202 */ /* 0x000fca0000000f00 */
[----:B------:R5:W-:Y:S04]  /*ae0a0*/  LDGSTS.E [R132+0x32c00], [R134.64], P2 ;  /* 0x32c0000086847fae */ /* 0x000be80009121844 */
[----:B------:R3:W-:Y:S01]  /*ae0b0*/  STL [R1+0x214c], R225 ;  /* 0x00214ce101007387 */ /* 0x0007e20000100800 */
[----:B-1----:R-:W2:Y:S01]  /*ae0c0*/  LDL.LU R227, [R1+0x2238] ;  /* 0x0022380001e37983 */ /* 0x002ea20000300800 */
[----:B------:R-:W-:Y:S01]  /*ae0d0*/  IADD3.X R224, R224, R0, RZ, P5, !PT ;  /* 0x00000000e0e07210 */ /* 0x000fe20002ffe4ff */
[----:B-----5:R-:W-:Y:S02]  /*ae0e0*/  IMAD.MOV.U32 R134, RZ, RZ, R223 ;  /* 0x000000ffff867224 */ /* 0x020fe400078e00df */
[----:B------:R-:W-:Y:S01]  /*ae0f0*/  IMAD.MOV.U32 R135, RZ, RZ, R225 ;  /* 0x000000ffff877224 */ /* 0x000fe200078e00e1 */
[-C--:B---3--:R-:W-:Y:S01]  /*ae100*/  IADD3 R218, P5, R218, R252.reuse, RZ ;  /* 0x000000fcdada7210 */ /* 0x088fe20007fbe0ff */
[----:B------:R-:W3:Y:S04]  /*ae110*/  LDL.LU R225, [R1+0x2240] ;  /* 0x0022400001e17983 */ /* 0x000ee80000300800 */
[----:B------:R1:W-:Y:S01]  /*ae120*/  LDGSTS.E [R132+0x32e00], [R134.64], P2 ;  /* 0x32e0000086847fae */ /* 0x0003e20009121844 */
[----:B------:R-:W-:Y:S01]  /*ae130*/  IADD3 R221, P2, R221, R252, RZ ;  /* 0x000000fcdddd7210 */ /* 0x000fe20007f5e0ff */
[----:B------:R5:W-:Y:S02]  /*ae140*/  STL [R1+0x21b8], R219 ;  /* 0x0021b8db01007387 */ /* 0x000be40000100800 */
[----:B------:R-:W3:Y:S02]  /*ae150*/  LDL.LU R223, [R1+0x2248] ;  /* 0x0022480001df7983 */ /* 0x000ee40000300800 */
[--C-:B------:R-:W-:Y:S01]  /*ae160*/  IMAD.X R222, R222, 0x1, R0.reuse, P2 ;  /* 0x00000001dede7824 */ /* 0x100fe200010e0600 */
[----:B------:R-:W-:Y:S01]  /*ae170*/  STL [R1+0x21c0], R221 ;  /* 0x0021c0dd01007387 */ /* 0x000fe20000100800 */
[----:B------:R1:W-:Y:S02]  /*ae180*/  STL [R1+0x21b4], R224 ;  /* 0x0021b4e001007387 */ /* 0x0003e40000100800 */
[----:B------:R-:W-:Y:S02]  /*ae190*/  STL [R1+0x21c8], R218 ;  /* 0x0021c8da01007387 */ /* 0x000fe40000100800 */
[----:B------:R-:W-:Y:S01]  /*ae1a0*/  IMAD.X R220, R220, 0x1, R0, P5 ;  /* 0x00000001dcdc7824 */ /* 0x000fe200028e0600 */
[----:B------:R1:W-:Y:S01]  /*ae1b0*/  STL [R1+0x21bc], R222 ;  /* 0x0021bcde01007387 */ /* 0x0003e20000100800 */
[----:B------:R-:W3:Y:S01]  /*ae1c0*/  LDL.LU R228, [R1+0x2234] ;  /* 0x0022340001e47983 */ /* 0x000ee20000300800 */
[----:B------:R-:W-:Y:S07]  /*ae1d0*/  HMMA.1688.F32.TF32 R160, R176, R128, R160 ;  /* 0x00000080b0a0723c */ /* 0x000fee00000810a0 */
[----:B------:R-:W-:Y:S01]  /*ae1e0*/  MOV R128, R219 ;  /* 0x000000db00807202 */ /* 0x000fe20000000f00 */
[----:B------:R-:W-:-:S05]  /*ae1f0*/  IMAD.MOV.U32 R129, RZ, RZ, R224 ;  /* 0x000000ffff817224 */ /* 0x000fca00078e00e0 */
[----:B------:R1:W-:Y:S02]  /*ae200*/  LDGSTS.E [R132+0x34800], [R128.64], P4 ;  /* 0x3480000080847fae */ /* 0x0003e4000a121844 */
[----:B-1----:R-:W-:Y:S01]  /*ae210*/  IMAD.MOV.U32 R128, RZ, RZ, R221 ;  /* 0x000000ffff807224 */ /* 0x002fe200078e00dd */
[----:B------:R-:W-:-:S05]  /*ae220*/  MOV R129, R222 ;  /* 0x000000de00817202 */ /* 0x000fca0000000f00 */
[----:B------:R1:W-:Y:S02]  /*ae230*/  LDGSTS.E [R132+0x34a00], [R128.64], P4 ;  /* 0x34a0000080847fae */ /* 0x0003e4000a121844 */
[----:B-1----:R-:W-:Y:S01]  /*ae240*/  IMAD.MOV.U32 R128, RZ, RZ, R218 ;  /* 0x000000ffff807224 */ /* 0x002fe200078e00da */
[----:B------:R-:W-:-:S05]  /*ae250*/  MOV R129, R220 ;  /* 0x000000dc00817202 */ /* 0x000fca0000000f00 */
[----:B------:R1:W-:Y:S01]  /*ae260*/  LDGSTS.E [R132+0x34c00], [R128.64], P4 ;  /* 0x34c0000080847fae */ /* 0x0003e2000a121844 */
[----:B----4-:R-:W-:-:S05]  /*ae270*/  IADD3 R133, P2, R133, R252, RZ ;  /* 0x000000fc85857210 */ /* 0x010fca0007f5e0ff */
[----:B------:R-:W-:Y:S01]  /*ae280*/  STL [R1+0x21d0], R133 ;  /* 0x0021d08501007387 */ /* 0x000fe20000100800 */
[----:B------:R4:W-:Y:S02]  /*ae290*/  STL [R1+0x21c4], R220 ;  /* 0x0021c4dc01007387 */ /* 0x0009e40000100800 */
[----:B-----5:R-:W5:Y:S02]  /*ae2a0*/  LDL.LU R219, [R1+0x2250] ;  /* 0x0022500001db7983 */ /* 0x020f640000300800 */
[----:B------:R-:W5:Y:S01]  /*ae2b0*/  LDL.LU R226, [R1+0x223c] ;  /* 0x00223c0001e27983 */ /* 0x000f620000300800 */
[----:B------:R-:W5:Y:S01]  /*ae2c0*/  LDL.LU R224, [R1+0x2244] ;  /* 0x0022440001e07983 */ /* 0x000f620000300800 */
[----:B------:R-:W5:Y:S02]  /*ae2d0*/  LDL.LU R221, [R1+0x224c] ;  /* 0x00224c0001dd7983 */ /* 0x000f640000300800 */
[----:B--2---:R-:W-:Y:S02]  /*ae2e0*/  IMAD.X R216, R216, 0x1, R0, P2 ;  /* 0x00000001d8d87824 */ /* 0x004fe400010e0600 */
[----:B------:R-:W2:Y:S03]  /*ae2f0*/  LDL.LU R135, [R1+0x22b8] ;  /* 0x0022b80001877983 */ /* 0x000ea60000300800 */
[----:B------:R1:W-:Y:S01]  /*ae300*/  STL [R1+0x21cc], R216 ;  /* 0x0021ccd801007387 */ /* 0x0003e20000100800 */
[----:B------:R-:W2:Y:S02]  /*ae310*/  LDL.LU R222, [R1+0x22b4] ;  /* 0x0022b40001de7983 */ /* 0x000ea40000300800 */
[----:B----4-:R-:W4:Y:S02]  /*ae320*/  LDL.LU R220, [R1+0x22bc] ;  /* 0x0022bc0001dc7983 */ /* 0x010f240000300800 */
[----:B------:R-:W2:Y:S02]  /*ae330*/  LDL.LU R218, [R1+0x22c0] ;  /* 0x0022c00001da7983 */ /* 0x000ea40000300800 */
[----:B-1----:R-:W-:Y:S01]  /*ae340*/  IMAD.MOV.U32 R129, RZ, RZ, R216 ;  /* 0x000000ffff817224 */ /* 0x002fe200078e00d8 */
[----:B------:R-:W2:Y:S04]  /*ae350*/  LDL.LU R217, [R1+0x22c4] ;  /* 0x0022c40001d97983 */ /* 0x000ea80000300800 */
[----:B------:R-:W2:Y:S01]  /*ae360*/  LDL.LU R216, [R1+0x22c8] ;  /* 0x0022c80001d87983 */ /* 0x000ea20000300800 */
[----:B------:R-:W-:-:S02]  /*ae370*/  IMAD.MOV.U32 R128, RZ, RZ, R133 ;  /* 0x000000ffff807224 */ /* 0x000fc400078e0085 */
[----:B------:R-:W2:Y:S02]  /*ae380*/  LDL.LU R134, [R1+0x22cc] ;  /* 0x0022cc0001867983 */ /* 0x000ea40000300800 */
[----:B------:R-:W2:Y:S01]  /*ae390*/  LDL.LU R133, [R1+0x22d0] ;  /* 0x0022d00001857983 */ /* 0x000ea20000300800 */
[C---:B------:R-:W-:Y:S01]  /*ae3a0*/  ISETP.GT.AND P2, PT, R3.reuse, 0x75, PT ;  /* 0x000000750300780c */ /* 0x040fe20003f44270 */
[----:B------:R1:W-:Y:S01]  /*ae3b0*/  LDGSTS.E [R132+0x34e00], [R128.64], P4 ;  /* 0x34e0000080847fae */ /* 0x0003e2000a121844 */
[----:B------:R-:W-:Y:S01]  /*ae3c0*/  ISETP.GT.AND P5, PT, R3, 0x79, PT ;  /* 0x000000790300780c */ /* 0x000fe20003fa4270 */
[----:B------:R-:W-:Y:S01]  /*ae3d0*/  HMMA.1688.F32.TF32 R164, R176, R124, R164 ;  /* 0x0000007cb0a4723c */ /* 0x000fe200000810a4 */
[----:B-1----:R-:W-:Y:S02]  /*ae3e0*/  SEL R129, RZ, 0x4, !P2 ;  /* 0x00000004ff817807 */ /* 0x002fe40005000000 */
[----:B------:R-:W-:Y:S02]  /*ae3f0*/  IADD3 R227, P2, R227, R252, RZ ;  /* 0x000000fce3e37210 */ /* 0x000fe40007f5e0ff */
[----:B------:R-:W-:-:S02]  /*ae400*/  SEL R128, RZ, 0x4, !P5 ;  /* 0x00000004ff807807 */ /* 0x000fc40006800000 */
[----:B------:R-:W-:Y:S02]  /*ae410*/  MOV R124, R227 ;  /* 0x000000e3007c7202 */ /* 0x000fe40000000f00 */
[-C--:B---3--:R-:W-:Y:S02]  /*ae420*/  IADD3 R225, P4, R225, R252.reuse, RZ ;  /* 0x000000fce1e17210 */ /* 0x088fe40007f9e0ff */
[----:B------:R-:W-:Y:S02]  /*ae430*/  IADD3 R223, P5, R223, R252, RZ ;  /* 0x000000fcdfdf7210 */ /* 0x000fe40007fbe0ff */
[----:B------:R-:W-:-:S05]  /*ae440*/  IADD3.X R228, R228, R0, RZ, P2, !PT ;  /* 0x00000000e4e47210 */ /* 0x000fca00017fe4ff */
[----:B------:R-:W-:-:S05]  /*ae450*/  IMAD.MOV.U32 R125, RZ, RZ, R228 ;  /* 0x000000ffff7d7224 */ /* 0x000fca00078e00e4 */
[----:B------:R1:W-:Y:S02]  /*ae460*/  LDGSTS.E [R132+0x36800], [R124.64], P1 ;  /* 0x368000007c847fae */ /* 0x0003e40008921844 */
[----:B-1----:R-:W-:Y:S02]  /*ae470*/  MOV R124, R225 ;  /* 0x000000e1007c7202 */ /* 0x002fe40000000f00 */
[----:B------:R-:W-:Y:S01]  /*ae480*/  STL [R1+0x2238], R227 ;  /* 0x002238e301007387 */ /* 0x000fe20000100800 */
[----:B------:R-:W-:Y:S02]  /*ae490*/  STL [R1+0x2240], R225 ;  /* 0x002240e101007387 */ /* 0x000fe40000100800 */
[----:B------:R1:W-:Y:S02]  /*ae4a0*/  STL [R1+0x2248], R223 ;  /* 0x002248df01007387 */ /* 0x0003e40000100800 */
[----:B------:R-:W-:Y:S01]  /*ae4b0*/  STL [R1+0x2234], R228 ;  /* 0x002234e401007387 */ /* 0x000fe20000100800 */
[----:B------:R-:W-:Y:S01]  /*ae4c0*/  HMMA.1688.F32.TF32 R168, R176, R120, R168 ;  /* 0x00000078b0a8723c */ /* 0x000fe200000810a8 */
[----:B------:R-:W-:-:S02]  /*ae4d0*/  SEL R129, R129, RZ, !P0 ;  /* 0x000000ff81817207 */ /* 0x000fc40004000000 */
[----:B------:R-:W-:Y:S02]  /*ae4e0*/  SEL R128, R128, RZ, !P0 ;  /* 0x000000ff80807207 */ /* 0x000fe40004000000 */
[----:B------:R-:W-:Y:S01]  /*ae4f0*/  ISETP.NE.U32.AND P2, PT, R129, RZ, PT ;  /* 0x000000ff8100720c */ /* 0x000fe20003f45070 */
[--C-:B-----5:R-:W-:Y:S02]  /*ae500*/  IMAD.X R226, R226, 0x1, R0.reuse, P4 ;  /* 0x00000001e2e27824 */ /* 0x120fe400020e0600 */
[----:B------:R-:W-:Y:S02]  /*ae510*/  IMAD.X R224, R224, 0x1, R0, P5 ;  /* 0x00000001e0e07824 */ /* 0x000fe400028e0600 */
[----:B------:R-:W-:Y:S01]  /*ae520*/  IMAD.MOV.U32 R125, RZ, RZ, R226 ;  /* 0x000000ffff7d7224 */ /* 0x000fe200078e00e2 */
[----:B------:R-:W-:-:S04]  /*ae530*/  IADD3 R219, P5, R219, R252, RZ ;  /* 0x000000fcdbdb7210 */ /* 0x000fc80007fbe0ff */
[----:B------:R3:W-:Y:S01]  /*ae540*/  LDGSTS.E [R132+0x36a00], [R124.64], P1 ;  /* 0x36a000007c847fae */ /* 0x0007e20008921844 */
[----:B------:R-:W-:Y:S02]  /*ae550*/  IMAD.X R221, R221, 0x1, R0, P5 ;  /* 0x00000001dddd7824 */ /* 0x000fe400028e0600 */
[----:B---3--:R-:W-:Y:S01]  /*ae560*/  IMAD.MOV.U32 R124, RZ, RZ, R223 ;  /* 0x000000ffff7c7224 */ /* 0x008fe200078e00df */
[----:B------:R-:W-:-:S05]  /*ae570*/  MOV R125, R224 ;  /* 0x000000e0007d7202 */ /* 0x000fca0000000f00 */
[----:B------:R3:W-:Y:S04]  /*ae580*/  LDGSTS.E [R132+0x36c00], [R124.64], P1 ;  /* 0x36c000007c847fae */ /* 0x0007e80008921844 */
[----:B------:R-:W-:Y:S01]  /*ae590*/  STL [R1+0x223c], R226 ;  /* 0x00223ce201007387 */ /* 0x000fe20000100800 */
[----:B--2---:R-:W-:Y:S01]  /*ae5a0*/  IADD3 R135, P5, R135, R252, RZ ;  /* 0x000000fc87877210 */ /* 0x004fe20007fbe0ff */
[----:B------:R-:W-:Y:S02]  /*ae5b0*/  STL [R1+0x2244], R224 ;  /* 0x002244e001007387 */ /* 0x000fe40000100800 */
[----:B------:R-:W-:Y:S02]  /*ae5c0*/  STL [R1+0x2250], R219 ;  /* 0x002250db01007387 */ /* 0x000fe40000100800 */
[----:B---3--:R-:W-:-:S02]  /*ae5d0*/  IMAD.MOV.U32 R124, RZ, RZ, R219 ;  /* 0x000000ffff7c7224 */ /* 0x008fc400078e00db */
[----:B------:R-:W-:Y:S01]  /*ae5e0*/  IMAD.MOV.U32 R125, RZ, RZ, R221 ;  /* 0x000000ffff7d7224 */ /* 0x000fe200078e00dd */
[----:B------:R2:W-:Y:S01]  /*ae5f0*/  STL [R1+0x224c], R221 ;  /* 0x00224cdd01007387 */ /* 0x0005e20000100800 */
[----:B-1----:R-:W3:Y:S03]  /*ae600*/  LDL.LU R223, [R1+0x2338] ;  /* 0x0023380001df7983 */ /* 0x002ee60000300800 */
[----:B------:R1:W-:Y:S01]  /*ae610*/  LDGSTS.E [R132+0x36e00], [R124.64], P1 ;  /* 0x36e000007c847fae */ /* 0x0003e20008921844 */
[----:B------:R-:W-:Y:S02]  /*ae620*/  IADD3 R218, P1, R218, R252, RZ ;  /* 0x000000fcdada7210 */ /* 0x000fe40007f3e0ff */
[----:B------:R-:W-:Y:S01]  /*ae630*/  IADD3.X R222, R222, R0, RZ, P5, !PT ;  /* 0x00000000dede7210 */ /* 0x000fe20002ffe4ff */
[----:B------:R-:W-:Y:S01]  /*ae640*/  IADD3 R216, P5, R216, R252, RZ ;  /* 0x000000fcd8d87210 */ /* 0x000fe20007fbe0ff */
[----:B--2---:R-:W2:Y:S01]  /*ae650*/  LDL.LU R221, [R1+0x2340] ;  /* 0x0023400001dd7983 */ /* 0x004ea20000300800 */
[----:B------:R5:W-:Y:S02]  /*ae660*/  STL [R1+0x22b8], R135 ;  /* 0x0022b88701007387 */ /* 0x000be40000100800 */
[----:B----4-:R-:W-:-:S02]  /*ae670*/  IMAD.X R220, R220, 0x1, R0, P1 ;  /* 0x00000001dcdc7824 */ /* 0x010fc400008e0600 */
[----:B------:R-:W4:Y:S01]  /*ae680*/  LDL.LU R219, [R1+0x2348] ;  /* 0x0023480001db7983 */ /* 0x000f220000300800 */
[----:B------:R-:W-:Y:S01]  /*ae690*/  STL [R1+0x22c0], R218 ;  /* 0x0022c0da01007387 */ /* 0x000fe20000100800 */
[----:B------:R1:W-:Y:S02]  /*ae6a0*/  STL [R1+0x22b4], R222 ;  /* 0x0022b4de01007387 */ /* 0x0003e40000100800 */
[----:B------:R-:W-:Y:S01]  /*ae6b0*/  STL [R1+0x22c8], R216 ;  /* 0x0022c8d801007387 */ /* 0x000fe20000100800 */
[----:B------:R-:W-:Y:S01]  /*ae6c0*/  IADD3 R133, P1, R133, R252, RZ ;  /* 0x000000fc85857210 */ /* 0x000fe20007f3e0ff */
[----:B------:R1:W-:Y:S01]  /*ae6d0*/  STL [R1+0x22bc], R220 ;  /* 0x0022bcdc01007387 */ /* 0x0003e20000100800 */
[----:B------:R-:W-:Y:S02]  /*ae6e0*/  IMAD.X R217, R217, 0x1, R0, P5 ;  /* 0x00000001d9d97824 */ /* 0x000fe400028e0600 */
[----:B------:R-:W4:Y:S01]  /*ae6f0*/  LDL.LU R224, [R1+0x2334] ;  /* 0x0023340001e07983 */ /* 0x000f220000300800 */
[----:B------:R-:W-:Y:S01]  /*ae700*/  MOV R120, R135 ;  /* 0x0000008700787202 */ /* 0x000fe20000000f00 */
[----:B------:R-:W-:Y:S01]  /*ae710*/  STL [R1+0x22d0], R133 ;  /* 0x0022d08501007387 */ /* 0x000fe20000100800 */
[----:B------:R-:W-:-:S02]  /*ae720*/  IMAD.MOV.U32 R121, RZ, RZ, R222 ;  /* 0x000000ffff797224 */ /* 0x000fc400078e00de */
[----:B------:R1:W-:Y:S02]  /*ae730*/  STL [R1+0x22c4], R217 ;  /* 0x0022c4d901007387 */ /* 0x0003e40000100800 */
[----:B-----5:R-:W5:Y:S01]  /*ae740*/  LDL.LU R135, [R1+0x2350] ;  /* 0x0023500001877983 */ /* 0x020f620000300800 */
[----:B-1----:R-:W5:Y:S04]  /*ae750*/  LDL.LU R222, [R1+0x233c] ;  /* 0x00233c0001de7983 */ /* 0x002f680000300800 */
[----:B------:R1:W-:Y:S01]  /*ae760*/  LDGSTS.E [R132+0x38800], [R120.64], P3 ;  /* 0x3880000078847fae */ /* 0x0003e20009921844 */
[----:B------:R-:W-:Y:S01]  /*ae770*/  IMAD.X R134, R134, 0x1, R0, P1 ;  /* 0x0000000186867824 */ /* 0x000fe200008e0600 */
[----:B-1----:R-:W-:Y:S01]  /*ae780*/  MOV R121, R220 ;  /* 0x000000dc00797202 */ /* 0x002fe20000000f00 */
[----:B------:R-:W-:Y:S01]  /*ae790*/  IMAD.MOV.U32 R120, RZ, RZ, R218 ;  /* 0x000000ffff787224 */ /* 0x000fe200078e00da */
[----:B------:R-:W5:Y:S04]  /*ae7a0*/  LDL.LU R220, [R1+0x2344] ;  /* 0x0023440001dc7983 */ /* 0x000f680000300800 */
[----:B------:R1:W-:Y:S02]  /*ae7b0*/  LDGSTS.E [R132+0x38a00], [R120.64], P3 ;  /* 0x38a0000078847fae */ /* 0x0003e40009921844 */
[----:B-1----:R-:W-:-:S02]  /*ae7c0*/  MOV R121, R217 ;  /* 0x000000d900797202 */ /* 0x002fc40000000f00 */
[----:B------:R-:W5:Y:S01]  /*ae7d0*/  LDL.LU R217, [R1+0x234c] ;  /* 0x00234c0001d97983 */ /* 0x000f620000300800 */
[----:B------:R-:W-:Y:S02]  /*ae7e0*/  IMAD.MOV.U32 R120, RZ, RZ, R216 ;  /* 0x000000ffff787224 */ /* 0x000fe400078e00d8 */
[----:B------:R-:W5:Y:S02]  /*ae7f0*/  LDL.LU R216, [R1+0x23b8] ;  /* 0x0023b80001d87983 */ /* 0x000f640000300800 */
[----:B------:R1:W-:Y:S01]  /*ae800*/  STL [R1+0x22cc], R134 ;  /* 0x0022cc8601007387 */ /* 0x0003e20000100800 */
[----:B------:R-:W5:Y:S04]  /*ae810*/  LDL.LU R218, [R1+0x23b4] ;  /* 0x0023b40001da7983 */ /* 0x000f680000300800 */
[----:B------:R1:W-:Y:S01]  /*ae820*/  LDGSTS.E [R132+0x38c00], [R120.64], P3 ;  /* 0x38c0000078847fae */ /* 0x0003e20009921844 */
[----:B------:R-:W-:Y:S01]  /*ae830*/  ISETP.NE.U32.AND P4, PT, R128, RZ, PT ;  /* 0x000000ff8000720c */ /* 0x000fe20003f85070 */
[----:B-1----:R-:W-:-:S02]  /*ae840*/  IMAD.MOV.U32 R121, RZ, RZ, R134 ;  /* 0x000000ffff797224 */ /* 0x002fc400078e0086 */
[----:B------:R-:W-:Y:S01]  /*ae850*/  IMAD.MOV.U32 R120, RZ, RZ, R133 ;  /* 0x000000ffff787224 */ /* 0x000fe200078e0085 */
[----:B------:R-:W5:Y:S01]  /*ae860*/  LDL.LU R134, [R1+0x23bc] ;  /* 0x0023bc0001867983 */ /* 0x000f620000300800 */
[----:B------:R-:W5:Y:S02]  /*ae870*/  LDL.LU R133, [R1+0x23c0] ;  /* 0x0023c00001857983 */ /* 0x000f640000300800 */
[----:B------:R-:W5:Y:S02]  /*ae880*/  LDL.LU R129, [R1+0x23c4] ;  /* 0x0023c40001817983 */ /* 0x000f640000300800 */
[----:B------:R-:W5:Y:S01]  /*ae890*/  LDL.LU R128, [R1+0x23c8] ;  /* 0x0023c80001807983 */ /* 0x000f620000300800 */
[----:B------:R-:W5:Y:S01]  /*ae8a0*/  LDL.LU R125, [R1+0x23cc] ;  /* 0x0023cc00017d7983 */ /* 0x000f620000300800 */
[----:B------:R-:W5:Y:S03]  /*ae8b0*/  LDL.LU R124, [R1+0x23d0] ;  /* 0x0023d000017c7983 */ /* 0x000f660000300800 */
[----:B------:R1:W-:Y:S01]  /*ae8c0*/  LDGSTS.E [R132+0x38e00], [R120.64], P3 ;  /* 0x38e0000078847fae */ /* 0x0003e20009921844 */
[----:B------:R-:W-:-:S02]  /*ae8d0*/  ISETP.GT.AND P5, PT, R3, 0x2, PT ;  /* 0x000000020300780c */ /* 0x000fc40003fa4270 */
[----:B------:R-:W-:Y:S01]  /*ae8e0*/  ISETP.GT.AND P1, PT, R3, 0x7d, PT ;  /* 0x0000007d0300780c */ /* 0x000fe20003f24270 */
[----:B------:R-:W-:Y:S01]  /*ae8f0*/  HMMA.1688.F32.TF32 R192, R176, R116, R192 ;  /* 0x00000074b0c0723c */ /* 0x000fe200000810c0 */
[----:B-1----:R-:W-:Y:S02]  /*ae900*/  SEL R120, RZ, 0x4, !P5 ;  /* 0x00000004ff787807 */ /* 0x002fe40006800000 */
[----:B------:R-:W-:-:S04]  /*ae910*/  SEL R121, RZ, 0x4, !P1 ;  /* 0x00000004ff797807 */ /* 0x000fc80004800000 */
[----:B------:R-:W-:Y:S01]  /*ae920*/  SEL R121, R121, RZ, !P0 ;  /* 0x000000ff79797207 */ /* 0x000fe20004000000 */
[----:B------:R-:W-:Y:S01]  /*ae930*/  HMMA.1688.F32.TF32 R196, R176, R112, R196 ;  /* 0x00000070b0c4723c */ /* 0x000fe200000810c4 */
[----:B---3--:R-:W-:-:S04]  /*ae940*/  IADD3 R223, P3, R223, R252, RZ ;  /* 0x000000fcdfdf7210 */ /* 0x008fc80007f7e0ff */
[----:B------:R-:W-:Y:S02]  /*ae950*/  MOV R116, R223 ;  /* 0x000000df00747202 */ /* 0x000fe40000000f00 */
[-C--:B--2---:R-:W-:Y:S02]  /*ae960*/  IADD3 R221, P5, R221, R252.reuse, RZ ;  /* 0x000000fcdddd7210 */ /* 0x084fe40007fbe0ff */
[----:B----4-:R-:W-:Y:S02]  /*ae970*/  IADD3 R219, P1, R219, R252, RZ ;  /* 0x000000fcdbdb7210 */ /* 0x010fe40007f3e0ff */
[----:B------:R-:W-:-:S05]  /*ae980*/  IADD3.X R224, R224, R0, RZ, P3, !PT ;  /* 0x00000000e0e07210 */ /* 0x000fca0001ffe4ff */
[----:B------:R-:W-:Y:S02]  /*ae990*/  IMAD.MOV.U32 R117, RZ, RZ, R224 ;  /* 0x000000ffff757224 */ /* 0x000fe400078e00e0 */
[----:B-----5:R-:W-:-:S03]  /*ae9a0*/  IMAD.X R222, R222, 0x1, R0, P5 ;  /* 0x00000001dede7824 */ /* 0x020fc600028e0600 */
[----:B------:R1:W-:Y:S01]  /*ae9b0*/  LDGSTS.E [R132+0x3a800], [R116.64], P2 ;  /* 0x3a80000074847fae */ /* 0x0003e20009121844 */
[----:B------:R-:W-:Y:S01]  /*ae9c0*/  IMAD.X R220, R220, 0x1, R0, P1 ;  /* 0x00000001dcdc7824 */ /* 0x000fe200008e0600 */
[----:B-1----:R-:W-:Y:S01]  /*ae9d0*/  MOV R116, R221 ;  /* 0x000000dd00747202 */ /* 0x002fe20000000f00 */
[----:B------:R-:W-:Y:S01]  /*ae9e0*/  IMAD.MOV.U32 R117, RZ, RZ, R222 ;  /* 0x000000ffff757224 */ /* 0x000fe200078e00de */
[----:B------:R-:W-:-:S04]  /*ae9f0*/  IADD3 R135, P1, R135, R252, RZ ;  /* 0x000000fc87877210 */ /* 0x000fc80007f3e0ff */
[----:B------:R1:W-:Y:S04]  /*aea00*/  LDGSTS.E [R132+0x3aa00], [R116.64], P2 ;  /* 0x3aa0000074847fae */ /* 0x0003e80009121844 */
[----:B------:R-:W-:Y:S01]  /*aea10*/  STL [R1+0x2338], R223 ;  /* 0x002338df01007387 */ /* 0x000fe20000100800 */
[----:B------:R-:W-:Y:S02]  /*aea20*/  STL [R1+0x2340], R221 ;  /* 0x002340dd01007387 */ /* 0x000fe40000100800 */
[----:B------:R-:W-:Y:S02]  /*aea30*/  STL [R1+0x2348], R219 ;  /* 0x002348db01007387 */ /* 0x000fe40000100800 */
[----:B-1----:R-:W-:Y:S01]  /*aea40*/  IMAD.MOV.U32 R116, RZ, RZ, R219 ;  /* 0x000000ffff747224 */ /* 0x002fe200078e00db */
[----:B------:R-:W-:Y:S01]  /*aea50*/  MOV R117, R220 ;  /* 0x000000dc00757202 */ /* 0x000fe20000000f00 */
[----:B------:R-:W-:-:S04]  /*aea60*/  IMAD.X R217, R217, 0x1, R0, P1 ;  /* 0x00000001d9d97824 */ /* 0x000fc800008e0600 */
[----:B------:R1:W-:Y:S04]  /*aea70*/  LDGSTS.E [R132+0x3ac00], [R116.64], P2 ;  /* 0x3ac0000074847fae */ /* 0x0003e80009121844 */
[----:B------:R-:W-:Y:S01]  /*aea80*/  STL [R1+0x2334], R224 ;  /* 0x002334e001007387 */ /* 0x000fe20000100800 */
[----:B------:R-:W-:Y:S01]  /*aea90*/  IADD3 R216, P1, R216, R252, RZ ;  /* 0x000000fcd8d87210 */ /* 0x000fe20007f3e0ff */
[----:B------:R-:W-:Y:S02]  /*aeaa0*/  STL [R1+0x233c], R222 ;  /* 0x00233cde01007387 */ /* 0x000fe40000100800 */
[----:B------:R-:W-:Y:S01]  /*aeab0*/  STL [R1+0x2344], R220 ;  /* 0x002344dc01007387 */ /* 0x000fe20000100800 */
[----:B------:R-:W-:Y:S01]  /*aeac0*/  STL [R1+0x2350], R135 ;  /* 0x0023508701007387 */ /* 0x000fe20000100800 */
[----:B-1----:R-:W-:-:S02]  /*aead0*/  IMAD.MOV.U32 R116, RZ, RZ, R135 ;  /* 0x000000ffff747224 */ /* 0x002fc400078e0087 */
[----:B------:R-:W-:Y:S01]  /*aeae0*/  IMAD.MOV.U32 R117, RZ, RZ, R217 ;  /* 0x000000ffff757224 */ /* 0x000fe200078e00d9 */
[----:B------:R-:W-:Y:S01]  /*aeaf0*/  ISETP.NE.U32.AND P3, PT, R121, RZ, PT ;  /* 0x000000ff7900720c */ /* 0x000fe20003f65070 */
[----:B------:R1:W-:Y:S04]  /*aeb00*/  STL [R1+0x234c], R217 ;  /* 0x00234cd901007387 */ /* 0x0003e80000100800 */
[----:B------:R2:W-:Y:S01]  /*aeb10*/  LDGSTS.E [R132+0x3ae00], [R116.64], P2 ;  /* 0x3ae0000074847fae */ /* 0x0005e20009121844 */
[----:B------:R-:W-:Y:S02]  /*aeb20*/  IADD3 R133, P2, R133, R252, RZ ;  /* 0x000000fc85857210 */ /* 0x000fe40007f5e0ff */
[----:B------:R-:W-:Y:S01]  /*aeb30*/  IADD3.X R218, R218, R0, RZ, P1, !PT ;  /* 0x00000000dada7210 */ /* 0x000fe20000ffe4ff */
[----:B------:R-:W3:Y:S01]  /*aeb40*/  LDL.LU R121, [R1+0x2438] ;  /* 0x0024380001797983 */ /* 0x000ee20000300800 */
[-C--:B------:R-:W-:Y:S01]  /*aeb50*/  IADD3 R128, P1, R128, R252.reuse, RZ ;  /* 0x000000fc80807210 */ /* 0x080fe20007f3e0ff */
[--C-:B------:R-:W-:Y:S01]  /*aeb60*/  IMAD.X R134, R134, 0x1, R0.reuse, P2 ;  /* 0x0000000186867824 */ /* 0x100fe200010e0600 */
[----:B-1----:R-:W4:Y:S01]  /*aeb70*/  LDL.LU R217, [R1+0x2440] ;  /* 0x0024400001d97983 */ /* 0x002f220000300800 */
[----:B------:R-:W-:Y:S02]  /*aeb80*/  STL [R1+0x23b8], R216 ;  /* 0x0023b8d801007387 */ /* 0x000fe40000100800 */
[----:B------:R-:W5:Y:S02]  /*aeb90*/  LDL.LU R135, [R1+0x2448] ;  /* 0x0024480001877983 */ /* 0x000f640000300800 */
[----:B------:R-:W-:Y:S01]  /*aeba0*/  STL [R1+0x23c0], R133 ;  /* 0x0023c08501007387 */ /* 0x000fe20000100800 */
[----:B------:R-:W-:Y:S01]  /*aebb0*/  IADD3 R124, P2, R124, R252, RZ ;  /* 0x000000fc7c7c7210 */ /* 0x000fe20007f5e0ff */
[----:B------:R1:W-:Y:S01]  /*aebc0*/  STL [R1+0x23b4], R218 ;  /* 0x0023b4da01007387 */ /* 0x0003e20000100800 */
[----:B------:R-:W-:-:S02]  /*aebd0*/  IMAD.X R129, R129, 0x1, R0, P1 ;  /* 0x0000000181817824 */ /* 0x000fc400008e0600 */
[----:B------:R-:W-:Y:S02]  /*aebe0*/  STL [R1+0x23c8], R128 ;  /* 0x0023c88001007387 */ /* 0x000fe40000100800 */
[----:B------:R1:W-:Y:S01]  /*aebf0*/  STL [R1+0x23bc], R134 ;  /* 0x0023bc8601007387 */ /* 0x0003e20000100800 */
[----:B------:R-:W5:Y:S01]  /*aec00*/  LDL.LU R219, [R1+0x2434] ;  /* 0x0024340001db7983 */ /* 0x000f620000300800 */
[----:B------:R-:W-:Y:S02]  /*aec10*/  STL [R1+0x23d0], R124 ;  /* 0x0023d07c01007387 */ /* 0x000fe40000100800 */
[----:B------:R1:W-:Y:S02]  /*aec20*/  STL [R1+0x23c4], R129 ;  /* 0x0023c48101007387 */ /* 0x0003e40000100800 */
[----:B------:R-:W-:Y:S01]  /*aec30*/  IMAD.MOV.U32 R113, RZ, RZ, R218 ;  /* 0x000000ffff717224 */ /* 0x000fe200078e00da */
[----:B--2---:R-:W2:Y:S01]  /*aec40*/  LDL.LU R116, [R1+0x2450] ;  /* 0x0024500001747983 */ /* 0x004ea20000300800 */
[----:B------:R-:W-:Y:S01]  /*aec50*/  MOV R112, R216 ;  /* 0x000000d800707202 */ /* 0x000fe20000000f00 */
[----:B-1----:R-:W2:Y:S02]  /*aec60*/  LDL.LU R218, [R1+0x243c] ;  /* 0x00243c0001da7983 */ /* 0x002ea40000300800 */
[----:B------:R-:W2:Y:S02]  /*aec70*/  LDL.LU R216, [R1+0x2444] ;  /* 0x0024440001d87983 */ /* 0x000ea40000300800 */
[----:B------:R1:W-:Y:S01]  /*aec80*/  LDGSTS.E [R132+0x3c800], [R112.64], P4 ;  /* 0x3c80000070847fae */ /* 0x0003e2000a121844 */
[----:B------:R-:W-:Y:S01]  /*aec90*/  IMAD.X R125, R125, 0x1, R0, P2 ;  /* 0x000000017d7d7824 */ /* 0x000fe200010e0600 */
[----:B------:R-:W-:Y:S01]  /*aeca0*/  SEL R120, R120, RZ, !P0 ;  /* 0x000000ff78787207 */ /* 0x000fe20004000000 */
[----:B-1----:R-:W-:Y:S01]  /*aecb0*/  IMAD.MOV.U32 R112, RZ, RZ, R133 ;  /* 0x000000ffff707224 */ /* 0x002fe200078e0085 */
[----:B------:R-:W-:-:S02]  /*aecc0*/  MOV R113, R134 ;  /* 0x0000008600717202 */ /* 0x000fc40000000f00 */
[----:B------:R-:W2:Y:S04]  /*aecd0*/  LDL.LU R134, [R1+0x244c] ;  /* 0x00244c0001867983 */ /* 0x000ea80000300800 */
[----:B------:R1:W-:Y:S01]  /*aece0*/  LDGSTS.E [R132+0x3ca00], [R112.64], P4 ;  /* 0x3ca0000070847fae */ /* 0x0003e2000a121844 */
[----:B------:R-:W2:Y:S02]  /*aecf0*/  LDL R243, [R1+0x1764] ;  /* 0x0017640001f37983 */ /* 0x000ea40000100800 */
[----:B------:R1:W-:Y:S02]  /*aed00*/  STL [R1+0x23cc], R125 ;  /* 0x0023cc7d01007387 */ /* 0x0003e40000100800 */
[----:B------:R-:W2:Y:S02]  /*aed10*/  LDL.LU R133, [R1+0x2f4c] ;  /* 0x002f4c0001857983 */ /* 0x000ea40000300800 */
[----:B-1----:R-:W-:Y:S01]  /*aed20*/  IMAD.MOV.U32 R112, RZ, RZ, R128 ;  /* 0x000000ffff707224 */ /* 0x002fe200078e0080 */
[----:B------:R-:W-:Y:S01]  /*aed30*/  MOV R113, R129 ;  /* 0x0000008100717202 */ /* 0x000fe20000000f00 */
[----:B------:R-:W2:Y:S01]  /*aed40*/  LDL.LU R128, [R1+0x2f58] ;  /* 0x002f580001807983 */ /* 0x000ea20000300800 */
[----:B------:R-:W2:Y:S03]  /*aed50*/  LDL.LU R129, [R1+0x2f44] ;  /* 0x002f440001817983 */ /* 0x000ea60000300800 */
[----:B------:R1:W-:Y:S01]  /*aed60*/  LDGSTS.E [R132+0x3cc00], [R112.64], P4 ;  /* 0x3cc0000070847fae */ /* 0x0003e2000a121844 */
[----:B------:R-:W-:Y:S01]  /*aed70*/  ISETP.NE.U32.AND P5, PT, R120, RZ, PT ;  /* 0x000000ff7800720c */ /* 0x000fe20003fa5070 */
[----:B-1----:R-:W-:-:S02]  /*aed80*/  IMAD.MOV.U32 R113, RZ, RZ, R125 ;  /* 0x000000ffff717224 */ /* 0x002fc400078e007d */
[----:B------:R-:W-:Y:S01]  /*aed90*/  IMAD.MOV.U32 R112, RZ, RZ, R124 ;  /* 0x000000ffff707224 */ /* 0x000fe200078e007c */
[----:B------:R-:W2:Y:S01]  /*aeda0*/  LDL.LU R125, [R1+0x2f50] ;  /* 0x002f5000017d7983 */ /* 0x000ea20000300800 */
[----:B------:R-:W2:Y:S02]  /*aedb0*/  LDL.LU R124, [R1+0x2f3c] ;  /* 0x002f3c00017c7983 */ /* 0x000ea40000300800 */
[----:B------:R-:W2:Y:S02]  /*aedc0*/  LDL.LU R120, [R1+0x2f48] ;  /* 0x002f480001787983 */ /* 0x000ea40000300800 */
[----:B------:R-:W2:Y:S01]  /*aedd0*/  LDL.LU R117, [R1+0x2f40] ;  /* 0x002f400001757983 */ /* 0x000ea20000300800 */
[----:B------:R-:W-:Y:S01]  /*aede0*/  ISETP.GT.AND P1, PT, R3, 0x6, PT ;  /* 0x000000060300780c */ /* 0x000fe20003f24270 */
[----:B------:R1:W-:Y:S01]  /*aedf0*/  LDGSTS.E [R132+0x3ce00], [R112.64], P4 ;  /* 0x3ce0000070847fae */ /* 0x0003e2000a121844 */
[----:B------:R-:W-:Y:S02]  /*aee00*/  HMMA.1688.F32.TF32 R200, R176, R108, R200 ;  /* 0x0000006cb0c8723c */ /* 0x000fe400000810c8 */
[----:B-1----:R-:W-:-:S02]  /*aee10*/  SEL R113, RZ, 0x4, !P1 ;  /* 0x00000004ff717807 */ /* 0x002fc40004800000 */
[-C--:B---3--:R-:W-:Y:S02]  /*aee20*/  IADD3 R121, P1, R121, R252.reuse, RZ ;  /* 0x000000fc79797210 */ /* 0x088fe40007f3e0ff */
[-C--:B----4-:R-:W-:Y:S02]  /*aee30*/  IADD3 R217, P6, R217, R252.reuse, RZ ;  /* 0x000000fcd9d97210 */ /* 0x090fe40007fde0ff */
[----:B-----5:R-:W-:Y:S01]  /*aee40*/  IADD3 R135, P4, R135, R252, RZ ;  /* 0x000000fc87877210 */ /* 0x020fe20007f9e0ff */
[----:B------:R1:W-:Y:S02]  /*aee50*/  STL [R1+0x2438], R121 ;  /* 0x0024387901007387 */ /* 0x0003e40000100800 */
[----:B------:R-:W-:Y:S01]  /*aee60*/  STL [R1+0x2440], R217 ;  /* 0x002440d901007387 */ /* 0x000fe20000100800 */
[----:B------:R-:W-:Y:S01]  /*aee70*/  IADD3.X R219, R219, R0, RZ, P1, !PT ;  /* 0x00000000dbdb7210 */ /* 0x000fe20000ffe4ff */
[----:B------:R-:W-:Y:S01]  /*aee80*/  STL [R1+0x2448], R135 ;  /* 0x0024488701007387 */ /* 0x000fe20000100800 */
[----:B--2---:R-:W-:-:S02]  /*aee90*/  IMAD.X R218, R218, 0x1, R0, P6 ;  /* 0x00000001dada7824 */ /* 0x004fc400030e0600 */
[----:B------:R-:W-:Y:S01]  /*aeea0*/  IMAD.X R216, R216, 0x1, R0, P4 ;  /* 0x00000001d8d87824 */ /* 0x000fe200020e0600 */
[----:B------:R2:W-:Y:S02]  /*aeeb0*/  STL [R1+0x2434], R219 ;  /* 0x002434db01007387 */ /* 0x0005e40000100800 */
[----:B------:R-:W-:Y:S01]  /*aeec0*/  STL [R1+0x243c], R218 ;  /* 0x00243cda01007387 */ /* 0x000fe20000100800 */
[----:B------:R-:W-:Y:S01]  /*aeed0*/  MOV R108, R121 ;  /* 0x00000079006c7202 */ /* 0x000fe20000000f00 */
[----:B------:R-:W-:Y:S01]  /*aeee0*/  STL [R1+0x2444], R216 ;  /* 0x002444d801007387 */ /* 0x000fe20000100800 */
[----:B-1----:R-:W3:Y:S02]  /*aeef0*/  LDL.LU R121, [R1+0x2f34] ;  /* 0x002f340001797983 */ /* 0x002ee40000300800 */
[----:B------:R-:W-:Y:S01]  /*aef00*/  IMAD.MOV.U32 R109, RZ, RZ, R219 ;  /* 0x000000ffff6d7224 */ /* 0x000fe200078e00db */
[----:B------:R-:W1:Y:S01]  /*aef10*/  S2R R244, SR_TID.X ;  /* 0x0000000000f47919 */ /* 0x000e620000002100 */
[----:B------:R-:W-:-:S03]  /*aef20*/  IADD3 R116, P4, R116, R252, RZ ;  /* 0x000000fc74747210 */ /* 0x000fc60007f9e0ff */
[----:B------:R4:W-:Y:S02]  /*aef30*/  LDGSTS.E [R132+0x3e800], [R108.64], P3 ;  /* 0x3e8000006c847fae */ /* 0x0009e40009921844 */
[----:B----4-:R-:W-:Y:S01]  /*aef40*/  MOV R108, R217 ;  /* 0x000000d9006c7202 */ /* 0x010fe20000000f00 */
[----:B------:R-:W-:Y:S02]  /*aef50*/  IMAD.MOV.U32 R109, RZ, RZ, R218 ;  /* 0x000000ffff6d7224 */ /* 0x000fe400078e00da */
[----:B------:R-:W-:-:S03]  /*aef60*/  IMAD.X R134, R134, 0x1, R0, P4 ;  /* 0x0000000186867824 */ /* 0x000fc600020e0600 */
[----:B------:R4:W-:Y:S01]  /*aef70*/  LDGSTS.E [R132+0x3ea00], [R108.64], P3 ;  /* 0x3ea000006c847fae */ /* 0x0009e20009921844 */
[----:B------:R-:W-:Y:S01]  /*aef80*/  IADD3 R128, P4, R128, R252, RZ ;  /* 0x000000fc80807210 */ /* 0x000fe20007f9e0ff */
[----:B----4-:R-:W-:Y:S01]  /*aef90*/  IMAD.MOV.U32 R108, RZ, RZ, R135 ;  /* 0x000000ffff6c7224 */ /* 0x010fe200078e0087 */
[----:B------:R-:W-:-:S05]  /*aefa0*/  MOV R109, R216 ;  /* 0x000000d8006d7202 */ /* 0x000fca0000000f00 */
[----:B------:R4:W-:Y:S04]  /*aefb0*/  LDGSTS.E [R132+0x3ec00], [R108.64], P3 ;  /* 0x3ec000006c847fae */ /* 0x0009e80009921844 */
[----:B------:R-:W-:Y:S01]  /*aefc0*/  STL [R1+0x2450], R116 ;  /* 0x0024507401007387 */ /* 0x000fe20000100800 */
[----:B------:R5:W-:Y:S01]  /*aefd0*/  STL [R1+0x244c], R134 ;  /* 0x00244c8601007387 */ /* 0x000be20000100800 */
[----:B------:R-:W-:Y:S01]  /*aefe0*/  ISETP.GT.AND P2, PT, R3, 0xa, PT ;  /* 0x0000000a0300780c */ /* 0x000fe20003f44270 */
[----:B--2---:R-:W2:Y:S02]  /*aeff0*/  LDL.LU R219, [R1+0x2ed8] ;  /* 0x002ed80001db7983 */ /* 0x004ea40000300800 */
[----:B------:R-:W-:Y:S01]  /*af000*/  IMAD.X R133, R133, 0x1, R0, P4 ;  /* 0x0000000185857824 */ /* 0x000fe200020e0600 */
[----:B------:R-:W2:Y:S01]  /*af010*/  LDL.LU R217, [R1+0x2ed0] ;  /* 0x002ed00001d97983 */ /* 0x000ea20000300800 */
[----:B----4-:R-:W-:Y:S01]  /*af020*/  IMAD.MOV.U32 R108, RZ, RZ, R116 ;  /* 0x000000ffff6c7224 */ /* 0x010fe200078e0074 */
[----:B------:R-:W-:-:S02]  /*af030*/  MOV R109, R134 ;  /* 0x00000086006d7202 */ /* 0x000fc40000000f00 */
[----:B------:R-:W-:-:S03]  /*af040*/  IADD3 R120, P4, R120, R252, RZ ;  /* 0x000000fc78787210 */ /* 0x000fc60007f9e0ff */
[----:B------:R4:W-:Y:S01]  /*af050*/  LDGSTS.E [R132+0x3ee00], [R108.64], P3 ;  /* 0x3ee000006c847fae */ /* 0x0009e20009921844 */
[----:B------:R-:W-:-:S03]  /*af060*/  IADD3 R125, P3, R125, R252, RZ ;  /* 0x000000fc7d7d7210 */ /* 0x000fc60007f7e0ff */
[----:B------:R4:W-:Y:S01]  /*af070*/  STL [R1+0x2f58], R128 ;  /* 0x002f588001007387 */ /* 0x0009e20000100800 */
[----:B-----5:R-:W5:Y:S01]  /*af080*/  LDL.LU R134, [R1+0x2ec8] ;  /* 0x002ec80001867983 */ /* 0x020f620000300800 */
[----:B------:R-:W-:Y:S02]  /*af090*/  IADD3.X R129, R129, R0, RZ, P3, !PT ;  /* 0x0000000081817210 */ /* 0x000fe40001ffe4ff */
[----:B------:R-:W-:Y:S01]  /*af0a0*/  SEL R112, RZ, 0x4, !P2 ;  /* 0x00000004ff707807 */ /* 0x000fe20005000000 */
[----:B------:R-:W-:Y:S01]  /*af0b0*/  STL [R1+0x2f50], R125 ;  /* 0x002f507d01007387 */ /* 0x000fe20000100800 */
[----:B-1----:R-:W-:Y:S01]  /*af0c0*/  LOP3.LUT R245, R244, 0x7f, RZ, 0xc0, !PT ;  /* 0x0000007ff4f57812 */ /* 0x002fe200078ec0ff */
[----:B------:R-:W-:Y:S02]  /*af0d0*/  STL [R1+0x2f4c], R133 ;  /* 0x002f4c8501007387 */ /* 0x000fe40000100800 */
[----:B------:R1:W-:Y:S01]  /*af0e0*/  STL [R1+0x2f48], R120 ;  /* 0x002f487801007387 */ /* 0x0003e20000100800 */
[----:B------:R-:W-:Y:S01]  /*af0f0*/  IADD3 R117, P3, R117, R252, RZ ;  /* 0x000000fc75757210 */ /* 0x000fe20007f7e0ff */
[----:B------:R1:W-:Y:S01]  /*af100*/  STL [R1+0x2f44], R129 ;  /* 0x002f448101007387 */ /* 0x0003e20000100800 */
[----:B------:R-:W-:Y:S01]  /*af110*/  SEL R112, R112, RZ, !P0 ;  /* 0x000000ff70707207 */ /* 0x000fe20004000000 */
[----:B------:R-:W-:-:S02]  /*af120*/  IMAD.X R124, R124, 0x1, R0, P4 ;  /* 0x000000017c7c7824 */ /* 0x000fc400020e0600 */
[----:B------:R-:W5:Y:S02]  /*af130*/  LDL.LU R220, [R1+0x2ecc] ;  /* 0x002ecc0001dc7983 */ /* 0x000f640000300800 */
[----:B------:R-:W-:Y:S01]  /*af140*/  IMAD.SHL.U32 R246, R245, 0x4, RZ ;  /* 0x00000004f5f67824 */ /* 0x000fe200078e00ff */
[----:B------:R-:W-:Y:S01]  /*af150*/  ISETP.NE.U32.AND P1, PT, R112, RZ, PT ;  /* 0x000000ff7000720c */ /* 0x000fe20003f25070 */
[----:B------:R-:W-:Y:S01]  /*af160*/  STL [R1+0x2f40], R117 ;  /* 0x002f407501007387 */ /* 0x000fe20000100800 */
[----:B------:R-:W-:Y:S02]  /*af170*/  IMAD.MOV.U32 R112, RZ, RZ, R128 ;  /* 0x000000ffff707224 */ /* 0x000fe400078e0080 */
[----:B------:R1:W-:Y:S02]  /*af180*/  STL [R1+0x2f3c], R124 ;  /* 0x002f3c7c01007387 */ /* 0x0003e40000100800 */
[----:B----4-:R-:W4:Y:S01]  /*af190*/  LDL.LU R128, [R1+0x2ec0] ;  /* 0x002ec00001807983 */ /* 0x010f220000300800 */
[----:B------:R-:W-:-:S02]  /*af1a0*/  SEL R113, R113, RZ, !P0 ;  /* 0x000000ff71717207 */ /* 0x000fc40004000000 */
[----:B------:R-:W-:Y:S01]  /*af1b0*/  LOP3.LUT R116, R246, 0x40, RZ, 0x3c, !PT ;  /* 0x00000040f6747812 */ /* 0x000fe200078e3cff */
[----:B------:R-:W4:Y:S01]  /*af1c0*/  LDL.LU R218, [R1+0x2ec4] ;  /* 0x002ec40001da7983 */ /* 0x000f220000300800 */
[----:B------:R-:W4:Y:S01]  /*af1d0*/  LDL.LU R216, [R1+0x2ebc] ;  /* 0x002ebc0001d87983 */ /* 0x000f220000300800 */
[----:B------:R-:W-:Y:S01]  /*af1e0*/  ISETP.NE.U32.AND P2, PT, R113, RZ, PT ;  /* 0x000000ff7100720c */ /* 0x000fe20003f45070 */
[----:B------:R-:W-:Y:S02]  /*af1f0*/  MOV R113, R133 ;  /* 0x0000008500717202 */ /* 0x000fe40000000f00 */
[----:B------:R-:W-:Y:S01]  /*af200*/  IMAD R108, R243, 0x40000, R116 ;  /* 0x00040000f36c7824 */ /* 0x000fe200078e0274 */
[----:B------:R-:W4:Y:S04]  /*af210*/  LDL.LU R132, [R1+0x2eb4] ;  /* 0x002eb40001847983 */ /* 0x000f280000300800 */
[----:B------:R1:W-:Y:S02]  /*af220*/  LDGSTS.E [R108+0x1000], [R112.64], P5 ;  /* 0x01000000706c7fae */ /* 0x0003e4000a921844 */
[----:B-1----:R-:W-:-:S02]  /*af230*/  IMAD.MOV.U32 R112, RZ, RZ, R125 ;  /* 0x000000ffff707224 */ /* 0x002fc400078e007d */
[----:B------:R-:W-:-:S05]  /*af240*/  IMAD.MOV.U32 R113, RZ, RZ, R129 ;  /* 0x000000ffff717224 */ /* 0x000fca00078e0081 */
[----:B------:R1:W-:Y:S02]  /*af250*/  LDGSTS.E [R108+0x1200], [R112.64], P5 ;  /* 0x01200000706c7fae */ /* 0x0003e4000a921844 */
[----:B-1----:R-:W-:Y:S02]  /*af260*/  IMAD.MOV.U32 R112, RZ, RZ, R120 ;  /* 0x000000ffff707224 */ /* 0x002fe400078e0078 */
[----:B------:R-:W4:Y:S01]  /*af270*/  LDL.LU R120, [R1+0x2e58] ;  /* 0x002e580001787983 */ /* 0x000f220000300800 */
[----:B------:R-:W-:-:S05]  /*af280*/  IMAD.MOV.U32 R113, RZ, RZ, R124 ;  /* 0x000000ffff717224 */ /* 0x000fca00078e007c */
[----:B------:R1:W-:Y:S02]  /*af290*/  LDGSTS.E [R108+0x1400], [R112.64], P5 ;  /* 0x01400000706c7fae */ /* 0x0003e4000a921844 */
[----:B-1----:R-:W-:Y:S02]  /*af2a0*/  MOV R112, R117 ;  /* 0x0000007500707202 */ /* 0x002fe40000000f00 */
[----:B---3--:R-:W-:-:S05]  /*af2b0*/  IADD3.X R121, R121, R0, RZ, P3, !PT ;  /* 0x0000000079797210 */ /* 0x008fca0001ffe4ff */
[----:B------:R1:W-:Y:S01]  /*af2c0*/  STL [R1+0x2f34], R121 ;  /* 0x002f347901007387 */ /* 0x0003e20000100800 */
[----:B------:R-:W3:Y:S02]  /*af2d0*/  LDL.LU R135, [R1+0x2e4c] ;  /* 0x002e4c0001877983 */ /* 0x000ee40000300800 */
[----:B------:R-:W3:Y:S02]  /*af2e0*/  LDL.LU R133, [R1+0x2e44] ;  /* 0x002e440001857983 */ /* 0x000ee40000300800 */
[----:B------:R-:W3:Y:S01]  /*af2f0*/  LDL.LU R129, [R1+0x2e50] ;  /* 0x002e500001817983 */ /* 0x000ee20000300800 */
[----:B------:R-:W3:Y:S01]  /*af300*/  LDL.LU R125, [R1+0x2e3c] ;  /* 0x002e3c00017d7983 */ /* 0x000ee20000300800 */
[----:B------:R-:W3:Y:S02]  /*af310*/  LDL.LU R124, [R1+0x2e48] ;  /* 0x002e4800017c7983 */ /* 0x000ee40000300800 */
[----:B------:R-:W-:Y:S02]  /*af320*/  IMAD.MOV.U32 R113, RZ, RZ, R121 ;  /* 0x000000ffff717224 */ /* 0x000fe400078e0079 */
[----:B-1----:R-:W3:Y:S01]  /*af330*/  LDL.LU R121, [R1+0x2e34] ;  /* 0x002e340001797983 */ /* 0x002ee20000300800 */
[----:B------:R-:W3:Y:S01]  /*af340*/  LDL.LU R117, [R1+0x2e40] ;  /* 0x002e400001757983 */ /* 0x000ee20000300800 */
[----:B------:R-:W-:-:S02]  /*af350*/  ISETP.GT.AND P3, PT, R3, 0xe, PT ;  /* 0x0000000e0300780c */ /* 0x000fc40003f64270 */
[----:B------:R1:W-:Y:S01]  /*af360*/  LDGSTS.E [R108+0x1600], [R112.64], P5 ;  /* 0x01600000706c7fae */ /* 0x0003e2000a921844 */
[----:B------:R-:W-:Y:S01]  /*af370*/  ISETP.GT.AND P4, PT, R3, 0x12, PT ;  /* 0x000000120300780c */ /* 0x000fe20003f84270 */
[----:B------:R-:W-:Y:S01]  /*af380*/  HMMA.1688.F32.TF32 R204, R176, R104, R204 ;  /* 0x00000068b0cc723c */ /* 0x000fe200000810cc */
[----:B-1----:R-:W-:Y:S02]  /*af390*/  SEL R112, RZ, 0x4, !P3 ;  /* 0x00000004ff707807 */ /* 0x002fe40005800000 */
[----:B------:R-:W-:Y:S02]  /*af3a0*/  SEL R109, RZ, 0x4, !P4 ;  /* 0x00000004ff6d7807 */ /* 0x000fe40006000000 */
[-C--:B--2---:R-:W-:Y:S02]  /*af3b0*/  IADD3 R219, P3, R219, R252.reuse, RZ ;  /* 0x000000fcdbdb7210 */ /* 0x084fe40007f7e0ff */
[----:B------:R-:W-:-:S03]  /*af3c0*/  IADD3 R217, P4, R217, R252, RZ ;  /* 0x000000fcd9d97210 */ /* 0x000fc60007f9e0ff */
[----:B------:R-:W-:Y:S01]  /*af3d0*/  IMAD.MOV.U32 R104, RZ, RZ, R219 ;  /* 0x000000ffff687224 */ /* 0x000fe200078e00db */
[----:B-----5:R-:W-:Y:S01]  /*af3e0*/  IADD3 R134, P5, R134, R252, RZ ;  /* 0x000000fc86867210 */ /* 0x020fe20007fbe0ff */
[----:B------:R-:W-:-:S05]  /*af3f0*/  IMAD.X R220, R220, 0x1, R0, P3 ;  /* 0x00000001dcdc7824 */ /* 0x000fca00018e0600 */
[----:B------:R-:W-:Y:S02]  /*af400*/  MOV R105, R220 ;  /* 0x000000dc00697202 */ /* 0x000fe40000000f00 */
[----:B----4-:R-:W-:-:S03]  /*af410*/  IADD3.X R218, R218, R0, RZ, P4, !PT ;  /* 0x00000000dada7210 */ /* 0x010fc600027fe4ff */
[----:B------:R1:W-:Y:S01]  /*af420*/  LDGSTS.E [R108+0x3000], [R104.64], P2 ;  /* 0x03000000686c7fae */ /* 0x0003e20009121844 */
[----:B------:R-:W-:Y:S01]  /*af430*/  IMAD.X R216, R216, 0x1, R0, P5 ;  /* 0x00000001d8d87824 */ /* 0x000fe200028e0600 */
[----:B------:R-:W-:Y:S01]  /*af440*/  IADD3 R128, P5, R128, R252, RZ ;  /* 0x000000fc80807210 */ /* 0x000fe20007fbe0ff */
[----:B-1----:R-:W-:Y:S01]  /*af450*/  IMAD.MOV.U32 R104, RZ, RZ, R217 ;  /* 0x000000ffff687224 */ /* 0x002fe200078e00d9 */
[----:B------:R-:W-:-:S03]  /*af460*/  MOV R105, R218 ;  /* 0x000000da00697202 */ /* 0x000fc60000000f00 */
[----:B------:R-:W-:Y:S02]  /*af470*/  IMAD.X R132, R132, 0x1, R0, P5 ;  /* 0x0000000184847824 */ /* 0x000fe400028e0600 */
[----:B------:R1:W-:Y:S04]  /*af480*/  LDGSTS.E [R108+0x3200], [R104.64], P2 ;  /* 0x03200000686c7fae */ /* 0x0003e80009121844 */
[----:B------:R-:W-:Y:S01]  /*af490*/  STL [R1+0x2ed8], R219 ;  /* 0x002ed8db01007387 */ /* 0x000fe20000100800 */
[----:B------:R-:W-:Y:S02]  /*af4a0*/  STL [R1+0x2ed0], R217 ;  /* 0x002ed0d901007387 */ /* 0x000fe40000100800 */
[----:B------:R2:W-:Y:S02]  /*af4b0*/  STL [R1+0x2ec8], R134 ;  /* 0x002ec88601007387 */ /* 0x0005e40000100800 */
[----:B-1----:R-:W-:-:S02]  /*af4c0*/  IMAD.MOV.U32 R104, RZ, RZ, R134 ;  /* 0x000000ffff687224 */ /* 0x002fc400078e0086 */
[----:B------:R-:W-:Y:S01]  /*af4d0*/  IMAD.MOV.U32 R105, RZ, RZ, R216 ;  /* 0x000000ffff697224 */ /* 0x000fe200078e00d8 */
[----:B------:R-:W-:Y:S04]  /*af4e0*/  STL [R1+0x2ecc], R220 ;  /* 0x002eccdc01007387 */ /* 0x000fe80000100800 */
[----:B------:R1:W-:Y:S01]  /*af4f0*/  LDGSTS.E [R108+0x3400], [R104.64], P2 ;  /* 0x03400000686c7fae */ /* 0x0003e20009121844 */
[----:B------:R-:W-:Y:S02]  /*af500*/  STL [R1+0x2ec4], R218 ;  /* 0x002ec4da01007387 */ /* 0x000fe40000100800 */
[----:B------:R-:W-:Y:S01]  /*af510*/  STL [R1+0x2ebc], R216 ;  /* 0x002ebcd801007387 */ /* 0x000fe20000100800 */
[----:B------:R-:W-:Y:S01]  /*af520*/  IADD3 R120, P5, R120, R252, RZ ;  /* 0x000000fc78787210 */ /* 0x000fe20007fbe0ff */
[----:B------:R-:W-:Y:S01]  /*af530*/  STL [R1+0x2ec0], R128 ;  /* 0x002ec08001007387 */ /* 0x000fe20000100800 */
[----:B-1----:R-:W-:Y:S01]  /*af540*/  MOV R104, R128 ;  /* 0x0000008000687202 */ /* 0x002fe20000000f00 */
[----:B------:R-:W-:-:S02]  /*af550*/  IMAD.MOV.U32 R105, RZ, RZ, R132 ;  /* 0x000000ffff697224 */ /* 0x000fc400078e0084 */
[----:B------:R1:W-:Y:S01]  /*af560*/  STL [R1+0x2eb4], R132 ;  /* 0x002eb48401007387 */ /* 0x0003e20000100800 */
[----:B--2---:R-:W2:Y:S03]  /*af570*/  LDL.LU R134, [R1+0x2dd8] ;  /* 0x002dd80001867983 */ /* 0x004ea60000300800 */
[----:B------:R4:W-:Y:S01]  /*af580*/  LDGSTS.E [R108+0x3600], [R104.64], P2 ;  /* 0x03600000686c7fae */ /* 0x0009e20009121844 */
[----:B------:R-:W-:Y:S03]  /*af590*/  HMMA.1688.F32.TF32 R208, R176, R100, R208 ;  /* 0x00000064b0d0723c */ /* 0x000fe600000810d0 */
[----:B-1----:R-:W2:Y:S01]  /*af5a0*/  LDL.LU R132, [R1+0x2dd0] ;  /* 0x002dd00001847983 */ /* 0x002ea20000300800 */
[----:B------:R-:W-:Y:S02]  /*af5b0*/  STL [R1+0x2e58], R120 ;  /* 0x002e587801007387 */ /* 0x000fe40000100800 */
[----:B------:R-:W2:Y:S02]  /*af5c0*/  LDL.LU R128, [R1+0x2dc8] ;  /* 0x002dc80001807983 */ /* 0x000ea40000300800 */
[----:B------:R-:W-:Y:S01]  /*af5d0*/  IMAD.MOV.U32 R100, RZ, RZ, R120 ;  /* 0x000000ffff647224 */ /* 0x000fe200078e0078 */
[----:B------:R-:W-:-:S02]  /*af5e0*/  SEL R109, R109, RZ, !P0 ;  /* 0x000000ff6d6d7207 */ /* 0x000fc40004000000 */
[----:B------:R-:W-:Y:S02]  /*af5f0*/  SEL R112, R112, RZ, !P0 ;  /* 0x000000ff70707207 */ /* 0x000fe40004000000 */
[----:B------:R-:W-:Y:S02]  /*af600*/  ISETP.NE.U32.AND P4, PT, R109, RZ, PT ;  /* 0x000000ff6d00720c */ /* 0x000fe40003f85070 */
[----:B------:R-:W-:Y:S01]  /*af610*/  ISETP.NE.U32.AND P3, PT, R112, RZ, PT ;  /* 0x000000ff7000720c */ /* 0x000fe20003f65070 */
[--C-:B---3--:R-:W-:Y:S01]  /*af620*/  IMAD.X R135, R135, 0x1, R0.reuse, P5 ;  /* 0x0000000187877824 */ /* 0x108fe200028e0600 */
[-C--:B------:R-:W-:Y:S02]  /*af630*/  IADD3 R129, P2, R129, R252.reuse, RZ ;  /* 0x000000fc81817210 */ /* 0x080fe40007f5e0ff */
[----:B------:R-:W-:Y:S02]  /*af640*/  IADD3 R124, P5, R124, R252, RZ ;  /* 0x000000fc7c7c7210 */ /* 0x000fe40007fbe0ff */
[----:B------:R-:W-:Y:S01]  /*af650*/  IADD3.X R133, R133, R0, RZ, P2, !PT ;  /* 0x0000000085857210 */ /* 0x000fe200017fe4ff */
[----:B------:R-:W-:Y:S01]  /*af660*/  STL [R1+0x2e50], R129 ;  /* 0x002e508101007387 */ /* 0x000fe20000100800 */
[----:B------:R1:W-:Y:S02]  /*af670*/  STL [R1+0x2e4c], R135 ;  /* 0x002e4c8701007387 */ /* 0x0003e40000100800 */
[----:B------:R-:W-:Y:S01]  /*af680*/  STL [R1+0x2e48], R124 ;  /* 0x002e487c01007387 */ /* 0x000fe20000100800 */
[----:B------:R-:W-:Y:S01]  /*af690*/  IADD3 R117, P2, R117, R252, RZ ;  /* 0x000000fc75757210 */ /* 0x000fe20007f5e0ff */
[----:B------:R3:W-:Y:S01]  /*af6a0*/  STL [R1+0x2e44], R133 ;  /* 0x002e448501007387 */ /* 0x0007e20000100800 */
[----:B------:R-:W-:Y:S01]  /*af6b0*/  MOV R101, R135 ;  /* 0x0000008700657202 */ /* 0x000fe20000000f00 */
[----:B------:R-:W-:-:S04]  /*af6c0*/  IMAD.X R125, R125, 0x1, R0, P5 ;  /* 0x000000017d7d7824 */ /* 0x000fc800028e0600 */
[----:B------:R3:W-:Y:S04]  /*af6d0*/  LDGSTS.E [R108+0x5000], [R100.64], P1 ;  /* 0x05000000646c7fae */ /* 0x0007e80008921844 */
[----:B-1----:R-:W5:Y:S01]  /*af6e0*/  LDL.LU R135, [R1+0x2dcc] ;  /* 0x002dcc0001877983 */ /* 0x002f620000300800 */
[----:B------:R-:W-:Y:S02]  /*af6f0*/  STL [R1+0x2e40], R117 ;  /* 0x002e407501007387 */ /* 0x000fe40000100800 */
[----:B------:R1:W-:Y:S02]  /*af700*/  STL [R1+0x2e3c], R125 ;  /* 0x002e3c7d01007387 */ /* 0x0003e40000100800 */
[----:B------:R-:W5:Y:S02]  /*af710*/  LDL.LU R120, [R1+0x2dc0] ;  /* 0x002dc00001787983 */ /* 0x000f640000300800 */
[----:B---3--:R-:W-:-:S02]  /*af720*/  IMAD.MOV.U32 R101, RZ, RZ, R133 ;  /* 0x000000ffff657224 */ /* 0x008fc400078e0085 */
[----:B------:R-:W3:Y:S01]  /*af730*/  LDL.LU R133, [R1+0x2dc4] ;  /* 0x002dc40001857983 */ /* 0x000ee20000300800 */
[----:B------:R-:W-:Y:S02]  /*af740*/  IMAD.MOV.U32 R100, RZ, RZ, R129 ;  /* 0x000000ffff647224 */ /* 0x000fe400078e0081 */
[----:B------:R-:W3:Y:S03]  /*af750*/  LDL.LU R129, [R1+0x2dbc] ;  /* 0x002dbc0001817983 */ /* 0x000ee60000300800 */
[----:B------:R1:W-:Y:S01]  /*af760*/  LDGSTS.E [R108+0x5200], [R100.64], P1 ;  /* 0x05200000646c7fae */ /* 0x0003e20008921844 */
[----:B------:R-:W-:Y:S01]  /*af770*/  IADD3.X R121, R121, R0, RZ, P2, !PT ;  /* 0x0000000079797210 */ /* 0x000fe200017fe4ff */
[----:B-1----:R-:W-:Y:S02]  /*af780*/  IMAD.MOV.U32 R100, RZ, RZ, R124 ;  /* 0x000000ffff647224 */ /* 0x002fe400078e007c */
[----:B------:R-:W3:Y:S01]  /*af790*/  LDL.LU R124, [R1+0x2db4] ;  /* 0x002db400017c7983 */ /* 0x000ee20000300800 */
[----:B------:R-:W-:-:S02]  /*af7a0*/  IMAD.MOV.U32 R101, RZ, RZ, R125 ;  /* 0x000000ffff657224 */ /* 0x000fc400078e007d */
[----:B------:R-:W3:Y:S02]  /*af7b0*/  LDL.LU R109, [R1+0x2d58] ;  /* 0x002d5800016d7983 */ /* 0x000ee40000300800 */
[----:B------:R1:W-:Y:S01]  /*af7c0*/  STL [R1+0x2e34], R121 ;  /* 0x002e347901007387 */ /* 0x0003e20000100800 */
[----:B------:R-:W3:Y:S04]  /*af7d0*/  LDL.LU R125, [R1+0x2d4c] ;  /* 0x002d4c00017d7983 */ /* 0x000ee80000300800 */
[----:B------:R1:W-:Y:S02]  /*af7e0*/  LDGSTS.E [R108+0x5400], [R100.64], P1 ;  /* 0x05400000646c7fae */ /* 0x0003e40008921844 */
[----:B-1----:R-:W-:Y:S01]  /*af7f0*/  IMAD.MOV.U32 R101, RZ, RZ, R121 ;  /* 0x000000ffff657224 */ /* 0x002fe200078e0079 */
[----:B------:R-:W-:Y:S01]  /*af800*/  MOV R100, R117 ;  /* 0x0000007500647202 */ /* 0x000fe20000000f00 */
[----:B------:R-:W3:Y:S01]  /*af810*/  LDL.LU R121, [R1+0x2d44] ;  /* 0x002d440001797983 */ /* 0x000ee20000300800 */
[----:B------:R-:W3:Y:S02]  /*af820*/  LDL.LU R117, [R1+0x2d50] ;  /* 0x002d500001757983 */ /* 0x000ee40000300800 */
[----:B------:R-:W3:Y:S02]  /*af830*/  LDL.LU R113, [R1+0x2d3c] ;  /* 0x002d3c0001717983 */ /* 0x000ee40000300800 */
[----:B------:R-:W3:Y:S01]  /*af840*/  LDL.LU R112, [R1+0x2d48] ;  /* 0x002d480001707983 */ /* 0x000ee20000300800 */
[----:B----4-:R-:W4:Y:S01]  /*af850*/  LDL.LU R105, [R1+0x2d34] ;  /* 0x002d340001697983 */ /* 0x010f220000300800 */
[----:B------:R-:W4:Y:S03]  /*af860*/  LDL.LU R104, [R1+0x2d40] ;  /* 0x002d400001687983 */ /* 0x000f260000300800 */
[----:B------:R1:W-:Y:S01]  /*af870*/  LDGSTS.E [R108+0x5600], [R100.64], P1 ;  /* 0x05600000646c7fae */ /* 0x0003e20008921844 */
[----:B------:R-:W-:-:S02]  /*af880*/  ISETP.GT.AND P2, PT, R3, 0x16, PT ;  /* 0x000000160300780c */ /* 0x000fc40003f44270 */
[----:B------:R-:W-:Y:S01]  /*af890*/  ISETP.GT.AND P5, PT, R3, 0x1a, PT ;  /* 0x0000001a0300780c */ /* 0x000fe20003fa4270 */
[----:B------:R-:W-:Y:S01]  /*af8a0*/  HMMA.1688.F32.TF32 R212, R176, R96, R212 ;  /* 0x00000060b0d4723c */ /* 0x000fe200000810d4 */
[----:B-1----:R-:W-:Y:S02]  /*af8b0*/  SEL R101, RZ, 0x4, !P2 ;  /* 0x00000004ff657807 */ /* 0x002fe40005000000 */
[----:B------:R-:W-:Y:S02]  /*af8c0*/  SEL R100, RZ, 0x4, !P5 ;  /* 0x00000004ff647807 */ /* 0x000fe40006800000 */
[----:B--2---:R-:W-:-:S05]  /*af8d0*/  IADD3 R134, P1, R134, R252, RZ ;  /* 0x000000fc86867210 */ /* 0x004fca0007f3e0ff */
[----:B------:R-:W-:Y:S01]  /*af8e0*/  IMAD.MOV.U32 R96, RZ, RZ, R134 ;  /* 0x000000ffff607224 */ /* 0x000fe200078e0086 */
[-C--:B------:R-:W-:Y:S02]  /*af8f0*/  IADD3 R132, P2, R132, R252.reuse, RZ ;  /* 0x000000fc84847210 */ /* 0x080fe40007f5e0ff */
[----:B------:R-:W-:Y:S01]  /*af900*/  IADD3 R128, P5, R128, R252, RZ ;  /* 0x000000fc80807210 */ /* 0x000fe20007fbe0ff */
[----:B------:R-:W-:Y:S02]  /*af910*/  STL [R1+0x2dd8], R134 ;  /* 0x002dd88601007387 */ /* 0x000fe40000100800 */
[----:B------:R-:W-:Y:S02]  /*af920*/  STL [R1+0x2dd0], R132 ;  /* 0x002dd08401007387 */ /* 0x000fe40000100800 */
[----:B------:R1:W-:Y:S01]  /*af930*/  STL [R1+0x2dc8], R128 ;  /* 0x002dc88001007387 */ /* 0x0003e20000100800 */
[----:B------:R-:W-:Y:S01]  /*af940*/  HMMA.1688.F32.TF32 R156, R176, R92, R156 ;  /* 0x0000005cb09c723c */ /* 0x000fe2000008109c */
[----:B------:R-:W-:-:S02]  /*af950*/  SEL R100, R100, RZ, !P0 ;  /* 0x000000ff64647207 */ /* 0x000fc40004000000 */
[----:B------:R-:W-:Y:S01]  /*af960*/  SEL R101, R101, RZ, !P0 ;  /* 0x000000ff65657207 */ /* 0x000fe20004000000 */
[----:B-----5:R-:W-:-:S05]  /*af970*/  IMAD.X R135, R135, 0x1, R0, P1 ;  /* 0x0000000187877824 */ /* 0x020fca00008e0600 */
[----:B------:R-:W-:-:S05]  /*af980*/  MOV R97, R135 ;  /* 0x0000008700617202 */ /* 0x000fca0000000f00 */
[----:B------:R2:W-:Y:S01]  /*af990*/  LDGSTS.E [R108+0x7000], [R96.64], P3 ;  /* 0x07000000606c7fae */ /* 0x0005e20009921844 */
[----:B---3--:R-:W-:Y:S01]  /*af9a0*/  IADD3.X R133, R133, R0, RZ, P2, !PT ;  /* 0x0000000085857210 */ /* 0x008fe200017fe4ff */
[----:B------:R-:W-:Y:S01]  /*af9b0*/  IMAD.X R129, R129, 0x1, R0, P5 ;  /* 0x0000000181817824 */ /* 0x000fe200028e0600 */
[----:B------:R-:W-:Y:S01]  /*af9c0*/  IADD3 R120, P5, R120, R252, RZ ;  /* 0x000000fc78787210 */ /* 0x000fe20007fbe0ff */
[----:B--2---:R-:W-:Y:S01]  /*af9d0*/  IMAD.MOV.U32 R96, RZ, RZ, R132 ;  /* 0x000000ffff607224 */ /* 0x004fe200078e0084 */
[----:B------:R-:W-:-:S05]  /*af9e0*/  MOV R97, R133 ;  /* 0x0000008500617202 */ /* 0x000fca0000000f00 */
[----:B------:R2:W-:Y:S01]  /*af9f0*/  LDGSTS.E [R108+0x7200], [R96.64], P3 ;  /* 0x07200000606c7fae */ /* 0x0005e20009921844 */
[----:B------:R-:W-:Y:S02]  /*afa00*/  IMAD.X R124, R124, 0x1, R0, P5 ;  /* 0x000000017c7c7824 */ /* 0x000fe400028e0600 */
[----:B--2---:R-:W-:Y:S02]  /*afa10*/  IMAD.MOV.U32 R96, RZ, RZ, R128 ;  /* 0x000000ffff607224 */ /* 0x004fe400078e0080 */
[----:B------:R-:W-:Y:S01]  /*afa20*/  IMAD.MOV.U32 R97, RZ, RZ, R129 ;  /* 0x000000ffff617224 */ /* 0x000fe200078e0081 */
[----:B------:R-:W-:Y:S04]  /*afa30*/  STL [R1+0x2dcc], R135 ;  /* 0x002dcc8701007387 */ /* 0x000fe80000100800 */
[----:B------:R2:W-:Y:S01]  /*afa40*/  LDGSTS.E [R108+0x7400], [R96.64], P3 ;  /* 0x07400000606c7fae */ /* 0x0005e20009921844 */
[----:B------:R-:W-:Y:S01]  /*afa50*/  IADD3 R109, P5, R109, R252, RZ ;  /* 0x000000fc6d6d7210 */ /* 0x000fe20007fbe0ff */
[----:B------:R-:W-:Y:S02]  /*afa60*/  STL [R1+0x2dc4], R133 ;  /* 0x002dc48501007387 */ /* 0x000fe40000100800 */
[----:B------:R-:W-:Y:S01]  /*afa70*/  STL [R1+0x2dbc], R129 ;  /* 0x002dbc8101007387 */ /* 0x000fe20000100800 */
[----:B------:R-:W-:Y:S01]  /*afa80*/  STL [R1+0x2dc0], R120 ;  /* 0x002dc07801007387 */ /* 0x000fe20000100800 */
[----:B------:R3:W-:Y:S02]  /*afa90*/  STL [R1+0x2db4], R124 ;  /* 0x002db47c01007387 */ /* 0x0007e40000100800 */
[----:B-1----:R-:W5:Y:S01]  /*afaa0*/  LDL.LU R128, [R1+0x2cd8] ;  /* 0x002cd80001807983 */ /* 0x002f620000300800 */
[----:B--2---:R-:W-:Y:S01]  /*afab0*/  MOV R96, R120 ;  /* 0x0000007800607202 */ /* 0x004fe20000000f00 */
[----:B------:R-:W-:-:S02]  /*afac0*/  IMAD.MOV.U32 R97, RZ, RZ, R124 ;  /* 0x000000ffff617224 */ /* 0x000fc400078e007c */
[--C-:B------:R-:W-:Y:S01]  /*afad0*/  IMAD.X R125, R125, 0x1, R0.reuse, P5 ;  /* 0x000000017d7d7824 */ /* 0x100fe200028e0600 */
[----:B---3--:R-:W2:Y:S04]  /*afae0*/  LDL.LU R124, [R1+0x2cd0] ;  /* 0x002cd000017c7983 */ /* 0x008ea80000300800 */
[----:B------:R1:W-:Y:S01]  /*afaf0*/  LDGSTS.E [R108+0x7600], [R96.64], P3 ;  /* 0x07600000606c7fae */ /* 0x0003e20009921844 */
[-C--:B------:R-:W-:Y:S02]  /*afb00*/  IADD3 R117, P3, R117, R252.reuse, RZ ;  /* 0x000000fc75757210 */ /* 0x080fe40007f7e0ff */
[----:B------:R-:W-:Y:S01]  /*afb10*/  IADD3 R112, P5, R112, R252, RZ ;  /* 0x000000fc70707210 */ /* 0x000fe20007fbe0ff */
[----:B------:R3:W-:Y:S01]  /*afb20*/  STL [R1+0x2d58], R109 ;  /* 0x002d586d01007387 */ /* 0x0007e20000100800 */
[----:B------:R-:W2:Y:S01]  /*afb30*/  LDL.LU R120, [R1+0x2cc8] ;  /* 0x002cc80001787983 */ /* 0x000ea20000300800 */
[----:B------:R-:W-:Y:S01]  /*afb40*/  IADD3.X R121, R121, R0, RZ, P3, !PT ;  /* 0x0000000079797210 */ /* 0x000fe20001ffe4ff */
[----:B------:R-:W-:Y:S02]  /*afb50*/  STL [R1+0x2d50], R117 ;  /* 0x002d507501007387 */ /* 0x000fe40000100800 */
[----:B------:R1:W-:Y:S01]  /*afb60*/  STL [R1+0x2d4c], R125 ;  /* 0x002d4c7d01007387 */ /* 0x0003e20000100800 */
[----:B------:R-:W-:Y:S01]  /*afb70*/  STL [R1+0x2d48], R112 ;  /* 0x002d487001007387 */ /* 0x000fe20000100800 */
[----:B----4-:R-:W-:Y:S01]  /*afb80*/  IADD3 R104, P3, R104, R252, RZ ;  /* 0x000000fc68687210 */ /* 0x010fe20007f7e0ff */
[----:B------:R4:W-:Y:S02]  /*afb90*/  STL [R1+0x2d44], R121 ;  /* 0x002d447901007387 */ /* 0x0009e40000100800 */
[----:B------:R-:W-:Y:S01]  /*afba0*/  IMAD.X R113, R113, 0x1, R0, P5 ;  /* 0x0000000171717824 */ /* 0x000fe200028e0600 */
[----:B------:R-:W2:Y:S01]  /*afbb0*/  LDL.LU R129, [R1+0x2ccc] ;  /* 0x002ccc0001817983 */ /* 0x000ea20000300800 */
[----:B------:R-:W-:Y:S02]  /*afbc0*/  STL [R1+0x2d40], R104 ;  /* 0x002d406801007387 */ /* 0x000fe40000100800 */
[----:B------:R-:W-:Y:S01]  /*afbd0*/  IMAD.MOV.U32 R92, RZ, RZ, R109 ;  /* 0x000000ffff5c7224 */ /* 0x000fe200078e006d */
[----:B------:R-:W-:Y:S01]  /*afbe0*/  MOV R93, R125 ;  /* 0x0000007d005d7202 */ /* 0x000fe20000000f00 */
[----:B------:R4:W-:Y:S01]  /*afbf0*/  STL [R1+0x2d3c], R113 ;  /* 0x002d3c7101007387 */ /* 0x0009e20000100800 */
[----:B---3--:R-:W3:Y:S02]  /*afc00*/  LDL.LU R109, [R1+0x2cc0] ;  /* 0x002cc000016d7983 */ /* 0x008ee40000300800 */
[----:B-1----:R-:W3:Y:S01]  /*afc10*/  LDL.LU R125, [R1+0x2cc4] ;  /* 0x002cc400017d7983 */ /* 0x002ee20000300800 */
[----:B------:R1:W-:Y:S01]  /*afc20*/  LDGSTS.E [R108+0x9000], [R92.64], P4 ;  /* 0x090000005c6c7fae */ /* 0x0003e2000a121844 */
[----:B------:R-:W-:Y:S01]  /*afc30*/  IADD3.X R105, R105, R0, RZ, P3, !PT ;  /* 0x0000000069697210 */ /* 0x000fe20001ffe4ff */
[----:B-1----:R-:W-:-:S02]  /*afc40*/  IMAD.MOV.U32 R92, RZ, RZ, R117 ;  /* 0x000000ffff5c7224 */ /* 0x002fc400078e0075 */
[----:B------:R-:W-:Y:S02]  /*afc50*/  IMAD.MOV.U32 R93, RZ, RZ, R121 ;  /* 0x000000ffff5d7224 */ /* 0x000fe400078e0079 */
[----:B----4-:R-:W4:Y:S04]  /*afc60*/  LDL.LU R121, [R1+0x2cbc] ;  /* 0x002cbc0001797983 */ /* 0x010f280000300800 */
[----:B------:R1:W-:Y:S01]  /*afc70*/  LDGSTS.E [R108+0x9200], [R92.64], P4 ;  /* 0x092000005c6c7fae */ /* 0x0003e2000a121844 */
[----:B------:R-:W-:Y:S01]  /*afc80*/  ISETP.NE.U32.AND P2, PT, R100, RZ, PT ;  /* 0x000000ff6400720c */ /* 0x000fe20003f45070 */
[----:B-1----:R-:W-:Y:S02]  /*afc90*/  IMAD.MOV.U32 R93, RZ, RZ, R113 ;  /* 0x000000ffff5d7224 */ /* 0x002fe400078e0071 */
[----:B------:R-:W4:Y:S01]  /*afca0*/  LDL.LU R113, [R1+0x2cb4] ;  /* 0x002cb40001717983 */ /* 0x000f220000300800 */
[----:B------:R-:W-:-:S02]  /*afcb0*/  IMAD.MOV.U32 R92, RZ, RZ, R112 ;  /* 0x000000ffff5c7224 */ /* 0x000fc400078e0070 */
[----:B------:R-:W4:Y:S02]  /*afcc0*/  LDL.LU R100, [R1+0x2c58] ;  /* 0x002c580001647983 */ /* 0x000f240000300800 */
[----:B------:R1:W-:Y:S01]  /*afcd0*/  STL [R1+0x2d34], R105 ;  /* 0x002d346901007387 */ /* 0x0003e20000100800 */
[----:B------:R-:W4:Y:S04]  /*afce0*/  LDL.LU R117, [R1+0x2c4c] ;  /* 0x002c4c0001757983 */ /* 0x000f280000300800 */
[----:B------:R1:W-:Y:S01]  /*afcf0*/  LDGSTS.E [R108+0x9400], [R92.64], P4 ;  /* 0x094000005c6c7fae */ /* 0x0003e2000a121844 */
[----:B------:R-:W4:Y:S01]  /*afd00*/  LDL.LU R112, [R1+0x2c44] ;  /* 0x002c440001707983 */ /* 0x000f220000300800 */
[----:B------:R-:W-:Y:S01]  /*afd10*/  ISETP.NE.U32.AND P1, PT, R101, RZ, PT ;  /* 0x000000ff6500720c */ /* 0x000fe20003f25070 */
[----:B-1----:R-:W-:Y:S01]  /*afd20*/  IMAD.MOV.U32 R93, RZ, RZ, R105 ;  /* 0x000000ffff5d7224 */ /* 0x002fe200078e0069 */
[----:B------:R-:W-:Y:S01]  /*afd30*/  MOV R92, R104 ;  /* 0x00000068005c7202 */ /* 0x000fe20000000f00 */
[----:B------:R-:W4:Y:S01]  /*afd40*/  LDL.LU R105, [R1+0x2c50] ;  /* 0x002c500001697983 */ /* 0x000f220000300800 */
[----:B------:R-:W4:Y:S02]  /*afd50*/  LDL.LU R104, [R1+0x2c3c] ;  /* 0x002c3c0001687983 */ /* 0x000f240000300800 */
[----:B------:R-:W4:Y:S02]  /*afd60*/  LDL.LU R101, [R1+0x2c48] ;  /* 0x002c480001657983 */ /* 0x000f240000300800 */
[----:B------:R-:W4:Y:S01]  /*afd70*/  LDL.LU R97, [R1+0x2c34] ;  /* 0x002c340001617983 */ /* 0x000f220000300800 */
[----:B------:R-:W4:Y:S01]  /*afd80*/  LDL.LU R96, [R1+0x2c40] ;  /* 0x002c400001607983 */ /* 0x000f220000300800 */
[----:B------:R-:W-:-:S03]  /*afd90*/  ISETP.GT.AND P3, PT, R3, 0x1e, PT ;  /* 0x0000001e0300780c */ /* 0x000fc60003f64270 */
[----:B------:R1:W-:Y:S01]  /*afda0*/  LDGSTS.E [R108+0x9600], [R92.64], P4 ;  /* 0x096000005c6c7fae */ /* 0x0003e2000a121844 */
[----:B------:R-:W-:Y:S01]  /*afdb0*/  ISETP.GT.AND P5, PT, R3, 0x22, PT ;  /* 0x000000220300780c */ /* 0x000fe20003fa4270 */
[----:B------:R-:W-:Y:S01]  /*afdc0*/  HMMA.1688.F32.TF32 R152, R176, R88, R152 ;  /* 0x00000058b098723c */ /* 0x000fe20000081098 */
[----:B-1----:R-:W-:Y:S02]  /*afdd0*/  SEL R93, RZ, 0x4, !P3 ;  /* 0x00000004ff5d7807 */ /* 0x002fe40005800000 */
[----:B------:R-:W-:-:S05]  /*afde0*/  SEL R92, RZ, 0x4, !P5 ;  /* 0x00000004ff5c7807 */ /* 0x000fca0006800000 */
[----:B------:R-:W-:Y:S01]  /*afdf0*/  HMMA.1688.F32.TF32 R148, R176, R84, R148 ;  /* 0x00000054b094723c */ /* 0x000fe20000081094 */
[----:B------:R-:W-:Y:S02]  /*afe00*/  SEL R92, R92, RZ, !P0 ;  /* 0x000000ff5c5c7207 */ /* 0x000fe40004000000 */
[----:B------:R-:W-:Y:S02]  /*afe10*/  SEL R93, R93, RZ, !P0 ;  /* 0x000000ff5d5d7207 */ /* 0x000fe40004000000 */
[----:B-----5:R-:W-:-:S05]  /*afe20*/  IADD3 R128, P3, R128, R252, RZ ;  /* 0x000000fc80807210 */ /* 0x020fca0007f7e0ff */
[----:B------:R-:W-:Y:S01]  /*afe30*/  IMAD.MOV.U32 R88, RZ, RZ, R128 ;  /* 0x000000ffff587224 */ /* 0x000fe200078e0080 */
[-C--:B--2---:R-:W-:Y:S02]  /*afe40*/  IADD3 R124, P4, R124, R252.reuse, RZ ;  /* 0x000000fc7c7c7210 */ /* 0x084fe40007f9e0ff */
[----:B------:R-:W-:Y:S01]  /*afe50*/  IADD3 R120, P5, R120, R252, RZ ;  /* 0x000000fc78787210 */ /* 0x000fe20007fbe0ff */
[----:B------:R-:W-:-:S05]  /*afe60*/  IMAD.X R129, R129, 0x1, R0, P3 ;  /* 0x0000000181817824 */ /* 0x000fca00018e0600 */
[----:B------:R-:W-:Y:S02]  /*afe70*/  MOV R89, R129 ;  /* 0x0000008100597202 */ /* 0x000fe40000000f00 */
[----:B---3--:R-:W-:-:S03]  /*afe80*/  IADD3.X R125, R125, R0, RZ, P4, !PT ;  /* 0x000000007d7d7210 */ /* 0x008fc600027fe4ff */
[----:B------:R1:W-:Y:S02]  /*afe90*/  LDGSTS.E [R108+0xb000], [R88.64], P1 ;  /* 0x0b000000586c7fae */ /* 0x0003e40008921844 */
[----:B-1----:R-:W-:Y:S01]  /*afea0*/  IMAD.MOV.U32 R88, RZ, RZ, R124 ;  /* 0x000000ffff587224 */ /* 0x002fe200078e007c */
[----:B------:R-:W-:Y:S01]  /*afeb0*/  MOV R89, R125 ;  /* 0x0000007d00597202 */ /* 0x000fe20000000f00 */
[----:B----4-:R-:W-:Y:S01]  /*afec0*/  IMAD.X R121, R121, 0x1, R0, P5 ;  /* 0x0000000179797824 */ /* 0x010fe200028e0600 */
[----:B------:R-:W-:-:S03]  /*afed0*/  IADD3 R109, P5, R109, R252, RZ ;  /* 0x000000fc6d6d7210 */ /* 0x000fc60007fbe0ff */
[----:B------:R1:W-:Y:S04]  /*afee0*/  LDGSTS.E [R108+0xb200], [R88.64], P1 ;  /* 0x0b200000586c7fae */ /* 0x0003e80008921844 */
[----:B------:R-:W-:Y:S01]  /*afef0*/  STL [R1+0x2cd8], R128 ;  /* 0x002cd88001007387 */ /* 0x000fe20000100800 */
[----:B------:R-:W-:Y:S02]  /*aff00*/  STL [R1+0x2cd0], R124 ;  /* 0x002cd07c01007387 */ /* 0x000fe40000100800 */
[----:B------:R2:W-:Y:S02]  /*aff10*/  STL [R1+0x2cc8], R120 ;  /* 0x002cc87801007387 */ /* 0x0005e40000100800 */
[----:B------:R-:W-:Y:S02]  /*aff20*/  IMAD.X R113, R113, 0x1, R0, P5 ;  /* 0x0000000171717824 */ /* 0x000fe400028e0600 */
[----:B-1----:R-:W-:-:S02]  /*aff30*/  IMAD.MOV.U32 R88, RZ, RZ, R120 ;  /* 0x000000ffff587224 */ /* 0x002fc400078e0078 */
        /* <DEDUP_REMOVED lines=8> */
[----:B--2---:R-:W2:Y:S01]  /*affc0*/  LDL.LU R120, [R1+0x2bd8] ;  /* 0x002bd80001787983 */ /* 0x004ea20000300800 */
[----:B-1----:R-:W-:Y:S01]  /*affd0*/  MOV R88, R109 ;  /* 0x0000006d00587202 */ /* 0x002fe20000000f00 */
[----:B------:R-:W-:-:S02]  /*affe0*/  IMAD.MOV.U32 R89, RZ, RZ, R113 ;  /* 0x000000ffff597224 */ /* 0x000fc400078e0071 */
[--C-:B------:R-:W-:Y:S01]  /*afff0*/  IMAD.X R117, R117, 0x1, R0.reuse, P5 ;  /* 0x0000000175757824 */ /* 0x100fe200028e0600 */
[----:B---3--:R-:W3:Y:S04]  /*b0000*/  LDL.LU R113, [R1+0x2bd0] ;  /* 0x002bd00001717983 */ /* 0x008ee80000300800 */
[----:B------:R1:W-:Y:S01]  /*b0010*/  LDGSTS.E [R108+0xb600], [R88.64], P1 ;  /* 0x0b600000586c7fae */ /* 0x0003e20008921844 */
[-C--:B------:R-:W-:Y:S02]  /*b0020*/  IADD3 R105, P1, R105, R252.reuse, RZ ;  /* 0x000000fc69697210 */ /* 0x080fe40007f3e0ff */
[----:B------:R-:W-:Y:S01]  /*b0030*/  IADD3 R101, P5, R101, R252, RZ ;  /* 0x000000fc65657210 */ /* 0x000fe20007fbe0ff */
[----:B------:R4:W-:Y:S01]  /*b0040*/  STL [R1+0x2c58], R100 ;  /* 0x002c586401007387 */ /* 0x0009e20000100800 */
[----:B------:R-:W5:Y:S01]  /*b0050*/  LDL.LU R109, [R1+0x2bc8] ;  /* 0x002bc800016d7983 */ /* 0x000f620000300800 */
[----:B------:R-:W-:Y:S01]  /*b0060*/  IADD3.X R112, R112, R0, RZ, P1, !PT ;  /* 0x0000000070707210 */ /* 0x000fe20000ffe4ff */
[----:B------:R-:W-:Y:S02]  /*b0070*/  STL [R1+0x2c50], R105 ;  /* 0x002c506901007387 */ /* 0x000fe40000100800 */
[----:B------:R1:W-:Y:S01]  /*b0080*/  STL [R1+0x2c4c], R117 ;  /* 0x002c4c7501007387 */ /* 0x0003e20000100800 */
[----:B------:R-:W-:Y:S01]  /*b0090*/  STL [R1+0x2c48], R101 ;  /* 0x002c486501007387 */ /* 0x000fe20000100800 */
[----:B------:R-:W-:Y:S01]  /*b00a0*/  IADD3 R96, P1, R96, R252, RZ ;  /* 0x000000fc60607210 */ /* 0x000fe20007f3e0ff */
[----:B------:R1:W-:Y:S02]  /*b00b0*/  STL [R1+0x2c44], R112 ;  /* 0x002c447001007387 */ /* 0x0003e40000100800 */
[----:B------:R-:W-:Y:S01]  /*b00c0*/  IMAD.X R104, R104, 0x1, R0, P5 ;  /* 0x0000000168687824 */ /* 0x000fe200028e0600 */
[----:B------:R-:W5:Y:S01]  /*b00d0*/  LDL.LU R121, [R1+0x2bcc] ;  /* 0x002bcc0001797983 */ /* 0x000f620000300800 */
[----:B------:R-:W-:Y:S02]  /*b00e0*/  STL [R1+0x2c40], R96 ;  /* 0x002c406001007387 */ /* 0x000fe40000100800 */
[----:B------:R-:W-:Y:S01]  /*b00f0*/  IMAD.MOV.U32 R84, RZ, RZ, R100 ;  /* 0x000000ffff547224 */ /* 0x000fe200078e0064 */
[----:B------:R-:W-:Y:S01]  /*b0100*/  MOV R85, R117 ;  /* 0x0000007500557202 */ /* 0x000fe20000000f00 */
[----:B------:R1:W-:Y:S01]  /*b0110*/  STL [R1+0x2c3c], R104 ;  /* 0x002c3c6801007387 */ /* 0x0003e20000100800 */
[----:B----4-:R-:W4:Y:S02]  /*b0120*/  LDL.LU R100, [R1+0x2bc0] ;  /* 0x002bc00001647983 */ /* 0x010f240000300800 */
[----:B-1----:R-:W4:Y:S01]  /*b0130*/  LDL.LU R117, [R1+0x2bc4] ;  /* 0x002bc40001757983 */ /* 0x002f220000300800 */
[----:B------:R1:W-:Y:S01]  /*b0140*/  LDGSTS.E [R108+0xd000], [R84.64], P2 ;  /* 0x0d000000546c7fae */ /* 0x0003e20009121844 */
[----:B------:R-:W-:Y:S01]  /*b0150*/  IADD3.X R97, R97, R0, RZ, P1, !PT ;  /* 0x0000000061617210 */ /* 0x000fe20000ffe4ff */
[----:B-1----:R-:W-:-:S02]  /*b0160*/  IMAD.MOV.U32 R84, RZ, RZ, R105 ;  /* 0x000000ffff547224 */ /* 0x002fc400078e0069 */
[----:B------:R-:W-:Y:S02]  /*b0170*/  IMAD.MOV.U32 R85, RZ, RZ, R112 ;  /* 0x000000ffff557224 */ /* 0x000fe400078e0070 */
[----:B------:R-:W4:Y:S04]  /*b0180*/  LDL.LU R112, [R1+0x2bbc] ;  /* 0x002bbc0001707983 */ /* 0x000f280000300800 */
        /* <DEDUP_REMOVED lines=27> */
[----:B--2---:R-:W-:-:S05]  /*b0340*/  IADD3 R120, P1, R120, R252, RZ ;  /* 0x000000fc78787210 */ /* 0x004fca0007f3e0ff */
[----:B------:R-:W-:Y:S01]  /*b0350*/  IMAD.MOV.U32 R80, RZ, RZ, R120 ;  /* 0x000000ffff507224 */ /* 0x000fe200078e0078 */
[-C--:B---3--:R-:W-:Y:S02]  /*b0360*/  IADD3 R113, P2, R113, R252.reuse, RZ ;  /* 0x000000fc71717210 */ /* 0x088fe40007f5e0ff */
[----:B-----5:R-:W-:Y:S01]  /*b0370*/  IADD3 R109, P5, R109, R252, RZ ;  /* 0x000000fc6d6d7210 */ /* 0x020fe20007fbe0ff */
[----:B------:R-:W-:-:S05]  /*b0380*/  IMAD.X R121, R121, 0x1, R0, P1 ;  /* 0x0000000179797824 */ /* 0x000fca00008e0600 */
[----:B------:R-:W-:Y:S02]  /*b0390*/  MOV R81, R121 ;  /* 0x0000007900517202 */ /* 0x000fe40000000f00 */
[----:B----4-:R-:W-:-:S03]  /*b03a0*/  IADD3.X R117, R117, R0, RZ, P2, !PT ;  /* 0x0000000075757210 */ /* 0x010fc600017fe4ff */
[----:B------:R1:W-:Y:S02]  /*b03b0*/  LDGSTS.E [R108+0xf000], [R80.64], P3 ;  /* 0x0f000000506c7fae */ /* 0x0003e40009921844 */
[----:B-1----:R-:W-:Y:S01]  /*b03c0*/  IMAD.MOV.U32 R80, RZ, RZ, R113 ;  /* 0x000000ffff507224 */ /* 0x002fe200078e0071 */
[----:B------:R-:W-:Y:S01]  /*b03d0*/  MOV R81, R117 ;  /* 0x0000007500517202 */ /* 0x000fe20000000f00 */
[----:B------:R-:W-:Y:S01]  /*b03e0*/  IMAD.X R112, R112, 0x1, R0, P5 ;  /* 0x0000000170707824 */ /* 0x000fe200028e0600 */
        /* <DEDUP_REMOVED lines=61> */
[----:B------:R-:W4:Y:S01]  /*b07c0*/  LDL.LU R80, [R1+0x2a40] ;  /* 0x002a400001507983 */ /* 0x000f220000300800 */
[----:B------:R-:W-:-:S02]  /*b07d0*/  ISETP.GT.AND P3, PT, R3, 0x2e, PT ;  /* 0x0000002e0300780c */ /* 0x000fc40003f64270 */
        /* <DEDUP_REMOVED lines=27> */
[----:B------:R-:W-:-:S04]  /*b0990*/  IADD3 R88, P5, R88, R252, RZ ;  /* 0x000000fc58587210 */ /* 0x000fc80007fbe0ff */
[----:B------:R1:W-:Y:S04]  /*b09a0*/  LDGSTS.E [R108+0x13400], [R72.64], P1 ;  /* 0x13400000486c7fae */ /* 0x0003e80008921844 */
[----:B------:R-:W-:Y:S01]  /*b09b0*/  STL [R1+0x2acc], R112 ;  /* 0x002acc7001007387 */ /* 0x000fe20000100800 */
[----:B------:R-:W-:Y:S02]  /*b09c0*/  STL [R1+0x2ac4], R105 ;  /* 0x002ac46901007387 */ /* 0x000fe40000100800 */
[----:B------:R-:W-:Y:S02]  /*b09d0*/  STL [R1+0x2abc], R101 ;  /* 0x002abc6501007387 */ /* 0x000fe40000100800 */
[----:B------:R-:W-:Y:S01]  /*b09e0*/  STL [R1+0x2ac0], R92 ;  /* 0x002ac05c01007387 */ /* 0x000fe20000100800 */
[----:B------:R3:W-:Y:S01]  /*b09f0*/  STL [R1+0x2ab4], R96 ;  /* 0x002ab46001007387 */ /* 0x0007e20000100800 */
[----:B------:R-:W-:-:S02]  /*b0a00*/  IMAD.X R97, R97, 0x1, R0, P5 ;  /* 0x0000000161617824 */ /* 0x000fc400028e0600 */
[----:B--2---:R-:W2:Y:S01]  /*b0a10*/  LDL.LU R100, [R1+0x29d8] ;  /* 0x0029d80001647983 */ /* 0x004ea20000300800 */
[----:B-1----:R-:W-:Y:S01]  /*b0a20*/  MOV R72, R92 ;  /* 0x0000005c00487202 */ /* 0x002fe20000000f00 */
[----:B------:R-:W-:Y:S01]  /*b0a30*/  IMAD.MOV.U32 R73, RZ, RZ, R96 ;  /* 0x000000ffff497224 */ /* 0x000fe200078e0060 */
[-C--:B------:R-:W-:Y:S01]  /*b0a40*/  IADD3 R84, P5, R84, R252.reuse, RZ ;  /* 0x000000fc54547210 */ /* 0x080fe20007fbe0ff */
[----:B---3--:R-:W3:Y:S04]  /*b0a50*/  LDL.LU R96, [R1+0x29d0] ;  /* 0x0029d00001607983 */ /* 0x008ee80000300800 */
[----:B------:R1:W-:Y:S01]  /*b0a60*/  LDGSTS.E [R108+0x13600], [R72.64], P1 ;  /* 0x13600000486c7fae */ /* 0x0003e20008921844 */
[----:B------:R-:W-:Y:S01]  /*b0a70*/  IADD3 R89, P1, R89, R252, RZ ;  /* 0x000000fc59597210 */ /* 0x000fe20007f3e0ff */
[----:B------:R4:W-:Y:S02]  /*b0a80*/  STL [R1+0x2a58], R88 ;  /* 0x002a585801007387 */ /* 0x0009e40000100800 */
[----:B------:R-:W5:Y:S01]  /*b0a90*/  LDL.LU R92, [R1+0x29c8] ;  /* 0x0029c800015c7983 */ /* 0x000f620000300800 */
[----:B------:R-:W-:Y:S01]  /*b0aa0*/  IADD3.X R93, R93, R0, RZ, P1, !PT ;  /* 0x000000005d5d7210 */ /* 0x000fe20000ffe4ff */
[----:B------:R-:W-:Y:S01]  /*b0ab0*/  STL [R1+0x2a50], R89 ;  /* 0x002a505901007387 */ /* 0x000fe20000100800 */
[----:B------:R-:W-:Y:S01]  /*b0ac0*/  IADD3 R80, P1, R80, R252, RZ ;  /* 0x000000fc50507210 */ /* 0x000fe20007f3e0ff */
[----:B------:R1:W-:Y:S02]  /*b0ad0*/  STL [R1+0x2a4c], R97 ;  /* 0x002a4c6101007387 */ /* 0x0003e40000100800 */
[----:B------:R-:W-:Y:S01]  /*b0ae0*/  IMAD.X R85, R85, 0x1, R0, P5 ;  /* 0x0000000155557824 */ /* 0x000fe200028e0600 */
[----:B------:R-:W-:Y:S01]  /*b0af0*/  STL [R1+0x2a48], R84 ;  /* 0x002a485401007387 */ /* 0x000fe20000100800 */
[----:B------:R1:W-:Y:S02]  /*b0b00*/  STL [R1+0x2a44], R93 ;  /* 0x002a445d01007387 */ /* 0x0003e40000100800 */
[----:B------:R-:W5:Y:S02]  /*b0b10*/  LDL.LU R101, [R1+0x29cc] ;  /* 0x0029cc0001657983 */ /* 0x000f640000300800 */
[----:B------:R-:W-:Y:S02]  /*b0b20*/  STL [R1+0x2a40], R80 ;  /* 0x002a405001007387 */ /* 0x000fe40000100800 */
[----:B------:R-:W-:Y:S01]  /*b0b30*/  IMAD.MOV.U32 R68, RZ, RZ, R88 ;  /* 0x000000ffff447224 */ /* 0x000fe200078e0058 */
[----:B------:R1:W-:Y:S01]  /*b0b40*/  STL [R1+0x2a3c], R85 ;  /* 0x002a3c5501007387 */ /* 0x0003e20000100800 */
[----:B------:R-:W-:Y:S01]  /*b0b50*/  MOV R69, R97 ;  /* 0x0000006100457202 */ /* 0x000fe20000000f00 */
[----:B----4-:R-:W4:Y:S02]  /*b0b60*/  LDL.LU R88, [R1+0x29c0] ;  /* 0x0029c00001587983 */ /* 0x010f240000300800 */
[----:B-1----:R-:W4:Y:S02]  /*b0b70*/  LDL.LU R97, [R1+0x29c4] ;  /* 0x0029c40001617983 */ /* 0x002f240000300800 */
[----:B------:R1:W-:Y:S01]  /*b0b80*/  LDGSTS.E [R108+0x15000], [R68.64], P2 ;  /* 0x15000000446c7fae */ /* 0x0003e20009121844 */
[----:B------:R-:W-:Y:S01]  /*b0b90*/  IADD3.X R81, R81, R0, RZ, P1, !PT ;  /* 0x0000000051517210 */ /* 0x000fe20000ffe4ff */
[----:B-1----:R-:W-:-:S02]  /*b0ba0*/  IMAD.MOV.U32 R69, RZ, RZ, R93 ;  /* 0x000000ffff457224 */ /* 0x002fc400078e005d */
[----:B------:R-:W4:Y:S01]  /*b0bb0*/  LDL.LU R93, [R1+0x29bc] ;  /* 0x0029bc00015d7983 */ /* 0x000f220000300800 */
[----:B------:R-:W-:Y:S02]  /*b0bc0*/  IMAD.MOV.U32 R68, RZ, RZ, R89 ;  /* 0x000000ffff447224 */ /* 0x000fe400078e0059 */
[----:B------:R-:W4:Y:S03]  /*b0bd0*/  LDL.LU R89, [R1+0x29b4] ;  /* 0x0029b40001597983 */ /* 0x000f260000300800 */
[----:B------:R1:W-:Y:S01]  /*b0be0*/  LDGSTS.E [R108+0x15200], [R68.64], P2 ;  /* 0x15200000446c7fae */ /* 0x0003e20009121844 */
[----:B------:R-:W-:Y:S02]  /*b0bf0*/  ISETP.NE.U32.AND P3, PT, R77, RZ, PT ;  /* 0x000000ff4d00720c */ /* 0x000fe40003f65070 */
[----:B------:R-:W-:Y:S01]  /*b0c00*/  ISETP.NE.U32.AND P4, PT, R76, RZ, PT ;  /* 0x000000ff4c00720c */ /* 0x000fe20003f85070 */
[----:B-1----:R-:W-:-:S02]  /*b0c10*/  IMAD.MOV.U32 R68, RZ, RZ, R84 ;  /* 0x000000ffff447224 */ /* 0x002fc400078e0054 */
[----:B------:R-:W-:Y:S01]  /*b0c20*/  IMAD.MOV.U32 R69, RZ, RZ, R85 ;  /* 0x000000ffff457224 */ /* 0x000fe200078e0055 */
[----:B------:R-:W4:Y:S01]  /*b0c30*/  LDL.LU R84, [R1+0x2958] ;  /* 0x0029580001547983 */ /* 0x000f220000300800 */
[----:B------:R1:W-:Y:S02]  /*b0c40*/  STL [R1+0x2a34], R81 ;  /* 0x002a345101007387 */ /* 0x0003e40000100800 */
[----:B------:R-:W4:Y:S01]  /*b0c50*/  LDL.LU R85, [R1+0x294c] ;  /* 0x00294c0001557983 */ /* 0x000f220000300800 */
[----:B------:R1:W-:Y:S02]  /*b0c60*/  LDGSTS.E [R108+0x15400], [R68.64], P2 ;  /* 0x15400000446c7fae */ /* 0x0003e40009121844 */
        /* <DEDUP_REMOVED lines=9> */
[----:B------:R-:W-:Y:S01]  /*b0d00*/  ISETP.GT.AND P5, PT, R3, 0x3a, PT ;  /* 0x0000003a0300780c */ /* 0x000fe20003fa4270 */
[----:B------:R1:W-:Y:S02]  /*b0d10*/  LDGSTS.E [R108+0x15600], [R68.64], P2 ;  /* 0x15600000446c7fae */ /* 0x0003e40009121844 */
[----:B-1----:R-:W-:Y:S02]  /*b0d20*/  SEL R69, RZ, 0x4, !P1 ;  /* 0x00000004ff457807 */ /* 0x002fe40004800000 */
[----:B------:R-:W-:Y:S02]  /*b0d30*/  SEL R68, RZ, 0x4, !P5 ;  /* 0x00000004ff447807 */ /* 0x000fe40006800000 */
[----:B------:R-:W-:Y:S02]  /*b0d40*/  SEL R69, R69, RZ, !P0 ;  /* 0x000000ff45457207 */ /* 0x000fe40004000000 */
[----:B------:R-:W-:Y:S02]  /*b0d50*/  SEL R68, R68, RZ, !P0 ;  /* 0x000000ff44447207 */ /* 0x000fe40004000000 */
[----:B--2---:R-:W-:-:S02]  /*b0d60*/  IADD3 R100, P1, R100, R252, RZ ;  /* 0x000000fc64647210 */ /* 0x004fc40007f3e0ff */
[-C--:B---3--:R-:W-:Y:S02]  /*b0d70*/  IADD3 R96, P2, R96, R252.reuse, RZ ;  /* 0x000000fc60607210 */ /* 0x088fe40007f5e0ff */
[----:B-----5:R-:W-:Y:S01]  /*b0d80*/  IADD3 R92, P5, R92, R252, RZ ;  /* 0x000000fc5c5c7210 */ /* 0x020fe20007fbe0ff */
[----:B------:R-:W-:Y:S01]  /*b0d90*/  IMAD.X R101, R101, 0x1, R0, P1 ;  /* 0x0000000165657824 */ /* 0x000fe200008e0600 */
[----:B------:R-:W-:Y:S02]  /*b0da0*/  ISETP.NE.U32.AND P1, PT, R69, RZ, PT ;  /* 0x000000ff4500720c */ /* 0x000fe40003f25070 */
[----:B----4-:R-:W-:Y:S01]  /*b0db0*/  IADD3.X R97, R97, R0, RZ, P2, !PT ;  /* 0x0000000061617210 */ /* 0x010fe200017fe4ff */
[----:B------:R-:W-:Y:S02]  /*b0dc0*/  ISETP.NE.U32.AND P2, PT, R68, RZ, PT ;  /* 0x000000ff4400720c */ /* 0x000fe40003f45070 */
[----:B------:R-:W-:Y:S01]  /*b0dd0*/  IMAD.MOV.U32 R68, RZ, RZ, R100 ;  /* 0x000000ffff447224 */ /* 0x000fe200078e0064 */
[----:B------:R-:W-:-:S05]  /*b0de0*/  MOV R69, R101 ;  /* 0x0000006500457202 */ /* 0x000fca0000000f00 */
[----:B------:R1:W-:Y:S01]  /*b0df0*/  LDGSTS.E [R108+0x17000], [R68.64], P3 ;  /* 0x17000000446c7fae */ /* 0x0003e20009921844 */
[----:B------:R-:W-:Y:S02]  /*b0e00*/  IMAD.X R93, R93, 0x1, R0, P5 ;  /* 0x000000015d5d7824 */ /* 0x000fe400028e0600 */
[----:B-1----:R-:W-:Y:S01]  /*b0e10*/  IMAD.MOV.U32 R68, RZ, RZ, R96 ;  /* 0x000000ffff447224 */ /* 0x002fe200078e0060 */
[----:B------:R-:W-:Y:S02]  /*b0e20*/  MOV R69, R97 ;  /* 0x0000006100457202 */ /* 0x000fe40000000f00 */
[----:B------:R-:W-:-:S03]  /*b0e30*/  IADD3 R88, P5, R88, R252, RZ ;  /* 0x000000fc58587210 */ /* 0x000fc60007fbe0ff */
[----:B------:R1:W-:Y:S02]  /*b0e40*/  LDGSTS.E [R108+0x17200], [R68.64], P3 ;  /* 0x17200000446c7fae */ /* 0x0003e40009921844 */
[----:B------:R-:W-:Y:S02]  /*b0e50*/  IMAD.X R89, R89, 0x1, R0, P5 ;  /* 0x0000000159597824 */ /* 0x000fe400028e0600 */
[----:B------:R2:W-:Y:S01]  /*b0e60*/  STL [R1+0x29d8], R100 ;  /* 0x0029d86401007387 */ /* 0x0005e20000100800 */
[----:B------:R3:W-:Y:S02]  /*b0e70*/  STL [R1+0x29d0], R96 ;  /* 0x0029d06001007387 */ /* 0x0007e40000100800 */
[----:B------:R4:W-:Y:S02]  /*b0e80*/  STL [R1+0x29c8], R92 ;  /* 0x0029c85c01007387 */ /* 0x0009e40000100800 */
[----:B-1----:R-:W-:Y:S02]  /*b0e90*/  IMAD.MOV.U32 R68, RZ, RZ, R92 ;  /* 0x000000ffff447224 */ /* 0x002fe400078e005c */
[----:B------:R-:W-:Y:S01]  /*b0ea0*/  IMAD.MOV.U32 R69, RZ, RZ, R93 ;  /* 0x000000ffff457224 */ /* 0x000fe200078e005d */
[----:B------:R-:W-:-:S04]  /*b0eb0*/  IADD3 R84, P5, R84, R252, RZ ;  /* 0x000000fc54547210 */ /* 0x000fc80007fbe0ff */
[----:B------:R1:W-:Y:S04]  /*b0ec0*/  LDGSTS.E [R108+0x17400], [R68.64], P3 ;  /* 0x17400000446c7fae */ /* 0x0003e80009921844 */
[----:B------:R5:W-:Y:S01]  /*b0ed0*/  STL [R1+0x29cc], R101 ;  /* 0x0029cc6501007387 */ /* 0x000be20000100800 */
[----:B------:R-:W-:Y:S02]  /*b0ee0*/  STL [R1+0x29c4], R97 ;  /* 0x0029c46101007387 */ /* 0x000fe40000100800 */
[----:B------:R-:W-:Y:S02]  /*b0ef0*/  STL [R1+0x29bc], R93 ;  /* 0x0029bc5d01007387 */ /* 0x000fe40000100800 */
[----:B------:R4:W-:Y:S01]  /*b0f00*/  STL [R1+0x29c0], R88 ;  /* 0x0029c05801007387 */ /* 0x0009e20000100800 */
[----:B------:R4:W-:Y:S01]  /*b0f10*/  STL [R1+0x29b4], R89 ;  /* 0x0029b45901007387 */ /* 0x0009e20000100800 */
[----:B------:R-:W-:-:S02]  /*b0f20*/  IMAD.X R85, R85, 0x1, R0, P5 ;  /* 0x0000000155557824 */ /* 0x000fc400028e0600 */
[----:B--2---:R-:W2:Y:S02]  /*b0f30*/  LDL.LU R100, [R1+0x2918] ;  /* 0x0029180001647983 */ /* 0x004ea40000300800 */
[----:B---3--:R-:W3:Y:S01]  /*b0f40*/  LDL.LU R96, [R1+0x28d0] ;  /* 0x0028d00001607983 */ /* 0x008ee20000300800 */
[----:B-1----:R-:W-:Y:S01]  /*b0f50*/  MOV R68, R88 ;  /* 0x0000005800447202 */ /* 0x002fe20000000f00 */
[----:B------:R-:W-:Y:S01]  /*b0f60*/  IMAD.MOV.U32 R69, RZ, RZ, R89 ;  /* 0x000000ffff457224 */ /* 0x000fe200078e0059 */
[----:B------:R-:W-:-:S04]  /*b0f70*/  IADD3 R76, P5, R76, R252, RZ ;  /* 0x000000fc4c4c7210 */ /* 0x000fc80007fbe0ff */
[----:B------:R1:W-:Y:S01]  /*b0f80*/  LDGSTS.E [R108+0x17600], [R68.64], P3 ;  /* 0x17600000446c7fae */ /* 0x0003e20009921844 */
[----:B------:R-:W-:-:S03]  /*b0f90*/  IADD3 R80, P3, R80, R252, RZ ;  /* 0x000000fc50507210 */ /* 0x000fc60007f7e0ff */
[----:B------:R1:W-:Y:S01]  /*b0fa0*/  STL [R1+0x2958], R84 ;  /* 0x0029585401007387 */ /* 0x0003e20000100800 */
[----:B----4-:R-:W4:Y:S01]  /*b0fb0*/  LDL.LU R92, [R1+0x28c8] ;  /* 0x0028c800015c7983 */ /* 0x010f220000300800 */
[----:B------:R-:W-:Y:S02]  /*b0fc0*/  IADD3.X R81, R81, R0, RZ, P3, !PT ;  /* 0x0000000051517210 */ /* 0x000fe40001ffe4ff */
[----:B------:R-:W-:Y:S01]  /*b0fd0*/  STL [R1+0x2950], R80 ;  /* 0x0029505001007387 */ /* 0x000fe20000100800 */
[----:B------:R-:W-:Y:S01]  /*b0fe0*/  IADD3 R72, P3, R72, R252, RZ ;  /* 0x000000fc48487210 */ /* 0x000fe20007f7e0ff */
[----:B------:R1:W-:Y:S02]  /*b0ff0*/  STL [R1+0x294c], R85 ;  /* 0x00294c5501007387 */ /* 0x0003e40000100800 */
[----:B------:R-:W-:Y:S01]  /*b1000*/  IMAD.X R77, R77, 0x1, R0, P5 ;  /* 0x000000014d4d7824 */ /* 0x000fe200028e0600 */
[----:B------:R-:W-:Y:S01]  /*b1010*/  STL [R1+0x2948], R76 ;  /* 0x0029484c01007387 */ /* 0x000fe20000100800 */
[----:B------:R1:W-:Y:S02]  /*b1020*/  STL [R1+0x2944], R81 ;  /* 0x0029445101007387 */ /* 0x0003e40000100800 */
[----:B-----5:R-:W5:Y:S02]  /*b1030*/  LDL.LU R101, [R1+0x28cc] ;  /* 0x0028cc0001657983 */ /* 0x020f640000300800 */
[----:B------:R-:W-:Y:S01]  /*b1040*/  STL [R1+0x2940], R72 ;  /* 0x0029404801007387 */ /* 0x000fe20000100800 */
[----:B------:R1:W-:Y:S01]  /*b1050*/  STL [R1+0x293c], R77 ;  /* 0x00293c4d01007387 */ /* 0x0003e20000100800 */
[----:B------:R-:W5:Y:S02]  /*b1060*/  LDL.LU R88, [R1+0x28c0] ;  /* 0x0028c00001587983 */ /* 0x000f640000300800 */
[----:B------:R-:W5:Y:S02]  /*b1070*/  LDL.LU R97, [R1+0x28c4] ;  /* 0x0028c40001617983 */ /* 0x000f640000300800 */
[----:B------:R-:W5:Y:S02]  /*b1080*/  LDL.LU R93, [R1+0x28bc] ;  /* 0x0028bc00015d7983 */ /* 0x000f640000300800 */
[----:B-1----:R-:W-:Y:S01]  /*b1090*/  IMAD.MOV.U32 R68, RZ, RZ, R84 ;  /* 0x000000ffff447224 */ /* 0x002fe200078e0054 */
[----:B------:R-:W-:Y:S01]  /*b10a0*/  MOV R69, R85 ;  /* 0x0000005500457202 */ /* 0x000fe20000000f00 */
[----:B------:R-:W5:Y:S01]  /*b10b0*/  LDL.LU R89, [R1+0x28b4] ;  /* 0x0028b40001597983 */ /* 0x000f620000300800 */
[----:B------:R-:W-:Y:S01]  /*b10c0*/  IADD3.X R73, R73, R0, RZ, P3, !PT ;  /* 0x0000000049497210 */ /* 0x000fe20001ffe4ff */
[----:B------:R-:W5:Y:S02]  /*b10d0*/  LDL.LU R84, [R1+0x2898] ;  /* 0x0028980001547983 */ /* 0x000f640000300800 */
[----:B------:R1:W-:Y:S04]  /*b10e0*/  LDGSTS.E [R108+0x19000], [R68.64], P4 ;  /* 0x19000000446c7fae */ /* 0x0003e8000a121844 */
[----:B------:R1:W-:Y:S01]  /*b10f0*/  STL [R1+0x2934], R73 ;  /* 0x0029344901007387 */ /* 0x0003e20000100800 */
[----:B------:R-:W5:Y:S02]  /*b1100*/  LDL.LU R85, [R1+0x284c] ;  /* 0x00284c0001557983 */ /* 0x000f640000300800 */
[----:B-1----:R-:W-:-:S02]  /*b1110*/  IMAD.MOV.U32 R68, RZ, RZ, R80 ;  /* 0x000000ffff447224 */ /* 0x002fc400078e0050 */
[----:B------:R-:W-:Y:S02]  /*b1120*/  IMAD.MOV.U32 R69, RZ, RZ, R81 ;  /* 0x000000ffff457224 */ /* 0x000fe400078e0051 */
[----:B------:R-:W5:Y:S04]  /*b1130*/  LDL.LU R81, [R1+0x2844] ;  /* 0x0028440001517983 */ /* 0x000f680000300800 */
[----:B------:R1:W-:Y:S01]  /*b1140*/  LDGSTS.E [R108+0x19200], [R68.64], P4 ;  /* 0x19200000446c7fae */ /* 0x0003e2000a121844 */
[----:B------:R-:W5:Y:S02]  /*b1150*/  LDL.LU R80, [R1+0x2850] ;  /* 0x0028500001507983 */ /* 0x000f640000300800 */
[----:B-1----:R-:W-:Y:S02]  /*b1160*/  IMAD.MOV.U32 R68, RZ, RZ, R76 ;  /* 0x000000ffff447224 */ /* 0x002fe400078e004c */
[----:B------:R-:W-:-:S02]  /*b1170*/  IMAD.MOV.U32 R69, RZ, RZ, R77 ;  /* 0x000000ffff457224 */ /* 0x000fc400078e004d */
[----:B------:R-:W5:Y:S01]  /*b1180*/  LDL.LU R77, [R1+0x283c] ;  /* 0x00283c00014d7983 */ /* 0x000f620000300800 */
[----:B------:R-:W5:Y:S03]  /*b1190*/  LDL.LU R76, [R1+0x2848] ;  /* 0x00284800014c7983 */ /* 0x000f660000300800 */
[----:B------:R1:W-:Y:S02]  /*b11a0*/  LDGSTS.E [R108+0x19400], [R68.64], P4 ;  /* 0x19400000446c7fae */ /* 0x0003e4000a121844 */
[----:B-1----:R-:W-:Y:S01]  /*b11b0*/  IMAD.MOV.U32 R69, RZ, RZ, R73 ;  /* 0x000000ffff457224 */ /* 0x002fe200078e0049 */
[----:B------:R-:W-:Y:S01]  /*b11c0*/  MOV R68, R72 ;  /* 0x0000004800447202 */ /* 0x000fe20000000f00 */
[----:B------:R-:W5:Y:S01]  /*b11d0*/  LDL.LU R73, [R1+0x2834] ;  /* 0x0028340001497983 */ /* 0x000f620000300800 */
[----:B------:R-:W5:Y:S01]  /*b11e0*/  LDL.LU R72, [R1+0x2840] ;  /* 0x0028400001487983 */ /* 0x000f620000300800 */
        /* <DEDUP_REMOVED lines=9> */
[----:B----4-:R-:W-:Y:S01]  /*b1280*/  IADD3 R92, P5, R92, R252, RZ ;  /* 0x000000fc5c5c7210 */ /* 0x010fe20007fbe0ff */
[----:B-----5:R-:W-:Y:S01]  /*b1290*/  IMAD.X R101, R101, 0x1, R0, P3 ;  /* 0x0000000165657824 */ /* 0x020fe200018e0600 */
[----:B------:R-:W-:Y:S02]  /*b12a0*/  ISETP.NE.U32.AND P3, PT, R69, RZ, PT ;  /* 0x000000ff4500720c */ /* 0x000fe40003f65070 */
[----:B------:R-:W-:Y:S01]  /*b12b0*/  IADD3.X R97, R97, R0, RZ, P4, !PT ;  /* 0x0000000061617210 */ /* 0x000fe200027fe4ff */
[----:B------:R-:W-:Y:S02]  /*b12c0*/  ISETP.NE.U32.AND P4, PT, R68, RZ, PT ;  /* 0x000000ff4400720c */ /* 0x000fe40003f85070 */
[----:B------:R-:W-:Y:S01]  /*b12d0*/  IMAD.MOV.U32 R68, RZ, RZ, R100 ;  /* 0x000000ffff447224 */ /* 0x000fe200078e0064 */
[----:B------:R-:W-:Y:S01]  /*b12e0*/  MOV R69, R101 ;  /* 0x0000006500457202 */ /* 0x000fe20000000f00 */
[----:B------:R-:W-:-:S04]  /*b12f0*/  IMAD.X R93, R93, 0x1, R0, P5 ;  /* 0x000000015d5d7824 */ /* 0x000fc800028e0600 */
[----:B------:R1:W-:Y:S01]  /*b1300*/  LDGSTS.E [R108+0x1b000], [R68.64], P1 ;  /* 0x1b000000446c7fae */ /* 0x0003e20008921844 */
[----:B------:R-:W-:Y:S01]  /*b1310*/  IADD3 R88, P5, R88, R252, RZ ;  /* 0x000000fc58587210 */ /* 0x000fe20007fbe0ff */
[----:B-1----:R-:W-:Y:S01]  /*b1320*/  IMAD.MOV.U32 R68, RZ, RZ, R96 ;  /* 0x000000ffff447224 */ /* 0x002fe200078e0060 */
[----:B------:R-:W-:-:S03]  /*b1330*/  MOV R69, R97 ;  /* 0x0000006100457202 */ /* 0x000fc60000000f00 */
[----:B------:R-:W-:Y:S02]  /*b1340*/  IMAD.X R89, R89, 0x1, R0, P5 ;  /* 0x0000000159597824 */ /* 0x000fe400028e0600 */
[----:B------:R1:W-:Y:S04]  /*b1350*/  LDGSTS.E [R108+0x1b200], [R68.64], P1 ;  /* 0x1b200000446c7fae */ /* 0x0003e80008921844 */
[----:B------:R2:W-:Y:S01]  /*b1360*/  STL [R1+0x2918], R100 ;  /* 0x0029186401007387 */ /* 0x0005e20000100800 */
[----:B------:R3:W-:Y:S02]  /*b1370*/  STL [R1+0x28d0], R96 ;  /* 0x0028d06001007387 */ /* 0x0007e40000100800 */
[----:B------:R4:W-:Y:S01]  /*b1380*/  STL [R1+0x28c8], R92 ;  /* 0x0028c85c01007387 */ /* 0x0009e20000100800 */
[----:B------:R-:W-:Y:S01]  /*b1390*/  IADD3 R84, P5, R84, R252, RZ ;  /* 0x000000fc54547210 */ /* 0x000fe20007fbe0ff */
[----:B-1----:R-:W-:-:S02]  /*b13a0*/  IMAD.MOV.U32 R68, RZ, RZ, R92 ;  /* 0x000000ffff447224 */ /* 0x002fc400078e005c */
[----:B------:R-:W-:Y:S01]  /*b13b0*/  IMAD.MOV.U32 R69, RZ, RZ, R93 ;  /* 0x000000ffff457224 */ /* 0x000fe200078e005d */
[----:B------:R1:W-:Y:S04]  /*b13c0*/  STL [R1+0x28cc], R101 ;  /* 0x0028cc6501007387 */ /* 0x0003e80000100800 */
[----:B------:R5:W-:Y:S01]  /*b13d0*/  LDGSTS.E [R108+0x1b400], [R68.64], P1 ;  /* 0x1b400000446c7fae */ /* 0x000be20008921844 */
[----:B------:R-:W-:Y:S02]  /*b13e0*/  STL [R1+0x28c4], R97 ;  /* 0x0028c46101007387 */ /* 0x000fe40000100800 */
[----:B------:R-:W-:Y:S02]  /*b13f0*/  STL [R1+0x28bc], R93 ;  /* 0x0028bc5d01007387 */ /* 0x000fe40000100800 */
[----:B------:R1:W-:Y:S01]  /*b1400*/  STL [R1+0x28c0], R88 ;  /* 0x0028c05801007387 */ /* 0x0003e20000100800 */
[----:B------:R1:W-:Y:S01]  /*b1410*/  STL [R1+0x28b4], R89 ;  /* 0x0028b45901007387 */ /* 0x0003e20000100800 */
[----:B------:R-:W-:-:S02]  /*b1420*/  IMAD.X R85, R85, 0x1, R0, P5 ;  /* 0x0000000155557824 */ /* 0x000fc400028e0600 */
[----:B--2---:R-:W2:Y:S01]  /*b1430*/  LDL.LU R100, [R1+0x2818] ;  /* 0x0028180001647983 */ /* 0x004ea20000300800 */
[----:B-----5:R-:W-:Y:S01]  /*b1440*/  MOV R68, R88 ;  /* 0x0000005800447202 */ /* 0x020fe20000000f00 */
[----:B------:R-:W-:Y:S01]  /*b1450*/  IMAD.MOV.U32 R69, RZ, RZ, R89 ;  /* 0x000000ffff457224 */ /* 0x000fe200078e0059 */
[-C--:B------:R-:W-:Y:S01]  /*b1460*/  IADD3 R76, P5, R76, R252.reuse, RZ ;  /* 0x000000fc4c4c7210 */ /* 0x080fe20007fbe0ff */
[----:B---3--:R-:W3:Y:S04]  /*b1470*/  LDL.LU R96, [R1+0x27d0] ;  /* 0x0027d00001607983 */ /* 0x008ee80000300800 */
[----:B------:R5:W-:Y:S01]  /*b1480*/  LDGSTS.E [R108+0x1b600], [R68.64], P1 ;  /* 0x1b600000446c7fae */ /* 0x000be20008921844 */
[----:B------:R-:W-:Y:S01]  /*b1490*/  IADD3 R80, P1, R80, R252, RZ ;  /* 0x000000fc50507210 */ /* 0x000fe20007f3e0ff */
[----:B------:R1:W-:Y:S02]  /*b14a0*/  STL [R1+0x2898], R84 ;  /* 0x0028985401007387 */ /* 0x0003e40000100800 */
[----:B----4-:R-:W4:Y:S01]  /*b14b0*/  LDL.LU R92, [R1+0x27c8] ;  /* 0x0027c800015c7983 */ /* 0x010f220000300800 */
[----:B------:R-:W-:Y:S01]  /*b14c0*/  IADD3.X R81, R81, R0, RZ, P1, !PT ;  /* 0x0000000051517210 */ /* 0x000fe20000ffe4ff */
[----:B------:R-:W-:Y:S01]  /*b14d0*/  STL [R1+0x2850], R80 ;  /* 0x0028505001007387 */ /* 0x000fe20000100800 */
[----:B------:R-:W-:Y:S01]  /*b14e0*/  IADD3 R72, P1, R72, R252, RZ ;  /* 0x000000fc48487210 */ /* 0x000fe20007f3e0ff */
[----:B------:R5:W-:Y:S02]  /*b14f0*/  STL [R1+0x284c], R85 ;  /* 0x00284c5501007387 */ /* 0x000be40000100800 */
[----:B------:R-:W-:Y:S01]  /*b1500*/  IMAD.X R77, R77, 0x1, R0, P5 ;  /* 0x000000014d4d7824 */ /* 0x000fe200028e0600 */
[----:B------:R-:W-:Y:S01]  /*b1510*/  STL [R1+0x2848], R76 ;  /* 0x0028484c01007387 */ /* 0x000fe20000100800 */
[----:B------:R5:W-:Y:S02]  /*b1520*/  STL [R1+0x2844], R81 ;  /* 0x0028445101007387 */ /* 0x000be40000100800 */
[----:B-1----:R-:W4:Y:S02]  /*b1530*/  LDL.LU R101, [R1+0x27cc] ;  /* 0x0027cc0001657983 */ /* 0x002f240000300800 */
[----:B------:R-:W-:Y:S01]  /*b1540*/  STL [R1+0x2840], R72 ;  /* 0x0028404801007387 */ /* 0x000fe20000100800 */
[----:B------:R1:W-:Y:S01]  /*b1550*/  STL [R1+0x283c], R77 ;  /* 0x00283c4d01007387 */ /* 0x0003e20000100800 */
[----:B------:R-:W4:Y:S02]  /*b1560*/  LDL.LU R88, [R1+0x27c0] ;  /* 0x0027c00001587983 */ /* 0x000f240000300800 */
[----:B------:R-:W4:Y:S02]  /*b1570*/  LDL.LU R97, [R1+0x27c4] ;  /* 0x0027c40001617983 */ /* 0x000f240000300800 */
[----:B------:R-:W4:Y:S02]  /*b1580*/  LDL.LU R93, [R1+0x27bc] ;  /* 0x0027bc00015d7983 */ /* 0x000f240000300800 */
[----:B-----5:R-:W-:Y:S01]  /*b1590*/  IMAD.MOV.U32 R68, RZ, RZ, R84 ;  /* 0x000000ffff447224 */ /* 0x020fe200078e0054 */
        /* <DEDUP_REMOVED lines=31> */
[----:B------:R-:W-:Y:S01]  /*b1790*/  IMAD.X R101, R101, 0x1, R0, P1 ;  /* 0x0000000165657824 */ /* 0x000fe200008e0600 */
        /* <DEDUP_REMOVED lines=10> */
[----:B-----5:R-:W-:Y:S02]  /*b1840*/  IMAD.X R89, R89, 0x1, R0, P5 ;  /* 0x0000000159597824 */ /* 0x020fe400028e0600 */
        /* <DEDUP_REMOVED lines=144> */
[----:B------:R-:W-:Y:S01]  /*b2150*/  SEL R68, R68, RZ, !P0 ;  /* 0x000000ff44447207 */ /* 0x000fe20004000000 */
[----:B------:R-:W-:Y:S01]  /*b2160*/  HMMA.1688.F32.TF32 R156, R180, R94, R156 ;  /* 0x0000005eb49c723c */ /* 0x000fe2000008109c */
        /* <DEDUP_REMOVED lines=16> */
[----:B------:R-:W-:Y:S01]  /*b2270*/  STL [R1+0x25fc], R100 ;  /* 0x0025fc6401007387 */ /* 0x000fe20000100800 */
[----:B------:R-:W-:Y:S02]  /*b2280*/  STL [R1+0x2604], R96 ;  /* 0x0026046001007387 */ /* 0x000fe40000100800 */
[----:B------:R-:W-:Y:S01]  /*b2290*/  STL [R1+0x260c], R92 ;  /* 0x00260c5c01007387 */ /* 0x000fe20000100800 */
[----:B------:R-:W-:Y:S01]  /*b22a0*/  IADD3 R84, P5, R84, R252, RZ ;  /* 0x000000fc54547210 */ /* 0x000fe20007fbe0ff */
[----:B-1----:R-:W-:-:S02]  /*b22b0*/  IMAD.MOV.U32 R68, RZ, RZ, R92 ;  /* 0x000000ffff447224 */ /* 0x002fc400078e005c */
[----:B------:R-:W-:Y:S01]  /*b22c0*/  IMAD.MOV.U32 R69, RZ, RZ, R93 ;  /* 0x000000ffff457224 */ /* 0x000fe200078e005d */
[----:B------:R-:W-:Y:S04]  /*b22d0*/  STL [R1+0x25f8], R101 ;  /* 0x0025f86501007387 */ /* 0x000fe80000100800 */
[----:B------:R1:W-:Y:S01]  /*b22e0*/  LDGSTS.E [R108+0x27400], [R68.64], P3 ;  /* 0x27400000446c7fae */ /* 0x0003e20009921844 */
[----:B------:R2:W-:Y:S02]  /*b22f0*/  STL [R1+0x2600], R97 ;  /* 0x0026006101007387 */ /* 0x0005e40000100800 */
[----:B------:R-:W-:Y:S02]  /*b2300*/  STL [R1+0x2608], R93 ;  /* 0x0026085d01007387 */ /* 0x000fe40000100800 */
[----:B------:R3:W-:Y:S01]  /*b2310*/  STL [R1+0x2614], R88 ;  /* 0x0026145801007387 */ /* 0x0007e20000100800 */
[----:B------:R4:W-:Y:S01]  /*b2320*/  STL [R1+0x2610], R89 ;  /* 0x0026105901007387 */ /* 0x0009e20000100800 */
[--C-:B------:R-:W-:Y:S01]  /*b2330*/  IMAD.X R85, R85, 0x1, R0.reuse, P5 ;  /* 0x0000000155557824 */ /* 0x100fe200028e0600 */
[----:B-1----:R-:W-:Y:S01]  /*b2340*/  MOV R68, R88 ;  /* 0x0000005800447202 */ /* 0x002fe20000000f00 */
[----:B------:R-:W-:Y:S01]  /*b2350*/  IMAD.MOV.U32 R69, RZ, RZ, R89 ;  /* 0x000000ffff457224 */ /* 0x000fe200078e0059 */
[----:B--2---:R-:W2:Y:S01]  /*b2360*/  LDL.LU R97, [R1+0x24fc] ;  /* 0x0024fc0001617983 */ /* 0x004ea20000300800 */
[-C--:B------:R-:W-:Y:S01]  /*b2370*/  IADD3 R76, P5, R76, R252.reuse, RZ ;  /* 0x000000fc4c4c7210 */ /* 0x080fe20007fbe0ff */
[----:B------:R-:W5:Y:S02]  /*b2380*/  LDL.LU R96, [R1+0x2504] ;  /* 0x0025040001607983 */ /* 0x000f640000300800 */
        /* <DEDUP_REMOVED lines=12> */
[----:B------:R-:W-:Y:S01]  /*b2450*/  STL [R1+0x2594], R72 ;  /* 0x0025944801007387 */ /* 0x000fe20000100800 */
[----:B------:R4:W-:Y:S01]  /*b2460*/  STL [R1+0x2588], R77 ;  /* 0x0025884d01007387 */ /* 0x0009e20000100800 */
[----:B---3--:R-:W3:Y:S02]  /*b2470*/  LDL.LU R88, [R1+0x2514] ;  /* 0x0025140001587983 */ /* 0x008ee40000300800 */
[----:B------:R-:W3:Y:S02]  /*b2480*/  LDL.LU R94, [R1+0x2500] ;  /* 0x00250000015e7983 */ /* 0x000ee40000300800 */
[----:B------:R-:W3:Y:S02]  /*b2490*/  LDL.LU R93, [R1+0x2508] ;  /* 0x00250800015d7983 */ /* 0x000ee40000300800 */
[----:B-1----:R-:W-:Y:S01]  /*b24a0*/  IMAD.MOV.U32 R68, RZ, RZ, R84 ;  /* 0x000000ffff447224 */ /* 0x002fe200078e0054 */
[----:B------:R-:W-:Y:S01]  /*b24b0*/  MOV R69, R85 ;  /* 0x0000005500457202 */ /* 0x000fe20000000f00 */
[----:B----4-:R-:W4:Y:S01]  /*b24c0*/  LDL.LU R89, [R1+0x2510] ;  /* 0x0025100001597983 */ /* 0x010f220000300800 */
[----:B------:R-:W-:Y:S01]  /*b24d0*/  IADD3.X R73, R73, R0, RZ, P3, !PT ;  /* 0x0000000049497210 */ /* 0x000fe20001ffe4ff */
[----:B------:R-:W4:Y:S02]  /*b24e0*/  LDL.LU R84, [R1+0x1fd8] ;  /* 0x001fd80001547983 */ /* 0x000f240000300800 */
[----:B------:R1:W-:Y:S04]  /*b24f0*/  LDGSTS.E [R108+0x29000], [R68.64], P4 ;  /* 0x29000000446c7fae */ /* 0x0003e8000a121844 */
[----:B------:R1:W-:Y:S01]  /*b2500*/  STL [R1+0x2590], R73 ;  /* 0x0025904901007387 */ /* 0x0003e20000100800 */
[----:B------:R-:W4:Y:S02]  /*b2510*/  LDL.LU R85, [R1+0x1fd4] ;  /* 0x001fd40001557983 */ /* 0x000f240000300800 */
[----:B-1----:R-:W-:-:S02]  /*b2520*/  IMAD.MOV.U32 R68, RZ, RZ, R80 ;  /* 0x000000ffff447224 */ /* 0x002fc400078e0050 */
[----:B------:R-:W-:Y:S02]  /*b2530*/  IMAD.MOV.U32 R69, RZ, RZ, R81 ;  /* 0x000000ffff457224 */ /* 0x000fe400078e0051 */
[----:B------:R-:W4:Y:S04]  /*b2540*/  LDL.LU R81, [R1+0x1fdc] ;  /* 0x001fdc0001517983 */ /* 0x000f280000300800 */
[----:B------:R1:W-:Y:S01]  /*b2550*/  LDGSTS.E [R108+0x29200], [R68.64], P4 ;  /* 0x29200000446c7fae */ /* 0x0003e2000a121844 */
[----:B------:R-:W4:Y:S02]  /*b2560*/  LDL.LU R80, [R1+0x1fe0] ;  /* 0x001fe00001507983 */ /* 0x000f240000300800 */
[----:B-1----:R-:W-:Y:S02]  /*b2570*/  IMAD.MOV.U32 R68, RZ, RZ, R76 ;  /* 0x000000ffff447224 */ /* 0x002fe400078e004c */
[----:B------:R-:W-:-:S02]  /*b2580*/  IMAD.MOV.U32 R69, RZ, RZ, R77 ;  /* 0x000000ffff457224 */ /* 0x000fc400078e004d */
[----:B------:R-:W4:Y:S01]  /*b2590*/  LDL.LU R77, [R1+0x1fe4] ;  /* 0x001fe400014d7983 */ /* 0x000f220000300800 */
[----:B------:R-:W4:Y:S03]  /*b25a0*/  LDL.LU R76, [R1+0x1fe8] ;  /* 0x001fe800014c7983 */ /* 0x000f260000300800 */
[----:B------:R1:W-:Y:S02]  /*b25b0*/  LDGSTS.E [R108+0x29400], [R68.64], P4 ;  /* 0x29400000446c7fae */ /* 0x0003e4000a121844 */
[----:B-1----:R-:W-:Y:S01]  /*b25c0*/  IMAD.MOV.U32 R69, RZ, RZ, R73 ;  /* 0x000000ffff457224 */ /* 0x002fe200078e0049 */
[----:B------:R-:W-:Y:S01]  /*b25d0*/  MOV R68, R72 ;  /* 0x0000004800447202 */ /* 0x000fe20000000f00 */
        /* <DEDUP_REMOVED lines=8> */
[----:B------:R-:W-:Y:S01]  /*b2660*/  SEL R68, R68, RZ, !P0 ;  /* 0x000000ff44447207 */ /* 0x000fe20004000000 */
[C---:B------:R-:W-:Y:S08]  /*b2670*/  HMMA.1688.F32.TF32 R152, R180.reuse, R90, R152 ;  /* 0x0000005ab498723c */ /* 0x040ff00000081098 */
[----:B------:R-:W-:Y:S01]  /*b2680*/  HMMA.1688.F32.TF32 R148, R180, R86, R148 ;  /* 0x00000056b494723c */ /* 0x000fe20000081094 */
[----:B--2---:R-:W-:-:S02]  /*b2690*/  IADD3 R97, P3, R97, R252, RZ ;  /* 0x000000fc61617210 */ /* 0x004fc40007f7e0ff */
[-C--:B-----5:R-:W-:Y:S02]  /*b26a0*/  IADD3 R96, P4, R96, R252.reuse, RZ ;  /* 0x000000fc60607210 */ /* 0x0a0fe40007f9e0ff */
[----:B------:R-:W-:Y:S01]  /*b26b0*/  IADD3 R92, P5, R92, R252, RZ ;  /* 0x000000fc5c5c7210 */ /* 0x000fe20007fbe0ff */
[--C-:B------:R-:W-:Y:S01]  /*b26c0*/  IMAD.X R95, R95, 0x1, R0.reuse, P3 ;  /* 0x000000015f5f7824 */ /* 0x100fe200018e0600 */
[----:B------:R-:W-:Y:S02]  /*b26d0*/  ISETP.NE.U32.AND P3, PT, R69, RZ, PT ;  /* 0x000000ff4500720c */ /* 0x000fe40003f65070 */
[----:B---3--:R-:W-:Y:S01]  /*b26e0*/  IADD3.X R94, R94, R0, RZ, P4, !PT ;  /* 0x000000005e5e7210 */ /* 0x008fe200027fe4ff */
        /* <DEDUP_REMOVED lines=8> */
[----:B----4-:R-:W-:Y:S02]  /*b2770*/  IMAD.X R89, R89, 0x1, R0, P5 ;  /* 0x0000000159597824 */ /* 0x010fe400028e0600 */
[----:B------:R1:W-:Y:S04]  /*b2780*/  LDGSTS.E [R108+0x2b200], [R68.64], P1 ;  /* 0x2b200000446c7fae */ /* 0x0003e80008921844 */
[----:B------:R-:W-:Y:S01]  /*b2790*/  STL [R1+0x24fc], R97 ;  /* 0x0024fc6101007387 */ /* 0x000fe20000100800 */
[----:B------:R-:W-:Y:S02]  /*b27a0*/  STL [R1+0x2504], R96 ;  /* 0x0025046001007387 */ /* 0x000fe40000100800 */
[----:B------:R2:W-:Y:S01]  /*b27b0*/  STL [R1+0x250c], R92 ;  /* 0x00250c5c01007387 */ /* 0x0005e20000100800 */
[----:B------:R-:W-:Y:S01]  /*b27c0*/  IADD3 R84, P5, R84, R252, RZ ;  /* 0x000000fc54547210 */ /* 0x000fe20007fbe0ff */
[----:B-1----:R-:W-:-:S02]  /*b27d0*/  IMAD.MOV.U32 R68, RZ, RZ, R92 ;  /* 0x000000ffff447224 */ /* 0x002fc400078e005c */
[----:B------:R-:W-:Y:S01]  /*b27e0*/  IMAD.MOV.U32 R69, RZ, RZ, R93 ;  /* 0x000000ffff457224 */ /* 0x000fe200078e005d */
[----:B------:R-:W-:Y:S04]  /*b27f0*/  STL [R1+0x24f8], R95 ;  /* 0x0024f85f01007387 */ /* 0x000fe80000100800 */
[----:B------:R1:W-:Y:S01]  /*b2800*/  LDGSTS.E [R108+0x2b400], [R68.64], P1 ;  /* 0x2b400000446c7fae */ /* 0x0003e20008921844 */
[----:B------:R-:W-:Y:S02]  /*b2810*/  STL [R1+0x2500], R94 ;  /* 0x0025005e01007387 */ /* 0x000fe40000100800 */
[----:B------:R-:W-:Y:S02]  /*b2820*/  STL [R1+0x2508], R93 ;  /* 0x0025085d01007387 */ /* 0x000fe40000100800 */
[----:B------:R3:W-:Y:S01]  /*b2830*/  STL [R1+0x2514], R88 ;  /* 0x0025145801007387 */ /* 0x0007e20000100800 */
[----:B------:R-:W-:Y:S01]  /*b2840*/  STL [R1+0x2510], R89 ;  /* 0x0025105901007387 */ /* 0x000fe20000100800 */
[----:B------:R-:W-:-:S02]  /*b2850*/  IMAD.X R85, R85, 0x1, R0, P5 ;  /* 0x0000000155557824 */ /* 0x000fc400028e0600 */
[----:B--2---:R-:W2:Y:S01]  /*b2860*/  LDL.LU R92, [R1+0x2058] ;  /* 0x00205800015c7983 */ /* 0x004ea20000300800 */
[----:B-1----:R-:W-:Y:S01]  /*b2870*/  MOV R68, R88 ;  /* 0x0000005800447202 */ /* 0x002fe20000000f00 */
[----:B------:R-:W-:Y:S01]  /*b2880*/  IMAD.MOV.U32 R69, RZ, RZ, R89 ;  /* 0x000000ffff457224 */ /* 0x000fe200078e0059 */
[-C--:B------:R-:W-:Y:S01]  /*b2890*/  IADD3 R76, P5, R76, R252.reuse, RZ ;  /* 0x000000fc4c4c7210 */ /* 0x080fe20007fbe0ff */
[----:B------:R-:W4:Y:S04]  /*b28a0*/  LDL.LU R90, [R1+0x2060] ;  /* 0x00206000015a7983 */ /* 0x000f280000300800 */
[----:B------:R1:W-:Y:S01]  /*b28b0*/  LDGSTS.E [R108+0x2b600], [R68.64], P1 ;  /* 0x2b600000446c7fae */ /* 0x0003e20008921844 */
[----:B------:R-:W-:Y:S01]  /*b28c0*/  IADD3 R80, P1, R80, R252, RZ ;  /* 0x000000fc50507210 */ /* 0x000fe20007f3e0ff */
[----:B------:R5:W-:Y:S02]  /*b28d0*/  STL [R1+0x1fd8], R84 ;  /* 0x001fd85401007387 */ /* 0x000be40000100800 */
[----:B---3--:R-:W3:Y:S01]  /*b28e0*/  LDL.LU R88, [R1+0x2068] ;  /* 0x0020680001587983 */ /* 0x008ee20000300800 */
[----:B------:R-:W-:Y:S01]  /*b28f0*/  IADD3.X R81, R81, R0, RZ, P1, !PT ;  /* 0x0000000051517210 */ /* 0x000fe20000ffe4ff */
[----:B------:R5:W-:Y:S01]  /*b2900*/  STL [R1+0x1fe0], R80 ;  /* 0x001fe05001007387 */ /* 0x000be20000100800 */
[----:B------:R-:W-:Y:S01]  /*b2910*/  IADD3 R72, P1, R72, R252, RZ ;  /* 0x000000fc48487210 */ /* 0x000fe20007f3e0ff */
[----:B------:R5:W-:Y:S02]  /*b2920*/  STL [R1+0x1fd4], R85 ;  /* 0x001fd45501007387 */ /* 0x000be40000100800 */
[----:B------:R-:W-:Y:S01]  /*b2930*/  IMAD.X R77, R77, 0x1, R0, P5 ;  /* 0x000000014d4d7824 */ /* 0x000fe200028e0600 */
[----:B------:R-:W-:Y:S01]  /*b2940*/  STL [R1+0x1fe8], R76 ;  /* 0x001fe84c01007387 */ /* 0x000fe20000100800 */
[----:B------:R5:W-:Y:S02]  /*b2950*/  STL [R1+0x1fdc], R81 ;  /* 0x001fdc5101007387 */ /* 0x000be40000100800 */
[----:B------:R-:W3:Y:S02]  /*b2960*/  LDL.LU R93, [R1+0x2054] ;  /* 0x00205400015d7983 */ /* 0x000ee40000300800 */
[----:B------:R-:W-:Y:S02]  /*b2970*/  STL [R1+0x1ff0], R72 ;  /* 0x001ff04801007387 */ /* 0x000fe40000100800 */
[----:B-1----:R-:W-:Y:S01]  /*b2980*/  IMAD.MOV.U32 R68, RZ, RZ, R84 ;  /* 0x000000ffff447224 */ /* 0x002fe200078e0054 */
[----:B------:R1:W-:Y:S01]  /*b2990*/  STL [R1+0x1fe4], R77 ;  /* 0x001fe44d01007387 */ /* 0x0003e20000100800 */
[----:B-----5:R-:W5:Y:S02]  /*b29a0*/  LDL.LU R84, [R1+0x2070] ;  /* 0x0020700001547983 */ /* 0x020f640000300800 */
[----:B------:R-:W5:Y:S02]  /*b29b0*/  LDL.LU R91, [R1+0x205c] ;  /* 0x00205c00015b7983 */ /* 0x000f640000300800 */
[----:B------:R-:W5:Y:S01]  /*b29c0*/  LDL.LU R89, [R1+0x2064] ;  /* 0x0020640001597983 */ /* 0x000f620000300800 */
[----:B------:R-:W-:Y:S01]  /*b29d0*/  MOV R69, R85 ;  /* 0x0000005500457202 */ /* 0x000fe20000000f00 */
[----:B------:R-:W5:Y:S01]  /*b29e0*/  LDL.LU R86, [R1+0x206c] ;  /* 0x00206c0001567983 */ /* 0x000f620000300800 */
[----:B------:R-:W-:-:S03]  /*b29f0*/  IADD3.X R73, R73, R0, RZ, P1, !PT ;  /* 0x0000000049497210 */ /* 0x000fc60000ffe4ff */
[----:B------:R1:W-:Y:S02]  /*b2a00*/  LDGSTS.E [R108+0x2d000], [R68.64], P2 ;  /* 0x2d000000446c7fae */ /* 0x0003e40009121844 */
[----:B-1----:R-:W-:Y:S02]  /*b2a10*/  IMAD.MOV.U32 R68, RZ, RZ, R80 ;  /* 0x000000ffff447224 */ /* 0x002fe400078e0050 */
[----:B------:R-:W-:Y:S01]  /*b2a20*/  IMAD.MOV.U32 R69, RZ, RZ, R81 ;  /* 0x000000ffff457224 */ /* 0x000fe200078e0051 */
[----:B------:R-:W5:Y:S01]  /*b2a30*/  LDL.LU R80, [R1+0x20d8] ;  /* 0x0020d80001507983 */ /* 0x000f620000300800 */
[----:B------:R1:W-:Y:S02]  /*b2a40*/  STL [R1+0x1fec], R73 ;  /* 0x001fec4901007387 */ /* 0x0003e40000100800 */
[----:B------:R-:W5:Y:S02]  /*b2a50*/  LDL.LU R87, [R1+0x20d4] ;  /* 0x0020d40001577983 */ /* 0x000f640000300800 */
[----:B------:R-:W5:Y:S01]  /*b2a60*/  LDL.LU R85, [R1+0x20dc] ;  /* 0x0020dc0001557983 */ /* 0x000f620000300800 */
[----:B------:R1:W-:Y:S04]  /*b2a70*/  LDGSTS.E [R108+0x2d200], [R68.64], P2 ;  /* 0x2d200000446c7fae */ /* 0x0003e80009121844 */
[----:B------:R-:W5:Y:S01]  /*b2a80*/  LDL.LU R81, [R1+0x20e0] ;  /* 0x0020e00001517983 */ /* 0x000f620000300800 */
[----:B-1----:R-:W-:-:S02]  /*b2a90*/  IMAD.MOV.U32 R68, RZ, RZ, R76 ;  /* 0x000000ffff447224 */ /* 0x002fc400078e004c */
[----:B------:R-:W-:Y:S02]  /*b2aa0*/  IMAD.MOV.U32 R69, RZ, RZ, R77 ;  /* 0x000000ffff457224 */ /* 0x000fe400078e004d */
        /* <DEDUP_REMOVED lines=17> */
[-C--:B----4-:R-:W-:Y:S02]  /*b2bc0*/  IADD3 R90, P2, R90, R252.reuse, RZ ;  /* 0x000000fc5a5a7210 */ /* 0x090fe40007f5e0ff */
[----:B---3--:R-:W-:Y:S01]  /*b2bd0*/  IADD3 R88, P5, R88, R252, RZ ;  /* 0x000000fc58587210 */ /* 0x008fe20007fbe0ff */
[----:B------:R-:W-:Y:S01]  /*b2be0*/  IMAD.X R93, R93, 0x1, R0, P1 ;  /* 0x000000015d5d7824 */ /* 0x000fe200008e0600 */
[----:B------:R-:W-:Y:S02]  /*b2bf0*/  ISETP.NE.U32.AND P1, PT, R69, RZ, PT ;  /* 0x000000ff4500720c */ /* 0x000fe40003f25070 */
[----:B-----5:R-:W-:Y:S01]  /*b2c00*/  IADD3.X R91, R91, R0, RZ, P2, !PT ;  /* 0x000000005b5b7210 */ /* 0x020fe200017fe4ff */
        /* <DEDUP_REMOVED lines=40> */
[----:B------:R4:W-:Y:S02]  /*b2e90*/  STL [R1+0x20f0], R72 ;  /* 0x0020f04801007387 */ /* 0x0009e40000100800 */
[----:B-1----:R-:W-:Y:S01]  /*b2ea0*/  IMAD.MOV.U32 R68, RZ, RZ, R80 ;  /* 0x000000ffff447224 */ /* 0x002fe200078e0050 */
[----:B------:R1:W-:Y:S01]  /*b2eb0*/  STL [R1+0x20e4], R77 ;  /* 0x0020e44d01007387 */ /* 0x0003e20000100800 */
[----:B------:R-:W-:Y:S01]  /*b2ec0*/  MOV R69, R87 ;  /* 0x0000005700457202 */ /* 0x000fe20000000f00 */
[----:B----4-:R-:W4:Y:S02]  /*b2ed0*/  LDL.LU R80, [R1+0x2170] ;  /* 0x0021700001507983 */ /* 0x010f240000300800 */
[----:B------:R-:W4:Y:S02]  /*b2ee0*/  LDL.LU R87, [R1+0x215c] ;  /* 0x00215c0001577983 */ /* 0x000f240000300800 */
[----:B------:R1:W-:Y:S01]  /*b2ef0*/  LDGSTS.E [R108+0x31000], [R68.64], P4 ;  /* 0x31000000446c7fae */ /* 0x0003e2000a121844 */
[----:B------:R-:W-:Y:S01]  /*b2f00*/  IADD3.X R73, R73, R0, RZ, P3, !PT ;  /* 0x0000000049497210 */ /* 0x000fe20001ffe4ff */
[----:B-1----:R-:W-:-:S02]  /*b2f10*/  IMAD.MOV.U32 R69, RZ, RZ, R85 ;  /* 0x000000ffff457224 */ /* 0x002fc400078e0055 */
[----:B------:R-:W4:Y:S01]  /*b2f20*/  LDL.LU R85, [R1+0x2164] ;  /* 0x0021640001557983 */ /* 0x000f220000300800 */
[----:B------:R-:W-:Y:S02]  /*b2f30*/  IMAD.MOV.U32 R68, RZ, RZ, R81 ;  /* 0x000000ffff447224 */ /* 0x000fe400078e0051 */
[----:B------:R-:W4:Y:S03]  /*b2f40*/  LDL.LU R82, [R1+0x216c] ;  /* 0x00216c0001527983 */ /* 0x000f260000300800 */
[----:B------:R1:W-:Y:S02]  /*b2f50*/  LDGSTS.E [R108+0x31200], [R68.64], P4 ;  /* 0x31200000446c7fae */ /* 0x0003e4000a121844 */
[----:B-1----:R-:W-:Y:S02]  /*b2f60*/  IMAD.MOV.U32 R68, RZ, RZ, R76 ;  /* 0x000000ffff447224 */ /* 0x002fe400078e004c */
[----:B------:R-:W-:Y:S01]  /*b2f70*/  IMAD.MOV.U32 R69, RZ, RZ, R77 ;  /* 0x000000ffff457224 */ /* 0x000fe200078e004d */
[----:B------:R-:W4:Y:S01]  /*b2f80*/  LDL.LU R76, [R1+0x21d8] ;  /* 0x0021d800014c7983 */ /* 0x000f220000300800 */
[----:B------:R1:W-:Y:S02]  /*b2f90*/  STL [R1+0x20ec], R73 ;  /* 0x0020ec4901007387 */ /* 0x0003e40000100800 */
[----:B------:R-:W4:Y:S02]  /*b2fa0*/  LDL.LU R83, [R1+0x21d4] ;  /* 0x0021d40001537983 */ /* 0x000f240000300800 */
[----:B------:R-:W4:Y:S01]  /*b2fb0*/  LDL.LU R81, [R1+0x21dc] ;  /* 0x0021dc0001517983 */ /* 0x000f220000300800 */
[----:B------:R-:W4:Y:S04]  /*b2fc0*/  LDL.LU R79, [R1+0x21e0] ;  /* 0x0021e000014f7983 */ /* 0x000f280000300800 */
[----:B------:R1:W-:Y:S01]  /*b2fd0*/  LDGSTS.E [R108+0x31400], [R68.64], P4 ;  /* 0x31400000446c7fae */ /* 0x0003e2000a121844 */
[----:B------:R-:W4:Y:S01]  /*b2fe0*/  LDL.LU R78, [R1+0x21e4] ;  /* 0x0021e400014e7983 */ /* 0x000f220000300800 */
[----:B-1----:R-:W-:-:S02]  /*b2ff0*/  MOV R68, R72 ;  /* 0x0000004800447202 */ /* 0x002fc40000000f00 */
[----:B------:R-:W4:Y:S01]  /*b3000*/  LDL.LU R72, [R1+0x21e8] ;  /* 0x0021e80001487983 */ /* 0x000f220000300800 */
[----:B------:R-:W-:Y:S02]  /*b3010*/  IMAD.MOV.U32 R69, RZ, RZ, R73 ;  /* 0x000000ffff457224 */ /* 0x000fe400078e0049 */
[----:B------:R-:W4:Y:S02]  /*b3020*/  LDL.LU R77, [R1+0x21ec] ;  /* 0x0021ec00014d7983 */ /* 0x000f240000300800 */
[----:B------:R-:W4:Y:S01]  /*b3030*/  LDL.LU R73, [R1+0x21f0] ;  /* 0x0021f00001497983 */ /* 0x000f220000300800 */
[C---:B------:R-:W-:Y:S02]  /*b3040*/  ISETP.GT.AND P3, PT, R3.reuse, 0x6e, PT ;  /* 0x0000006e0300780c */ /* 0x040fe40003f64270 */
[----:B------:R-:W-:Y:S01]  /*b3050*/  ISETP.GT.AND P5, PT, R3, 0x72, PT ;  /* 0x000000720300780c */ /* 0x000fe20003fa4270 */
[----:B------:R1:W-:Y:S02]  /*b3060*/  LDGSTS.E [R108+0x31600], [R68.64], P4 ;  /* 0x31600000446c7fae */ /* 0x0003e4000a121844 */
[----:B-1----:R-:W-:-:S02]  /*b3070*/  SEL R69, RZ, 0x4, !P3 ;  /* 0x00000004ff457807 */ /* 0x002fc40005800000 */
[----:B------:R-:W-:Y:S02]  /*b3080*/  SEL R68, RZ, 0x4, !P5 ;  /* 0x00000004ff447807 */ /* 0x000fe40006800000 */
[----:B------:R-:W-:Y:S02]  /*b3090*/  SEL R69, R69, RZ, !P0 ;  /* 0x000000ff45457207 */ /* 0x000fe40004000000 */
[----:B------:R-:W-:Y:S01]  /*b30a0*/  SEL R68, R68, RZ, !P0 ;  /* 0x000000ff44447207 */ /* 0x000fe20004000000 */
[C---:B------:R-:W-:Y:S08]  /*b30b0*/  HMMA.1688.F32.TF32 R136, R180.reuse, R74, R136 ;  /* 0x0000004ab488723c */ /* 0x040ff00000081088 */
[----:B------:R-:W-:Y:S01]  /*b30c0*/  HMMA.1688.F32.TF32 R172, R180, R70, R172 ;  /* 0x00000046b4ac723c */ /* 0x000fe200000810ac */
        /* <DEDUP_REMOVED lines=16> */
[----:B------:R-:W-:Y:S01]  /*b31d0*/  STL [R1+0x2158], R88 ;  /* 0x0021585801007387 */ /* 0x000fe20000100800 */
[----:B------:R-:W-:Y:S02]  /*b31e0*/  STL [R1+0x2160], R86 ;  /* 0x0021605601007387 */ /* 0x000fe40000100800 */
[----:B------:R2:W-:Y:S02]  /*b31f0*/  STL [R1+0x2168], R84 ;  /* 0x0021685401007387 */ /* 0x0005e40000100800 */
[----:B-1----:R-:W-:Y:S02]  /*b3200*/  IMAD.MOV.U32 R68, RZ, RZ, R84 ;  /* 0x000000ffff447224 */ /* 0x002fe400078e0054 */
        /* <DEDUP_REMOVED lines=27> */
[----:B-1----:R-:W-:Y:S01]  /*b33c0*/  IMAD.MOV.U32 R68, RZ, RZ, R76 ;  /* 0x000000ffff447224 */ /* 0x002fe200078e004c */
[----:B------:R-:W-:Y:S01]  /*b33d0*/  MOV R69, R83 ;  /* 0x0000005300457202 */ /* 0x000fe20000000f00 */
[----:B------:R1:W-:Y:S01]  /*b33e0*/  STL [R1+0x21e4], R78 ;  /* 0x0021e44e01007387 */ /* 0x0003e20000100800 */
[----:B----4-:R-:W4:Y:S02]  /*b33f0*/  LDL.LU R76, [R1+0x2270] ;  /* 0x00227000014c7983 */ /* 0x010f240000300800 */
[----:B------:R-:W4:Y:S01]  /*b3400*/  LDL.LU R83, [R1+0x225c] ;  /* 0x00225c0001537983 */ /* 0x000f220000300800 */
[----:B------:R1:W-:Y:S01]  /*b3410*/  LDGSTS.E [R108+0x35000], [R68.64], P2 ;  /* 0x35000000446c7fae */ /* 0x0003e20009121844 */
[----:B------:R-:W-:Y:S01]  /*b3420*/  IADD3.X R77, R77, R0, RZ, P1, !PT ;  /* 0x000000004d4d7210 */ /* 0x000fe20000ffe4ff */
[----:B-1----:R-:W-:-:S02]  /*b3430*/  IMAD.MOV.U32 R68, RZ, RZ, R79 ;  /* 0x000000ffff447224 */ /* 0x002fc400078e004f */
[----:B------:R-:W-:Y:S02]  /*b3440*/  IMAD.MOV.U32 R69, RZ, RZ, R81 ;  /* 0x000000ffff457224 */ /* 0x000fe400078e0051 */
[----:B------:R-:W4:Y:S04]  /*b3450*/  LDL.LU R81, [R1+0x2264] ;  /* 0x0022640001517983 */ /* 0x000f280000300800 */
[----:B------:R1:W-:Y:S02]  /*b3460*/  LDGSTS.E [R108+0x35200], [R68.64], P2 ;  /* 0x35200000446c7fae */ /* 0x0003e40009121844 */
[----:B-1----:R-:W-:Y:S02]  /*b3470*/  IMAD.MOV.U32 R69, RZ, RZ, R78 ;  /* 0x000000ffff457224 */ /* 0x002fe400078e004e */
[----:B------:R-:W4:Y:S01]  /*b3480*/  LDL.LU R78, [R1+0x226c] ;  /* 0x00226c00014e7983 */ /* 0x000f220000300800 */
[----:B------:R-:W-:-:S02]  /*b3490*/  IMAD.MOV.U32 R68, RZ, RZ, R72 ;  /* 0x000000ffff447224 */ /* 0x000fc400078e0048 */
[----:B------:R-:W4:Y:S02]  /*b34a0*/  LDL.LU R72, [R1+0x22d8] ;  /* 0x0022d80001487983 */ /* 0x000f240000300800 */
[----:B------:R1:W-:Y:S01]  /*b34b0*/  STL [R1+0x21ec], R77 ;  /* 0x0021ec4d01007387 */ /* 0x0003e20000100800 */
[----:B------:R-:W4:Y:S04]  /*b34c0*/  LDL.LU R79, [R1+0x22d4] ;  /* 0x0022d400014f7983 */ /* 0x000f280000300800 */
[----:B------:R1:W-:Y:S02]  /*b34d0*/  LDGSTS.E [R108+0x35400], [R68.64], P2 ;  /* 0x35400000446c7fae */ /* 0x0003e40009121844 */
[----:B-1----:R-:W-:Y:S02]  /*b34e0*/  IMAD.MOV.U32 R69, RZ, RZ, R77 ;  /* 0x000000ffff457224 */ /* 0x002fe400078e004d */
[----:B------:R-:W4:Y:S01]  /*b34f0*/  LDL.LU R77, [R1+0x22dc] ;  /* 0x0022dc00014d7983 */ /* 0x000f220000300800 */
[----:B------:R-:W4:Y:S01]  /*b3500*/  LDL.LU R75, [R1+0x22e0] ;  /* 0x0022e000014b7983 */ /* 0x000f220000300800 */
[----:B------:R-:W-:Y:S01]  /*b3510*/  MOV R68, R73 ;  /* 0x0000004900447202 */ /* 0x000fe20000000f00 */
[----:B------:R-:W4:Y:S01]  /*b3520*/  LDL.LU R74, [R1+0x22e4] ;  /* 0x0022e400014a7983 */ /* 0x000f220000300800 */
[----:B------:R-:W4:Y:S01]  /*b3530*/  LDL.LU R73, [R1+0x22e8] ;  /* 0x0022e80001497983 */ /* 0x000f220000300800 */
[----:B------:R-:W4:Y:S02]  /*b3540*/  LDL.LU R71, [R1+0x22ec] ;  /* 0x0022ec0001477983 */ /* 0x000f240000300800 */
[----:B------:R-:W4:Y:S01]  /*b3550*/  LDL.LU R70, [R1+0x22f0] ;  /* 0x0022f00001467983 */ /* 0x000f220000300800 */
[----:B------:R-:W-:Y:S01]  /*b3560*/  HMMA.1688.F32.TF32 R160, R180, R130, R160 ;  /* 0x00000082b4a0723c */ /* 0x000fe200000810a0 */
[C---:B------:R-:W-:Y:S01]  /*b3570*/  ISETP.GT.AND P1, PT, R3.reuse, 0x76, PT ;  /* 0x000000760300780c */ /* 0x040fe20003f24270 */
[----:B------:R1:W-:Y:S01]  /*b3580*/  LDGSTS.E [R108+0x35600], [R68.64], P2 ;  /* 0x35600000446c7fae */ /* 0x0003e20009121844 */
[----:B------:R-:W-:-:S02]  /*b3590*/  ISETP.GT.AND P5, PT, R3, 0x7a, PT ;  /* 0x0000007a0300780c */ /* 0x000fc40003fa4270 */
[----:B-1----:R-:W-:Y:S02]  /*b35a0*/  SEL R69, RZ, 0x4, !P1 ;  /* 0x00000004ff457807 */ /* 0x002fe40004800000 */
[----:B------:R-:W-:Y:S11]  /*b35b0*/  SEL R68, RZ, 0x4, !P5 ;  /* 0x00000004ff447807 */ /* 0x000ff60006800000 */
[----:B------:R-:W-:Y:S06]  /*b35c0*/  @!UPT UIADD3 URZ, URZ, URZ, URZ ;  /* 0x0000003f3f3ff290 */ /* 0x000fec000fffe03f */
[----:B------:R-:W-:Y:S08]  /*b35d0*/  HMMA.1688.F32.TF32 R160, R184, R64, R160 ;  /* 0x00000040b8a0723c */ /* 0x000ff000000810a0 */
[----:B------:R-:W-:Y:S01]  /*b35e0*/  HMMA.1688.F32.TF32 R164, R180, R126, R164 ;  /* 0x0000007eb4a4723c */ /* 0x000fe200000810a4 */
[----:B------:R-:W-:Y:S02]  /*b35f0*/  SEL R69, R69, RZ, !P0 ;  /* 0x000000ff45457207 */ /* 0x000fe40004000000 */
[----:B------:R-:W-:Y:S11]  /*b3600*/  SEL R68, R68, RZ, !P0 ;  /* 0x000000ff44447207 */ /* 0x000ff60004000000 */
[----:B------:R-:W-:Y:S10]  /*b3610*/  @!UPT UIADD3 URZ, URZ, URZ, URZ ;  /* 0x0000003f3f3ff290 */ /* 0x000ff4000fffe03f */
[----:B------:R-:W-:Y:S01]  /*b3620*/  HMMA.1688.F32.TF32 R164, R184, R60, R164 ;  /* 0x0000003cb8a4723c */ /* 0x000fe200000810a4 */
        /* <DEDUP_REMOVED lines=82> */
[----:B------:R-:W-:Y:S11]  /*b3b50*/  SEL R61, R61, RZ, !P0 ;  /* 0x000000ff3d3d7207 */ /* 0x000ff60004000000 */
[----:B------:R-:W-:Y:S11]  /*b3b60*/  @!UPT UIADD3 URZ, URZ, URZ, URZ ;  /* 0x0000003f3f3ff290 */ /* 0x000ff6000fffe03f */
[----:B------:R-:W-:Y:S01]  /*b3b70*/  @!UPT UIADD3 URZ, URZ, URZ, URZ ;  /* 0x0000003f3f3ff290 */ /* 0x000fe2000fffe03f */
        /* <DEDUP_REMOVED lines=16> */
[----:B------:R-:W-:Y:S02]  /*b3c80*/  STL [R1+0x2368], R76 ;  /* 0x0023684c01007387 */ /* 0x000fe40000100800 */
        /* <DEDUP_REMOVED lines=9> */
[----:B------:R-:W-:-:S02]  /*b3d20*/  ISETP.NE.U32.AND P3, PT, R61, RZ, PT ;  /* 0x000000ff3d00720c */ /* 0x000fc40003f65070 */
[----:B-1----:R-:W-:Y:S01]  /*b3d30*/  MOV R56, R72 ;  /* 0x0000004800387202 */ /* 0x002fe20000000f00 */
[----:B------:R-:W-:Y:S01]  /*b3d40*/  IMAD.MOV.U32 R57, RZ, RZ, R74 ;  /* 0x000000ffff397224 */ /* 0x000fe200078e004a */
[----:B------:R1:W-:Y:S01]  /*b3d50*/  STL [R1+0x236c], R74 ;  /* 0x00236c4a01007387 */ /* 0x0003e20000100800 */
[--C-:B------:R-:W-:Y:S02]  /*b3d60*/  IMAD.X R75, R75, 0x1, R0.reuse, P5 ;  /* 0x000000014b4b7824 */ /* 0x100fe400028e0600 */
[----:B------:R-:W2:Y:S01]  /*b3d70*/  LDL.LU R61, [R1+0x2458] ;  /* 0x00245800013d7983 */ /* 0x000ea20000300800 */
[----:B------:R3:W-:Y:S01]  /*b3d80*/  LDGSTS.E [R108+0x3b600], [R56.64], P1 ;  /* 0x3b600000386c7fae */ /* 0x0007e20008921844 */
[-C--:B------:R-:W-:Y:S02]  /*b3d90*/  IADD3 R70, P1, R70, R252.reuse, RZ ;  /* 0x000000fc46467210 */ /* 0x080fe40007f3e0ff */
[----:B------:R-:W-:Y:S02]  /*b3da0*/  IADD3 R68, P5, R68, R252, RZ ;  /* 0x000000fc44447210 */ /* 0x000fe40007fbe0ff */
[----:B------:R-:W-:Y:S01]  /*b3db0*/  IADD3.X R71, R71, R0, RZ, P1, !PT ;  /* 0x0000000047477210 */ /* 0x000fe20000ffe4ff */
        /* <DEDUP_REMOVED lines=10> */
[----:B------:R-:W-:Y:S01]  /*b3e60*/  STL [R1+0x23f0], R64 ;  /* 0x0023f04001007387 */ /* 0x000fe20000100800 */
[----:B------:R-:W-:Y:S01]  /*b3e70*/  MOV R53, R75 ;  /* 0x0000004b00357202 */ /* 0x000fe20000000f00 */
[----:B------:R3:W-:Y:S02]  /*b3e80*/  STL [R1+0x23e4], R69 ;  /* 0x0023e44501007387 */ /* 0x0007e40000100800 */
[----:B------:R-:W-:Y:S01]  /*b3e90*/  IMAD.MOV.U32 R52, RZ, RZ, R73 ;  /* 0x000000ffff347224 */ /* 0x000fe200078e0049 */
[----:B-1----:R-:W5:Y:S01]  /*b3ea0*/  LDL.LU R75, [R1+0x245c] ;  /* 0x00245c00014b7983 */ /* 0x002f620000300800 */
[----:B------:R-:W5:Y:S02]  /*b3eb0*/  LDL.LU R73, [R1+0x2464] ;  /* 0x0024640001497983 */ /* 0x000f640000300800 */
[----:B---3--:R-:W3:Y:S01]  /*b3ec0*/  LDL.LU R56, [R1+0x2470] ;  /* 0x0024700001387983 */ /* 0x008ee20000300800 */
[----:B------:R1:W-:Y:S01]  /*b3ed0*/  LDGSTS.E [R108+0x3d000], [R52.64], P2 ;  /* 0x3d000000346c7fae */ /* 0x0003e20009121844 */
[----:B------:R-:W-:Y:S01]  /*b3ee0*/  IADD3.X R65, R65, R0, RZ, P1, !PT ;  /* 0x0000000041417210 */ /* 0x000fe20000ffe4ff */
[----:B-1----:R-:W-:-:S02]  /*b3ef0*/  IMAD.MOV.U32 R52, RZ, RZ, R70 ;  /* 0x000000ffff347224 */ /* 0x002fc400078e0046 */
[----:B------:R-:W-:Y:S02]  /*b3f00*/  IMAD.MOV.U32 R53, RZ, RZ, R71 ;  /* 0x000000ffff357224 */ /* 0x000fe400078e0047 */
[----:B------:R-:W3:Y:S04]  /*b3f10*/  LDL.LU R71, [R1+0x246c] ;  /* 0x00246c0001477983 */ /* 0x000ee80000300800 */
[----:B------:R1:W-:Y:S01]  /*b3f20*/  LDGSTS.E [R108+0x3d200], [R52.64], P2 ;  /* 0x3d200000346c7fae */ /* 0x0003e20009121844 */
[----:B------:R1:W-:Y:S02]  /*b3f30*/  STL [R1+0x23ec], R65 ;  /* 0x0023ec4101007387 */ /* 0x0003e40000100800 */
[----:B------:R-:W3:Y:S01]  /*b3f40*/  LDL.LU R70, [R1+0x2f2c] ;  /* 0x002f2c0001467983 */ /* 0x000ee20000300800 */
[----:B------:R-:W-:Y:S01]  /*b3f50*/  SEL R60, R60, RZ, !P0 ;  /* 0x000000ff3c3c7207 */ /* 0x000fe20004000000 */
[----:B-1----:R-:W-:-:S02]  /*b3f60*/  IMAD.MOV.U32 R52, RZ, RZ, R68 ;  /* 0x000000ffff347224 */ /* 0x002fc400078e0044 */
[----:B------:R-:W-:Y:S01]  /*b3f70*/  IMAD.MOV.U32 R53, RZ, RZ, R69 ;  /* 0x000000ffff357224 */ /* 0x000fe200078e0045 */
[----:B------:R-:W3:Y:S01]  /*b3f80*/  LDL.LU R68, [R1+0x2f38] ;  /* 0x002f380001447983 */ /* 0x000ee20000300800 */
[----:B------:R-:W3:Y:S03]  /*b3f90*/  LDL.LU R69, [R1+0x2f24] ;  /* 0x002f240001457983 */ /* 0x000ee60000300800 */
[----:B------:R1:W-:Y:S01]  /*b3fa0*/  LDGSTS.E [R108+0x3d400], [R52.64], P2 ;  /* 0x3d400000346c7fae */ /* 0x0003e20009121844 */
[----:B------:R-:W-:Y:S01]  /*b3fb0*/  ISETP.NE.U32.AND P4, PT, R60, RZ, PT ;  /* 0x000000ff3c00720c */ /* 0x000fe20003f85070 */
[----:B------:R-:W-:Y:S01]  /*b3fc0*/  HMMA.1688.F32.TF32 R196, R180, R114, R196 ;  /* 0x00000072b4c4723c */ /* 0x000fe200000810c4 */
[----:B-1----:R-:W-:Y:S02]  /*b3fd0*/  IMAD.MOV.U32 R53, RZ, RZ, R65 ;  /* 0x000000ffff357224 */ /* 0x002fe400078e0041 */
[----:B------:R-:W3:Y:S01]  /*b3fe0*/  LDL.LU R65, [R1+0x2f30] ;  /* 0x002f300001417983 */ /* 0x000ee20000300800 */
[----:B------:R-:W-:-:S02]  /*b3ff0*/  MOV R52, R64 ;  /* 0x0000004000347202 */ /* 0x000fc40000000f00 */
[----:B------:R-:W3:Y:S02]  /*b4000*/  LDL.LU R64, [R1+0x2f1c] ;  /* 0x002f1c0001407983 */ /* 0x000ee40000300800 */
[----:B------:R-:W3:Y:S01]  /*b4010*/  LDL.LU R60, [R1+0x2f28] ;  /* 0x002f2800013c7983 */ /* 0x000ee20000300800 */
[----:B------:R-:W3:Y:S01]  /*b4020*/  LDL.LU R57, [R1+0x2f20] ;  /* 0x002f200001397983 */ /* 0x000ee20000300800 */
[C---:B------:R-:W-:Y:S02]  /*b4030*/  ISETP.GT.AND P1, PT, R3.reuse, 0x7, PT ;  /* 0x000000070300780c */ /* 0x040fe40003f24270 */
[----:B------:R-:W-:Y:S01]  /*b4040*/  ISETP.GT.AND P5, PT, R3, 0xb, PT ;  /* 0x0000000b0300780c */ /* 0x000fe20003fa4270 */
[----:B------:R1:W-:Y:S02]  /*b4050*/  LDGSTS.E [R108+0x3d600], [R52.64], P2 ;  /* 0x3d600000346c7fae */ /* 0x0003e40009121844 */
[----:B-1----:R-:W-:Y:S02]  /*b4060*/  SEL R53, RZ, 0x4, !P1 ;  /* 0x00000004ff357807 */ /* 0x002fe40004800000 */
[----:B------:R-:W-:-:S07]  /*b4070*/  SEL R52, RZ, 0x4, !P5 ;  /* 0x00000004ff347807 */ /* 0x000fce0006800000 */
[----:B------:R-:W-:Y:S01]  /*b4080*/  HMMA.1688.F32.TF32 R196, R184, R48, R196 ;  /* 0x00000030b8c4723c */ /* 0x000fe200000810c4 */
[-C--:B--2---:R-:W-:Y:S02]  /*b4090*/  IADD3 R61, P1, R61, R252.reuse, RZ ;  /* 0x000000fc3d3d7210 */ /* 0x084fe40007f3e0ff */
[-C--:B----4-:R-:W-:Y:S02]  /*b40a0*/  IADD3 R74, P6, R74, R252.reuse, RZ ;  /* 0x000000fc4a4a7210 */ /* 0x090fe40007fde0ff */
[----:B-----5:R-:W-:Y:S01]  /*b40b0*/  IADD3 R72, P5, R72, R252, RZ ;  /* 0x000000fc48487210 */ /* 0x020fe20007fbe0ff */
[----:B------:R1:W-:Y:S02]  /*b40c0*/  STL [R1+0x2458], R61 ;  /* 0x0024583d01007387 */ /* 0x0003e40000100800 */
[----:B------:R-:W-:Y:S02]  /*b40d0*/  STL [R1+0x2460], R74 ;  /* 0x0024604a01007387 */ /* 0x000fe40000100800 */
[--C-:B------:R-:W-:Y:S01]  /*b40e0*/  IMAD.X R76, R76, 0x1, R0.reuse, P1 ;  /* 0x000000014c4c7824 */ /* 0x100fe200008e0600 */
[----:B------:R-:W-:Y:S01]  /*b40f0*/  STL [R1+0x2468], R72 ;  /* 0x0024684801007387 */ /* 0x000fe20000100800 */
[----:B------:R-:W-:Y:S01]  /*b4100*/  IADD3.X R75, R75, R0, RZ, P6, !PT ;  /* 0x000000004b4b7210 */ /* 0x000fe200037fe4ff */
[----:B------:R-:W-:-:S02]  /*b4110*/  IMAD.X R73, R73, 0x1, R0, P5 ;  /* 0x0000000149497824 */ /* 0x000fc400028e0600 */
[----:B------:R-:W-:Y:S02]  /*b4120*/  STL [R1+0x2454], R76 ;  /* 0x0024544c01007387 */ /* 0x000fe40000100800 */
[----:B------:R2:W-:Y:S02]  /*b4130*/  STL [R1+0x245c], R75 ;  /* 0x00245c4b01007387 */ /* 0x0005e40000100800 */
[----:B------:R-:W-:Y:S01]  /*b4140*/  IMAD.MOV.U32 R48, RZ, RZ, R61 ;  /* 0x000000ffff307224 */ /* 0x000fe200078e003d */
[----:B------:R-:W-:Y:S01]  /*b4150*/  STL [R1+0x2464], R73 ;  /* 0x0024644901007387 */ /* 0x000fe20000100800 */
[----:B-1----:R-:W4:Y:S01]  /*b4160*/  LDL.LU R61, [R1+0x2f14] ;  /* 0x002f1400013d7983 */ /* 0x002f220000300800 */
[----:B------:R-:W-:Y:S02]  /*b4170*/  MOV R49, R76 ;  /* 0x0000004c00317202 */ /* 0x000fe40000000f00 */
[----:B---3--:R-:W-:-:S03]  /*b4180*/  IADD3 R56, P5, R56, R252, RZ ;  /* 0x000000fc38387210 */ /* 0x008fc60007fbe0ff */
[----:B------:R1:W-:Y:S02]  /*b4190*/  LDGSTS.E [R108+0x3f000], [R48.64], P3 ;  /* 0x3f000000306c7fae */ /* 0x0003e40009921844 */
[----:B-1----:R-:W-:Y:S01]  /*b41a0*/  IMAD.MOV.U32 R48, RZ, RZ, R74 ;  /* 0x000000ffff307224 */ /* 0x002fe200078e004a */
[----:B------:R-:W-:Y:S01]  /*b41b0*/  MOV R49, R75 ;  /* 0x0000004b00317202 */ /* 0x000fe20000000f00 */
[----:B------:R-:W-:-:S04]  /*b41c0*/  IMAD.X R71, R71, 0x1, R0, P5 ;  /* 0x0000000147477824 */ /* 0x000fc800028e0600 */
[----:B------:R1:W-:Y:S02]  /*b41d0*/  LDGSTS.E [R108+0x3f200], [R48.64], P3 ;  /* 0x3f200000306c7fae */ /* 0x0003e40009921844 */
[----:B-1----:R-:W-:Y:S02]  /*b41e0*/  IMAD.MOV.U32 R48, RZ, RZ, R72 ;  /* 0x000000ffff307224 */ /* 0x002fe400078e0048 */
[----:B------:R-:W-:-:S05]  /*b41f0*/  IMAD.MOV.U32 R49, RZ, RZ, R73 ;  /* 0x000000ffff317224 */ /* 0x000fca00078e0049 */
[----:B------:R1:W-:Y:S01]  /*b4200*/  LDGSTS.E [R108+0x3f400], [R48.64], P3 ;  /* 0x3f400000306c7fae */ /* 0x0003e20009921844 */
[----:B------:R-:W-:-:S03]  /*b4210*/  IADD3 R68, P5, R68, R252, RZ ;  /* 0x000000fc44447210 */ /* 0x000fc60007fbe0ff */
[----:B------:R-:W-:Y:S01]  /*b4220*/  STL [R1+0x2470], R56 ;  /* 0x0024703801007387 */ /* 0x000fe20000100800 */
[----:B------:R-:W-:Y:S02]  /*b4230*/  STL [R1+0x246c], R71 ;  /* 0x00246c4701007387 */ /* 0x000fe40000100800 */
[----:B------:R-:W3:Y:S02]  /*b4240*/  LDL.LU R77, [R1+0x2eb8] ;  /* 0x002eb800014d7983 */ /* 0x000ee40000300800 */
[----:B-1----:R-:W-:Y:S02]  /*b4250*/  IMAD.MOV.U32 R48, RZ, RZ, R56 ;  /* 0x000000ffff307224 */ /* 0x002fe400078e0038 */
[----:B------:R-:W-:Y:S01]  /*b4260*/  IMAD.MOV.U32 R49, RZ, RZ, R71 ;  /* 0x000000ffff317224 */ /* 0x000fe200078e0047 */
[----:B------:R-:W-:Y:S01]  /*b4270*/  IADD3.X R70, R70, R0, RZ, P5, !PT ;  /* 0x0000000046467210 */ /* 0x000fe20002ffe4ff */
[----:B--2---:R-:W2:Y:S04]  /*b4280*/  LDL.LU R75, [R1+0x2eb0] ;  /* 0x002eb000014b7983 */ /* 0x004ea80000300800 */
[----:B------:R1:W-:Y:S01]  /*b4290*/  LDGSTS.E [R108+0x3f600], [R48.64], P3 ;  /* 0x3f600000306c7fae */ /* 0x0003e20009921844 */
[----:B------:R-:W-:-:S02]  /*b42a0*/  IADD3 R65, P3, R65, R252, RZ ;  /* 0x000000fc41417210 */ /* 0x000fc40007f7e0ff */
[-C--:B------:R-:W-:Y:S01]  /*b42b0*/  IADD3 R60, P5, R60, R252.reuse, RZ ;  /* 0x000000fc3c3c7210 */ /* 0x080fe20007fbe0ff */
[----:B------:R5:W-:Y:S01]  /*b42c0*/  STL [R1+0x2f38], R68 ;  /* 0x002f384401007387 */ /* 0x000be20000100800 */
[----:B------:R-:W2:Y:S01]  /*b42d0*/  LDL.LU R72, [R1+0x2ea8] ;  /* 0x002ea80001487983 */ /* 0x000ea20000300800 */
[----:B------:R-:W-:Y:S02]  /*b42e0*/  IMAD.X R69, R69, 0x1, R0, P3 ;  /* 0x0000000145457824 */ /* 0x000fe400018e0600 */
[----:B------:R-:W-:Y:S01]  /*b42f0*/  STL [R1+0x2f30], R65 ;  /* 0x002f304101007387 */ /* 0x000fe20000100800 */
[----:B------:R1:W-:Y:S01]  /*b4300*/  STL [R1+0x2f2c], R70 ;  /* 0x002f2c4601007387 */ /* 0x0003e20000100800 */
[----:B------:R-:W-:Y:S01]  /*b4310*/  IADD3 R57, P3, R57, R252, RZ ;  /* 0x000000fc39397210 */ /* 0x000fe20007f7e0ff */
[----:B------:R1:W-:Y:S01]  /*b4320*/  STL [R1+0x2f28], R60 ;  /* 0x002f283c01007387 */ /* 0x0003e20000100800 */
[----:B------:R-:W-:Y:S02]  /*b4330*/  SEL R52, R52, RZ, !P0 ;  /* 0x000000ff34347207 */ /* 0x000fe40004000000 */
[----:B------:R-:W-:Y:S01]  /*b4340*/  IADD3.X R64, R64, R0, RZ, P5, !PT ;  /* 0x0000000040407210 */ /* 0x000fe20002ffe4ff */
[----:B------:R1:W-:Y:S01]  /*b4350*/  STL [R1+0x2f24], R69 ;  /* 0x002f244501007387 */ /* 0x0003e20000100800 */
[----:B------:R-:W2:Y:S01]  /*b4360*/  LDL.LU R78, [R1+0x2eac] ;  /* 0x002eac00014e7983 */ /* 0x000ea20000300800 */
[----:B------:R-:W-:-:S02]  /*b4370*/  SHF.L.U32 R247, R245, 0x2, RZ ;  /* 0x00000002f5f77819 */ /* 0x000fc400000006ff */
[----:B------:R-:W-:Y:S01]  /*b4380*/  ISETP.NE.U32.AND P1, PT, R52, RZ, PT ;  /* 0x000000ff3400720c */ /* 0x000fe20003f25070 */
[----:B------:R-:W-:Y:S01]  /*b4390*/  STL [R1+0x2f20], R57 ;  /* 0x002f203901007387 */ /* 0x000fe20000100800 */
[----:B------:R-:W-:Y:S02]  /*b43a0*/  IMAD.MOV.U32 R52, RZ, RZ, R68 ;  /* 0x000000ffff347224 */ /* 0x000fe400078e0044 */
[----:B------:R4:W-:Y:S02]  /*b43b0*/  STL [R1+0x2f1c], R64 ;  /* 0x002f1c4001007387 */ /* 0x0009e40000100800 */
[----:B-----5:R-:W5:Y:S01]  /*b43c0*/  LDL.LU R68, [R1+0x2ea0] ;  /* 0x002ea00001447983 */ /* 0x020f620000300800 */
[----:B------:R-:W-:Y:S02]  /*b43d0*/  SEL R53, R53, RZ, !P0 ;  /* 0x000000ff35357207 */ /* 0x000fe40004000000 */
[----:B------:R-:W-:Y:S01]  /*b43e0*/  LOP3.LUT R56, R247, 0x60, RZ, 0x3c, !PT ;  /* 0x00000060f7387812 */ /* 0x000fe200078e3cff */
[----:B------:R-:W5:Y:S01]  /*b43f0*/  LDL.LU R76, [R1+0x2ea4] ;  /* 0x002ea400014c7983 */ /* 0x000f620000300800 */
[----:B------:R-:W5:Y:S01]  /*b4400*/  LDL.LU R74, [R1+0x2e9c] ;  /* 0x002e9c00014a7983 */ /* 0x000f620000300800 */
[----:B------:R-:W-:Y:S01]  /*b4410*/  ISETP.NE.U32.AND P2, PT, R53, RZ, PT ;  /* 0x000000ff3500720c */ /* 0x000fe20003f45070 */
[----:B------:R-:W-:-:S02]  /*b4420*/  IMAD.MOV.U32 R53, RZ, RZ, R70 ;  /* 0x000000ffff357224 */ /* 0x000fc400078e0046 */
[----:B-1----:R-:W-:Y:S01]  /*b4430*/  IMAD R48, R243, 0x40000, R56 ;  /* 0x00040000f3307824 */ /* 0x002fe200078e0238 */
[----:B------:R-:W5:Y:S04]  /*b4440*/  LDL.LU R70, [R1+0x2e94] ;  /* 0x002e940001467983 */ /* 0x000f680000300800 */
[----:B------:R1:W-:Y:S02]  /*b4450*/  LDGSTS.E [R48+0x1800], [R52.64], P4 ;  /* 0x0180000034307fae */ /* 0x0003e4000a121844 */
[----:B-1----:R-:W-:Y:S01]  /*b4460*/  MOV R52, R65 ;  /* 0x0000004100347202 */ /* 0x002fe20000000f00 */
[----:B------:R-:W-:-:S05]  /*b4470*/  IMAD.MOV.U32 R53, RZ, RZ, R69 ;  /* 0x000000ffff357224 */ /* 0x000fca00078e0045 */
[----:B------:R1:W-:Y:S02]  /*b4480*/  LDGSTS.E [R48+0x1a00], [R52.64], P4 ;  /* 0x01a0000034307fae */ /* 0x0003e4000a121844 */
[----:B-1----:R-:W-:Y:S02]  /*b4490*/  MOV R52, R60 ;  /* 0x0000003c00347202 */ /* 0x002fe40000000f00 */
[----:B------:R-:W5:Y:S01]  /*b44a0*/  LDL.LU R60, [R1+0x2e38] ;  /* 0x002e3800013c7983 */ /* 0x000f620000300800 */
[----:B------:R-:W-:-:S05]  /*b44b0*/  IMAD.MOV.U32 R53, RZ, RZ, R64 ;  /* 0x000000ffff357224 */ /* 0x000fca00078e0040 */
[----:B------:R1:W-:Y:S02]  /*b44c0*/  LDGSTS.E [R48+0x1c00], [R52.64], P4 ;  /* 0x01c0000034307fae */ /* 0x0003e4000a121844 */
[----:B-1----:R-:W-:Y:S02]  /*b44d0*/  IMAD.MOV.U32 R52, RZ, RZ, R57 ;  /* 0x000000ffff347224 */ /* 0x002fe400078e0039 */
[----:B----4-:R-:W-:-:S05]  /*b44e0*/  IMAD.X R61, R61, 0x1, R0, P3 ;  /* 0x000000013d3d7824 */ /* 0x010fca00018e0600 */
[----:B------:R1:W-:Y:S01]  /*b44f0*/  STL [R1+0x2f14], R61 ;  /* 0x002f143d01007387 */ /* 0x0003e20000100800 */
[----:B------:R-:W4:Y:S02]  /*b4500*/  LDL.LU R73, [R1+0x2e2c] ;  /* 0x002e2c0001497983 */ /* 0x000f240000300800 */
[----:B------:R-:W4:Y:S02]  /*b4510*/  LDL.LU R71, [R1+0x2e24] ;  /* 0x002e240001477983 */ /* 0x000f240000300800 */
[----:B------:R-:W4:Y:S01]  /*b4520*/  LDL.LU R69, [R1+0x2e30] ;  /* 0x002e300001457983 */ /* 0x000f220000300800 */
[----:B------:R-:W4:Y:S01]  /*b4530*/  LDL.LU R65, [R1+0x2e1c] ;  /* 0x002e1c0001417983 */ /* 0x000f220000300800 */
[----:B------:R-:W4:Y:S01]  /*b4540*/  LDL.LU R64, [R1+0x2e28] ;  /* 0x002e280001407983 */ /* 0x000f220000300800 */
[----:B------:R-:W-:Y:S02]  /*b4550*/  MOV R53, R61 ;  /* 0x0000003d00357202 */ /* 0x000fe40000000f00 */
[----:B-1----:R-:W4:Y:S01]  /*b4560*/  LDL.LU R61, [R1+0x2e14] ;  /* 0x002e1400013d7983 */ /* 0x002f220000300800 */
[----:B------:R-:W4:Y:S01]  /*b4570*/  LDL.LU R57, [R1+0x2e20] ;  /* 0x002e200001397983 */ /* 0x000f220000300800 */
[----:B------:R-:W-:Y:S01]  /*b4580*/  HMMA.1688.F32.TF32 R200, R180, R110, R200 ;  /* 0x0000006eb4c8723c */ /* 0x000fe200000810c8 */
[C---:B------:R-:W-:Y:S01]  /*b4590*/  ISETP.GT.AND P3, PT, R3.reuse, 0xf, PT ;  /* 0x0000000f0300780c */ /* 0x040fe20003f64270 */
[----:B------:R1:W-:Y:S01]  /*b45a0*/  LDGSTS.E [R48+0x1e00], [R52.64], P4 ;  /* 0x01e0000034307fae */ /* 0x0003e2000a121844 */
[----:B------:R-:W-:-:S02]  /*b45b0*/  ISETP.GT.AND P5, PT, R3, 0x13, PT ;  /* 0x000000130300780c */ /* 0x000fc40003fa4270 */
[----:B-1----:R-:W-:Y:S02]  /*b45c0*/  SEL R52, RZ, 0x4, !P3 ;  /* 0x00000004ff347807 */ /* 0x002fe40005800000 */
[----:B------:R-:W-:Y:S02]  /*b45d0*/  SEL R49, RZ, 0x4, !P5 ;  /* 0x00000004ff317807 */ /* 0x000fe40006800000 */
[-C--:B---3--:R-:W-:Y:S11]  /*b45e0*/  IADD3 R77, P3, R77, R252.reuse, RZ ;  /* 0x000000fc4d4d7210 */ /* 0x088ff60007f7e0ff */
[----:B------:R-:W-:Y:S04]  /*b45f0*/  @!UPT UIADD3 URZ, URZ, URZ, URZ ;  /* 0x0000003f3f3ff290 */ /* 0x000fe8000fffe03f */
[----:B------:R-:W-:Y:S07]  /*b4600*/  HMMA.1688.F32.TF32 R200, R184, R44, R200 ;  /* 0x0000002cb8c8723c */ /* 0x000fee00000810c8 */
[----:B------:R-:W-:Y:S01]  /*b4610*/  IMAD.MOV.U32 R44, RZ, RZ, R77 ;  /* 0x000000ffff2c7224 */ /* 0x000fe200078e004d */
[-C--:B--2---:R-:W-:Y:S02]  /*b4620*/  IADD3 R75, P4, R75, R252.reuse, RZ ;  /* 0x000000fc4b4b7210 */ /* 0x084fe40007f9e0ff */
[----:B------:R-:W-:Y:S01]  /*b4630*/  IADD3 R72, P5, R72, R252, RZ ;  /* 0x000000fc48487210 */ /* 0x000fe20007fbe0ff */
[----:B------:R-:W-:-:S04]  /*b4640*/  IMAD.X R78, R78, 0x1, R0, P3 ;  /* 0x000000014e4e7824 */ /* 0x000fc800018e0600 */
[----:B------:R-:W-:Y:S02]  /*b4650*/  IMAD.MOV.U32 R45, RZ, RZ, R78 ;  /* 0x000000ffff2d7224 */ /* 0x000fe400078e004e */
[----:B-----5:R-:W-:-:S03]  /*b4660*/  IMAD.X R76, R76, 0x1, R0, P4 ;  /* 0x000000014c4c7824 */ /* 0x020fc600020e0600 */
[----:B------:R1:W-:Y:S01]  /*b4670*/  LDGSTS.E [R48+0x3800], [R44.64], P2 ;  /* 0x038000002c307fae */ /* 0x0003e20009121844 */
[----:B------:R-:W-:Y:S01]  /*b4680*/  IADD3.X R74, R74, R0, RZ, P5, !PT ;  /* 0x000000004a4a7210 */ /* 0x000fe20002ffe4ff */
[----:B------:R-:W-:Y:S01]  /*b4690*/  HMMA.1688.F32.TF32 R204, R180, R106, R204 ;  /* 0x0000006ab4cc723c */ /* 0x000fe200000810cc */
[----:B------:R-:W-:Y:S01]  /*b46a0*/  IADD3 R68, P5, R68, R252, RZ ;  /* 0x000000fc44447210 */ /* 0x000fe20007fbe0ff */
[----:B-1----:R-:W-:Y:S02]  /*b46b0*/  IMAD.MOV.U32 R44, RZ, RZ, R75 ;  /* 0x000000ffff2c7224 */ /* 0x002fe400078e004b */
[----:B------:R-:W-:Y:S01]  /*b46c0*/  IMAD.MOV.U32 R45, RZ, RZ, R76 ;  /* 0x000000ffff2d7224 */ /* 0x000fe200078e004c */
[----:B------:R-:W-:-:S04]  /*b46d0*/  IADD3.X R70, R70, R0, RZ, P5, !PT ;  /* 0x0000000046467210 */ /* 0x000fc80002ffe4ff */
[----:B------:R1:W-:Y:S04]  /*b46e0*/  LDGSTS.E [R48+0x3a00], [R44.64], P2 ;  /* 0x03a000002c307fae */ /* 0x0003e80009121844 */
[----:B------:R-:W-:Y:S01]  /*b46f0*/  STL [R1+0x2eb8], R77 ;  /* 0x002eb84d01007387 */ /* 0x000fe20000100800 */
[----:B------:R-:W-:Y:S02]  /*b4700*/  STL [R1+0x2eb0], R75 ;  /* 0x002eb04b01007387 */ /* 0x000fe40000100800 */
[----:B------:R2:W-:Y:S01]  /*b4710*/  STL [R1+0x2ea8], R72 ;  /* 0x002ea84801007387 */ /* 0x0005e20000100800 */
[----:B-1----:R-:W-:Y:S01]  /*b4720*/  MOV R44, R72 ;  /* 0x00000048002c7202 */ /* 0x002fe20000000f00 */
[----:B------:R-:W-:-:S05]  /*b4730*/  IMAD.MOV.U32 R45, RZ, RZ, R74 ;  /* 0x000000ffff2d7224 */ /* 0x000fca00078e004a */
[----:B------:R1:W-:Y:S04]  /*b4740*/  LDGSTS.E [R48+0x3c00], [R44.64], P2 ;  /* 0x03c000002c307fae */ /* 0x0003e80009121844 */
[----:B------:R-:W-:Y:S01]  /*b4750*/  STL [R1+0x2eac], R78 ;  /* 0x002eac4e01007387 */ /* 0x000fe20000100800 */
[----:B------:R-:W-:Y:S01]  /*b4760*/  STL [R1+0x2ea4], R76 ;  /* 0x002ea44c01007387 */ /* 0x000fe20000100800 */
[----:B------:R-:W-:Y:S02]  /*b4770*/  IADD3 R60, P5, R60, R252, RZ ;  /* 0x000000fc3c3c7210 */ /* 0x000fe40007fbe0ff */
[----:B------:R-:W-:Y:S01]  /*b4780*/  STL [R1+0x2e9c], R74 ;  /* 0x002e9c4a01007387 */ /* 0x000fe20000100800 */
[----:B-1----:R-:W-:Y:S01]  /*b4790*/  IMAD.MOV.U32 R44, RZ, RZ, R68 ;  /* 0x000000ffff2c7224 */ /* 0x002fe200078e0044 */
[----:B------:R-:W-:-:S02]  /*b47a0*/  MOV R45, R70 ;  /* 0x00000046002d7202 */ /* 0x000fc40000000f00 */
[----:B------:R-:W-:Y:S01]  /*b47b0*/  STL [R1+0x2ea0], R68 ;  /* 0x002ea04401007387 */ /* 0x000fe20000100800 */
[----:B------:R1:W-:Y:S02]  /*b47c0*/  STL [R1+0x2e94], R70 ;  /* 0x002e944601007387 */ /* 0x0003e40000100800 */
[----:B--2---:R-:W2:Y:S01]  /*b47d0*/  LDL.LU R72, [R1+0x2db8] ;  /* 0x002db80001487983 */ /* 0x004ea20000300800 */
        /* <DEDUP_REMOVED lines=9> */
[----:B------:R-:W-:Y:S02]  /*b4870*/  ISETP.NE.U32.AND P3, PT, R52, RZ, PT ;  /* 0x000000ff3400720c */ /* 0x000fe40003f65070 */
[-C--:B----4-:R-:W-:Y:S01]  /*b4880*/  IADD3 R69, P2, R69, R252.reuse, RZ ;  /* 0x000000fc45457210 */ /* 0x090fe20007f5e0ff */
[----:B------:R-:W-:Y:S01]  /*b4890*/  IMAD.X R73, R73, 0x1, R0, P5 ;  /* 0x0000000149497824 */ /* 0x000fe200028e0600 */
[----:B------:R-:W-:-:S03]  /*b48a0*/  IADD3 R64, P5, R64, R252, RZ ;  /* 0x000000fc40407210 */ /* 0x000fc60007fbe0ff */
[----:B------:R-:W-:Y:S01]  /*b48b0*/  IMAD.X R71, R71, 0x1, R0, P2 ;  /* 0x0000000147477824 */ /* 0x000fe200010e0600 */
[----:B------:R-:W-:Y:S01]  /*b48c0*/  STL [R1+0x2e30], R69 ;  /* 0x002e304501007387 */ /* 0x000fe20000100800 */
[----:B------:R1:W-:Y:S01]  /*b48d0*/  STL [R1+0x2e2c], R73 ;  /* 0x002e2c4901007387 */ /* 0x0003e20000100800 */
[----:B------:R-:W-:Y:S01]  /*b48e0*/  IADD3 R57, P2, R57, R252, RZ ;  /* 0x000000fc39397210 */ /* 0x000fe20007f5e0ff */
[----:B------:R-:W-:Y:S01]  /*b48f0*/  STL [R1+0x2e28], R64 ;  /* 0x002e284001007387 */ /* 0x000fe20000100800 */
[----:B------:R-:W-:Y:S01]  /*b4900*/  IADD3.X R65, R65, R0, RZ, P5, !PT ;  /* 0x0000000041417210 */ /* 0x000fe20002ffe4ff */
[----:B------:R4:W-:Y:S01]  /*b4910*/  STL [R1+0x2e24], R71 ;  /* 0x002e244701007387 */ /* 0x0009e20000100800 */
[----:B------:R-:W-:-:S03]  /*b4920*/  IMAD.MOV.U32 R41, RZ, RZ, R73 ;  /* 0x000000ffff297224 */ /* 0x000fc600078e0049 */
[----:B-1----:R-:W5:Y:S01]  /*b4930*/  LDL.LU R73, [R1+0x2dac] ;  /* 0x002dac0001497983 */ /* 0x002f620000300800 */
[----:B------:R-:W-:Y:S02]  /*b4940*/  STL [R1+0x2e20], R57 ;  /* 0x002e203901007387 */ /* 0x000fe40000100800 */
[----:B------:R1:W-:Y:S01]  /*b4950*/  STL [R1+0x2e1c], R65 ;  /* 0x002e1c4101007387 */ /* 0x0003e20000100800 */
[----:B------:R1:W-:Y:S01]  /*b4960*/  LDGSTS.E [R48+0x5800], [R40.64], P1 ;  /* 0x0580000028307fae */ /* 0x0003e20008921844 */
[----:B------:R-:W5:Y:S02]  /*b4970*/  LDL.LU R60, [R1+0x2da0] ;  /* 0x002da000013c7983 */ /* 0x000f640000300800 */
[----:B-1----:R-:W-:Y:S02]  /*b4980*/  IMAD.MOV.U32 R41, RZ, RZ, R71 ;  /* 0x000000ffff297224 */ /* 0x002fe400078e0047 */
[----:B----4-:R-:W4:Y:S01]  /*b4990*/  LDL.LU R71, [R1+0x2da4] ;  /* 0x002da40001477983 */ /* 0x010f220000300800 */
[----:B------:R-:W-:-:S02]  /*b49a0*/  MOV R40, R69 ;  /* 0x0000004500287202 */ /* 0x000fc40000000f00 */
[----:B------:R-:W4:Y:S03]  /*b49b0*/  LDL.LU R69, [R1+0x2d9c] ;  /* 0x002d9c0001457983 */ /* 0x000f260000300800 */
[----:B------:R1:W-:Y:S01]  /*b49c0*/  LDGSTS.E [R48+0x5a00], [R40.64], P1 ;  /* 0x05a0000028307fae */ /* 0x0003e20008921844 */
[----:B------:R-:W-:Y:S01]  /*b49d0*/  IMAD.X R61, R61, 0x1, R0, P2 ;  /* 0x000000013d3d7824 */ /* 0x000fe200010e0600 */
[----:B-1----:R-:W-:Y:S02]  /*b49e0*/  MOV R40, R64 ;  /* 0x0000004000287202 */ /* 0x002fe40000000f00 */
[----:B------:R-:W4:Y:S01]  /*b49f0*/  LDL.LU R64, [R1+0x2d94] ;  /* 0x002d940001407983 */ /* 0x000f220000300800 */
[----:B------:R-:W-:Y:S02]  /*b4a00*/  IMAD.MOV.U32 R41, RZ, RZ, R65 ;  /* 0x000000ffff297224 */ /* 0x000fe400078e0041 */
[----:B------:R-:W4:Y:S02]  /*b4a10*/  LDL.LU R49, [R1+0x2d38] ;  /* 0x002d380001317983 */ /* 0x000f240000300800 */
[----:B------:R1:W-:Y:S01]  /*b4a20*/  STL [R1+0x2e14], R61 ;  /* 0x002e143d01007387 */ /* 0x0003e20000100800 */
[----:B------:R-:W4:Y:S04]  /*b4a30*/  LDL.LU R65, [R1+0x2d2c] ;  /* 0x002d2c0001417983 */ /* 0x000f280000300800 */
[----:B------:R1:W-:Y:S02]  /*b4a40*/  LDGSTS.E [R48+0x5c00], [R40.64], P1 ;  /* 0x05c0000028307fae */ /* 0x0003e40008921844 */
[----:B-1----:R-:W-:Y:S01]  /*b4a50*/  MOV R41, R61 ;  /* 0x0000003d00297202 */ /* 0x002fe20000000f00 */
[----:B------:R-:W-:Y:S01]  /*b4a60*/  IMAD.MOV.U32 R40, RZ, RZ, R57 ;  /* 0x000000ffff287224 */ /* 0x000fe200078e0039 */
[----:B------:R-:W4:Y:S01]  /*b4a70*/  LDL.LU R61, [R1+0x2d24] ;  /* 0x002d2400013d7983 */ /* 0x000f220000300800 */
[----:B------:R-:W4:Y:S02]  /*b4a80*/  LDL.LU R57, [R1+0x2d30] ;  /* 0x002d300001397983 */ /* 0x000f240000300800 */
[----:B------:R-:W4:Y:S02]  /*b4a90*/  LDL.LU R53, [R1+0x2d1c] ;  /* 0x002d1c0001357983 */ /* 0x000f240000300800 */
[----:B------:R-:W4:Y:S01]  /*b4aa0*/  LDL.LU R52, [R1+0x2d28] ;  /* 0x002d280001347983 */ /* 0x000f220000300800 */
[----:B---3--:R-:W3:Y:S01]  /*b4ab0*/  LDL.LU R45, [R1+0x2d14] ;  /* 0x002d1400012d7983 */ /* 0x008ee20000300800 */
[----:B------:R-:W3:Y:S01]  /*b4ac0*/  LDL.LU R44, [R1+0x2d20] ;  /* 0x002d2000012c7983 */ /* 0x000ee20000300800 */
[----:B------:R-:W-:Y:S02]  /*b4ad0*/  HMMA.1688.F32.TF32 R208, R180, R102, R208 ;  /* 0x00000066b4d0723c */ /* 0x000fe400000810d0 */
[----:B------:R1:W-:Y:S01]  /*b4ae0*/  LDGSTS.E [R48+0x5e00], [R40.64], P1 ;  /* 0x05e0000028307fae */ /* 0x0003e20008921844 */
[----:B------:R-:W-:-:S02]  /*b4af0*/  ISETP.GT.AND P2, PT, R3, 0x17, PT ;  /* 0x000000170300780c */ /* 0x000fc40003f44270 */
[----:B------:R-:W-:Y:S02]  /*b4b00*/  ISETP.GT.AND P5, PT, R3, 0x1b, PT ;  /* 0x0000001b0300780c */ /* 0x000fe40003fa4270 */
[----:B-1----:R-:W-:Y:S02]  /*b4b10*/  SEL R41, RZ, 0x4, !P2 ;  /* 0x00000004ff297807 */ /* 0x002fe40005000000 */
[----:B------:R-:W-:Y:S11]  /*b4b20*/  SEL R40, RZ, 0x4, !P5 ;  /* 0x00000004ff287807 */ /* 0x000ff60006800000 */
[----:B------:R-:W-:Y:S04]  /*b4b30*/  @!UPT UIADD3 URZ, URZ, URZ, URZ ;  /* 0x0000003f3f3ff290 */ /* 0x000fe8000fffe03f */
[----:B------:R-:W-:Y:S01]  /*b4b40*/  HMMA.1688.F32.TF32 R208, R184, R36, R208 ;  /* 0x00000024b8d0723c */ /* 0x000fe200000810d0 */
[----:B--2---:R-:W-:-:S06]  /*b4b50*/  IADD3 R72, P1, R72, R252, RZ ;  /* 0x000000fc48487210 */ /* 0x004fcc0007f3e0ff */
[----:B------:R-:W-:Y:S01]  /*b4b60*/  IMAD.MOV.U32 R36, RZ, RZ, R72 ;  /* 0x000000ffff247224 */ /* 0x000fe200078e0048 */
[-C--:B------:R-:W-:Y:S02]  /*b4b70*/  IADD3 R70, P2, R70, R252.reuse, RZ ;  /* 0x000000fc46467210 */ /* 0x080fe40007f5e0ff */
[----:B------:R-:W-:Y:S01]  /*b4b80*/  IADD3 R68, P5, R68, R252, RZ ;  /* 0x000000fc44447210 */ /* 0x000fe20007fbe0ff */
[----:B------:R-:W-:Y:S01]  /*b4b90*/  HMMA.1688.F32.TF32 R212, R180, R98, R212 ;  /* 0x00000062b4d4723c */ /* 0x000fe200000810d4 */
[----:B------:R-:W-:Y:S01]  /*b4ba0*/  STL [R1+0x2db8], R72 ;  /* 0x002db84801007387 */ /* 0x000fe20000100800 */
[----:B------:R-:W-:Y:S02]  /*b4bb0*/  STL [R1+0x2db0], R70 ;  /* 0x002db04601007387 */ /* 0x000fe40000100800 */
[----:B------:R1:W-:Y:S01]  /*b4bc0*/  STL [R1+0x2da8], R68 ;  /* 0x002da84401007387 */ /* 0x0003e20000100800 */
[----:B------:R-:W-:Y:S11]  /*b4bd0*/  SEL R40, R40, RZ, !P0 ;  /* 0x000000ff28287207 */ /* 0x000ff60004000000 */
[----:B------:R-:W-:Y:S08]  /*b4be0*/  @!UPT UIADD3 URZ, URZ, URZ, URZ ;  /* 0x0000003f3f3ff290 */ /* 0x000ff0000fffe03f */
[----:B------:R-:W-:Y:S01]  /*b4bf0*/  HMMA.1688.F32.TF32 R212, R184, R32, R212 ;  /* 0x00000020b8d4723c */ /* 0x000fe200000810d4 */
[----:B------:R-:W-:Y:S01]  /*b4c00*/  SEL R41, R41, RZ, !P0 ;  /* 0x000000ff29297207 */ /* 0x000fe20004000000 */
[----:B-----5:R-:W-:-:S04]  /*b4c10*/  IMAD.X R73, R73, 0x1, R0, P1 ;  /* 0x0000000149497824 */ /* 0x020fc800008e0600 */
[----:B------:R-:W-:-:S05]  /*b4c20*/  IMAD.MOV.U32 R37, RZ, RZ, R73 ;  /* 0x000000ffff257224 */ /* 0x000fca00078e0049 */
[----:B------:R2:W-:Y:S01]  /*b4c30*/  LDGSTS.E [R48+0x7800], [R36.64], P3 ;  /* 0x0780000024307fae */ /* 0x0005e20009921844 */
[----:B----4-:R-:W-:Y:S01]  /*b4c40*/  IMAD.X R71, R71, 0x1, R0, P2 ;  /* 0x0000000147477824 */ /* 0x010fe200010e0600 */
[----:B------:R-:W-:Y:S01]  /*b4c50*/  IADD3.X R69, R69, R0, RZ, P5, !PT ;  /* 0x0000000045457210 */ /* 0x000fe20002ffe4ff */
[----:B--2---:R-:W-:Y:S02]  /*b4c60*/  IMAD.MOV.U32 R36, RZ, RZ, R70 ;  /* 0x000000ffff247224 */ /* 0x004fe400078e0046 */
[----:B------:R-:W-:Y:S01]  /*b4c70*/  IMAD.MOV.U32 R37, RZ, RZ, R71 ;  /* 0x000000ffff257224 */ /* 0x000fe200078e0047 */
[----:B------:R-:W-:-:S04]  /*b4c80*/  IADD3 R60, P5, R60, R252, RZ ;  /* 0x000000fc3c3c7210 */ /* 0x000fc80007fbe0ff */
[----:B------:R2:W-:Y:S04]  /*b4c90*/  LDGSTS.E [R48+0x7a00], [R36.64], P3 ;  /* 0x07a0000024307fae */ /* 0x0005e80009921844 */
[----:B------:R-:W-:Y:S01]  /*b4ca0*/  STL [R1+0x2dac], R73 ;  /* 0x002dac4901007387 */ /* 0x000fe20000100800 */
[----:B------:R-:W-:Y:S02]  /*b4cb0*/  IADD3.X R64, R64, R0, RZ, P5, !PT ;  /* 0x0000000040407210 */ /* 0x000fe40002ffe4ff */
[----:B--2---:R-:W-:Y:S01]  /*b4cc0*/  MOV R36, R68 ;  /* 0x0000004400247202 */ /* 0x004fe20000000f00 */
[----:B------:R-:W-:-:S05]  /*b4cd0*/  IMAD.MOV.U32 R37, RZ, RZ, R69 ;  /* 0x000000ffff257224 */ /* 0x000fca00078e0045 */
[----:B------:R2:W-:Y:S01]  /*b4ce0*/  LDGSTS.E [R48+0x7c00], [R36.64], P3 ;  /* 0x07c0000024307fae */ /* 0x0005e20009921844 */
[----:B------:R-:W-:-:S03]  /*b4cf0*/  IADD3 R49, P5, R49, R252, RZ ;  /* 0x000000fc31317210 */ /* 0x000fc60007fbe0ff */
[----:B------:R-:W-:Y:S01]  /*b4d00*/  STL [R1+0x2da4], R71 ;  /* 0x002da44701007387 */ /* 0x000fe20000100800 */
[----:B------:R-:W-:Y:S02]  /*b4d10*/  STL [R1+0x2d9c], R69 ;  /* 0x002d9c4501007387 */ /* 0x000fe40000100800 */
[----:B------:R-:W-:Y:S02]  /*b4d20*/  STL [R1+0x2da0], R60 ;  /* 0x002da03c01007387 */ /* 0x000fe40000100800 */
[----:B--2---:R-:W-:Y:S01]  /*b4d30*/  IMAD.MOV.U32 R36, RZ, RZ, R60 ;  /* 0x000000ffff247224 */ /* 0x004fe200078e003c */
[----:B------:R-:W-:Y:S01]  /*b4d40*/  MOV R37, R64 ;  /* 0x0000004000257202 */ /* 0x000fe20000000f00 */
[----:B------:R2:W-:Y:S01]  /*b4d50*/  STL [R1+0x2d94], R64 ;  /* 0x002d944001007387 */ /* 0x0005e20000100800 */
[----:B-1----:R-:W4:Y:S03]  /*b4d60*/  LDL.LU R68, [R1+0x2cb8] ;  /* 0x002cb80001447983 */ /* 0x002f260000300800 */
[----:B------:R1:W-:Y:S01]  /*b4d70*/  LDGSTS.E [R48+0x7e00], [R36.64], P3 ;  /* 0x07e0000024307fae */ /* 0x0003e20009921844 */
[-C--:B------:R-:W-:Y:S01]  /*b4d80*/  IADD3 R57, P3, R57, R252.reuse, RZ ;  /* 0x000000fc39397210 */ /* 0x080fe20007f7e0ff */
[--C-:B------:R-:W-:Y:S01]  /*b4d90*/  IMAD.X R65, R65, 0x1, R0.reuse, P5 ;  /* 0x0000000141417824 */ /* 0x100fe200028e0600 */
[----:B------:R-:W-:Y:S01]  /*b4da0*/  IADD3 R52, P5, R52, R252, RZ ;  /* 0x000000fc34347210 */ /* 0x000fe20007fbe0ff */
[----:B--2---:R-:W2:Y:S01]  /*b4db0*/  LDL.LU R64, [R1+0x2cb0] ;  /* 0x002cb00001407983 */ /* 0x004ea20000300800 */
[----:B------:R5:W-:Y:S02]  /*b4dc0*/  STL [R1+0x2d38], R49 ;  /* 0x002d383101007387 */ /* 0x000be40000100800 */
[----:B------:R-:W-:-:S02]  /*b4dd0*/  IMAD.X R61, R61, 0x1, R0, P3 ;  /* 0x000000013d3d7824 */ /* 0x000fc400018e0600 */
[----:B------:R-:W2:Y:S01]  /*b4de0*/  LDL.LU R60, [R1+0x2ca8] ;  /* 0x002ca800013c7983 */ /* 0x000ea20000300800 */
[----:B------:R-:W-:Y:S01]  /*b4df0*/  STL [R1+0x2d30], R57 ;  /* 0x002d303901007387 */ /* 0x000fe20000100800 */
[----:B------:R1:W-:Y:S01]  /*b4e00*/  STL [R1+0x2d2c], R65 ;  /* 0x002d2c4101007387 */ /* 0x0003e20000100800 */
[----:B---3--:R-:W-:Y:S01]  /*b4e10*/  IADD3 R44, P3, R44, R252, RZ ;  /* 0x000000fc2c2c7210 */ /* 0x008fe20007f7e0ff */
[----:B------:R-:W-:Y:S01]  /*b4e20*/  STL [R1+0x2d28], R52 ;  /* 0x002d283401007387 */ /* 0x000fe20000100800 */
[----:B------:R-:W-:Y:S01]  /*b4e30*/  IADD3.X R53, R53, R0, RZ, P5, !PT ;  /* 0x0000000035357210 */ /* 0x000fe20002ffe4ff */
[----:B------:R3:W-:Y:S01]  /*b4e40*/  STL [R1+0x2d24], R61 ;  /* 0x002d243d01007387 */ /* 0x0007e20000100800 */
[----:B------:R-:W2:Y:S02]  /*b4e50*/  LDL.LU R69, [R1+0x2cac] ;  /* 0x002cac0001457983 */ /* 0x000ea40000300800 */
[----:B------:R-:W-:Y:S02]  /*b4e60*/  STL [R1+0x2d20], R44 ;  /* 0x002d202c01007387 */ /* 0x000fe40000100800 */
[----:B------:R-:W-:-:S02]  /*b4e70*/  IMAD.MOV.U32 R32, RZ, RZ, R49 ;  /* 0x000000ffff207224 */ /* 0x000fc400078e0031 */
[----:B------:R-:W-:Y:S01]  /*b4e80*/  IMAD.MOV.U32 R33, RZ, RZ, R65 ;  /* 0x000000ffff217224 */ /* 0x000fe200078e0041 */
[----:B------:R3:W-:Y:S01]  /*b4e90*/  STL [R1+0x2d1c], R53 ;  /* 0x002d1c3501007387 */ /* 0x0007e20000100800 */
[----:B-----5:R-:W5:Y:S02]  /*b4ea0*/  LDL.LU R49, [R1+0x2ca0] ;  /* 0x002ca00001317983 */ /* 0x020f640000300800 */
[----:B-1----:R-:W5:Y:S01]  /*b4eb0*/  LDL.LU R65, [R1+0x2ca4] ;  /* 0x002ca40001417983 */ /* 0x002f620000300800 */
[----:B------:R1:W-:Y:S01]  /*b4ec0*/  LDGSTS.E [R48+0x9800], [R32.64], P4 ;  /* 0x0980000020307fae */ /* 0x0003e2000a121844 */
[----:B------:R-:W-:Y:S02]  /*b4ed0*/  IMAD.X R45, R45, 0x1, R0, P3 ;  /* 0x000000012d2d7824 */ /* 0x000fe400018e0600 */
[----:B-1----:R-:W-:Y:S01]  /*b4ee0*/  IMAD.MOV.U32 R33, RZ, RZ, R61 ;  /* 0x000000ffff217224 */ /* 0x002fe200078e003d */
[----:B------:R-:W-:Y:S01]  /*b4ef0*/  MOV R32, R57 ;  /* 0x0000003900207202 */ /* 0x000fe20000000f00 */
[----:B---3--:R-:W3:Y:S04]  /*b4f00*/  LDL.LU R61, [R1+0x2c9c] ;  /* 0x002c9c00013d7983 */ /* 0x008ee80000300800 */
[----:B------:R1:W-:Y:S01]  /*b4f10*/  LDGSTS.E [R48+0x9a00], [R32.64], P4 ;  /* 0x09a0000020307fae */ /* 0x0003e2000a121844 */
[----:B------:R-:W-:Y:S01]  /*b4f20*/  ISETP.NE.U32.AND P2, PT, R40, RZ, PT ;  /* 0x000000ff2800720c */ /* 0x000fe20003f45070 */
[----:B-1----:R-:W-:-:S02]  /*b4f30*/  IMAD.MOV.U32 R33, RZ, RZ, R53 ;  /* 0x000000ffff217224 */ /* 0x002fc400078e0035 */
[----:B------:R-:W3:Y:S01]  /*b4f40*/  LDL.LU R53, [R1+0x2c94] ;  /* 0x002c940001357983 */ /* 0x000ee20000300800 */
[----:B------:R-:W-:Y:S01]  /*b4f50*/  MOV R32, R52 ;  /* 0x0000003400207202 */ /* 0x000fe20000000f00 */
[----:B------:R-:W3:Y:S02]  /*b4f60*/  LDL.LU R40, [R1+0x2c38] ;  /* 0x002c380001287983 */ /* 0x000ee40000300800 */
[----:B------:R1:W-:Y:S01]  /*b4f70*/  STL [R1+0x2d14], R45 ;  /* 0x002d142d01007387 */ /* 0x0003e20000100800 */
[----:B------:R-:W3:Y:S04]  /*b4f80*/  LDL.LU R57, [R1+0x2c2c] ;  /* 0x002c2c0001397983 */ /* 0x000ee80000300800 */
[----:B------:R1:W-:Y:S01]  /*b4f90*/  LDGSTS.E [R48+0x9c00], [R32.64], P4 ;  /* 0x09c0000020307fae */ /* 0x0003e2000a121844 */
[----:B------:R-:W3:Y:S01]  /*b4fa0*/  LDL.LU R52, [R1+0x2c24] ;  /* 0x002c240001347983 */ /* 0x000ee20000300800 */
[----:B------:R-:W-:-:S02]  /*b4fb0*/  ISETP.NE.U32.AND P1, PT, R41, RZ, PT ;  /* 0x000000ff2900720c */ /* 0x000fc40003f25070 */
[----:B-1----:R-:W-:Y:S02]  /*b4fc0*/  MOV R33, R45 ;  /* 0x0000002d00217202 */ /* 0x002fe40000000f00 */
[----:B------:R-:W3:Y:S01]  /*b4fd0*/  LDL.LU R45, [R1+0x2c30] ;  /* 0x002c3000012d7983 */ /* 0x000ee20000300800 */
[----:B------:R-:W-:Y:S02]  /*b4fe0*/  IMAD.MOV.U32 R32, RZ, RZ, R44 ;  /* 0x000000ffff207224 */ /* 0x000fe400078e002c */
[----:B------:R-:W3:Y:S02]  /*b4ff0*/  LDL.LU R44, [R1+0x2c1c] ;  /* 0x002c1c00012c7983 */ /* 0x000ee40000300800 */
[----:B------:R-:W3:Y:S01]  /*b5000*/  LDL.LU R41, [R1+0x2c28] ;  /* 0x002c280001297983 */ /* 0x000ee20000300800 */
[----:B------:R-:W3:Y:S01]  /*b5010*/  LDL.LU R37, [R1+0x2c14] ;  /* 0x002c140001257983 */ /* 0x000ee20000300800 */
[----:B------:R-:W3:Y:S01]  /*b5020*/  LDL.LU R36, [R1+0x2c20] ;  /* 0x002c200001247983 */ /* 0x000ee20000300800 */
        /* <DEDUP_REMOVED lines=9> */
[----:B----4-:R-:W-:-:S05]  /*b50c0*/  IADD3 R68, P3, R68, R252, RZ ;  /* 0x000000fc44447210 */ /* 0x010fca0007f7e0ff */
[----:B------:R-:W-:Y:S01]  /*b50d0*/  IMAD.MOV.U32 R28, RZ, RZ, R68 ;  /* 0x000000ffff1c7224 */ /* 0x000fe200078e0044 */
[-C--:B--2---:R-:W-:Y:S02]  /*b50e0*/  IADD3 R64, P4, R64, R252.reuse, RZ ;  /* 0x000000fc40407210 */ /* 0x084fe40007f9e0ff */
[----:B------:R-:W-:Y:S01]  /*b50f0*/  IADD3 R60, P5, R60, R252, RZ ;  /* 0x000000fc3c3c7210 */ /* 0x000fe20007fbe0ff */
[----:B------:R-:W-:-:S04]  /*b5100*/  IMAD.X R69, R69, 0x1, R0, P3 ;  /* 0x0000000145457824 */ /* 0x000fc800018e0600 */
[----:B------:R-:W-:Y:S02]  /*b5110*/  IMAD.MOV.U32 R29, RZ, RZ, R69 ;  /* 0x000000ffff1d7224 */ /* 0x000fe400078e0045 */
[----:B-----5:R-:W-:-:S03]  /*b5120*/  IMAD.X R65, R65, 0x1, R0, P4 ;  /* 0x0000000141417824 */ /* 0x020fc600020e0600 */
[----:B------:R1:W-:Y:S02]  /*b5130*/  LDGSTS.E [R48+0xb800], [R28.64], P1 ;  /* 0x0b8000001c307fae */ /* 0x0003e40008921844 */
[----:B-1----:R-:W-:Y:S02]  /*b5140*/  IMAD.MOV.U32 R28, RZ, RZ, R64 ;  /* 0x000000ffff1c7224 */ /* 0x002fe400078e0040 */
[----:B------:R-:W-:Y:S01]  /*b5150*/  IMAD.MOV.U32 R29, RZ, RZ, R65 ;  /* 0x000000ffff1d7224 */ /* 0x000fe200078e0041 */
[----:B---3--:R-:W-:Y:S01]  /*b5160*/  IADD3.X R61, R61, R0, RZ, P5, !PT ;  /* 0x000000003d3d7210 */ /* 0x008fe20002ffe4ff */
[----:B------:R-:W-:-:S03]  /*b5170*/  IADD3 R49, P5, R49, R252, RZ ;  /* 0x000000fc31317210 */ /* 0x000fc60007fbe0ff */
[----:B------:R1:W-:Y:S04]  /*b5180*/  LDGSTS.E [R48+0xba00], [R28.64], P1 ;  /* 0x0ba000001c307fae */ /* 0x0003e80008921844 */
[----:B------:R-:W-:Y:S01]  /*b5190*/  STL [R1+0x2cb8], R68 ;  /* 0x002cb84401007387 */ /* 0x000fe20000100800 */
[----:B------:R-:W-:Y:S02]  /*b51a0*/  STL [R1+0x2cb0], R64 ;  /* 0x002cb04001007387 */ /* 0x000fe40000100800 */
[----:B------:R2:W-:Y:S01]  /*b51b0*/  STL [R1+0x2ca8], R60 ;  /* 0x002ca83c01007387 */ /* 0x0005e20000100800 */
[----:B-1----:R-:W-:Y:S01]  /*b51c0*/  MOV R28, R60 ;  /* 0x0000003c001c7202 */ /* 0x002fe20000000f00 */
[----:B------:R-:W-:Y:S01]  /*b51d0*/  IMAD.MOV.U32 R29, RZ, RZ, R61 ;  /* 0x000000ffff1d7224 */ /* 0x000fe200078e003d */
[----:B------:R-:W-:-:S04]  /*b51e0*/  IADD3.X R53, R53, R0, RZ, P5, !PT ;  /* 0x0000000035357210 */ /* 0x000fc80002ffe4ff */
[----:B------:R1:W-:Y:S04]  /*b51f0*/  LDGSTS.E [R48+0xbc00], [R28.64], P1 ;  /* 0x0bc000001c307fae */ /* 0x0003e80008921844 */
[----:B------:R-:W-:Y:S01]  /*b5200*/  STL [R1+0x2cac], R69 ;  /* 0x002cac4501007387 */ /* 0x000fe20000100800 */
[----:B------:R-:W-:Y:S01]  /*b5210*/  IADD3 R40, P5, R40, R252, RZ ;  /* 0x000000fc28287210 */ /* 0x000fe20007fbe0ff */
[----:B------:R-:W-:Y:S02]  /*b5220*/  STL [R1+0x2ca4], R65 ;  /* 0x002ca44101007387 */ /* 0x000fe40000100800 */
[----:B------:R-:W-:Y:S01]  /*b5230*/  STL [R1+0x2c9c], R61 ;  /* 0x002c9c3d01007387 */ /* 0x000fe20000100800 */
[----:B------:R-:W-:Y:S01]  /*b5240*/  STL [R1+0x2ca0], R49 ;  /* 0x002ca03101007387 */ /* 0x000fe20000100800 */
[----:B-1----:R-:W-:Y:S01]  /*b5250*/  IMAD.MOV.U32 R28, RZ, RZ, R49 ;  /* 0x000000ffff1c7224 */ /* 0x002fe200078e0031 */
[----:B------:R-:W-:-:S02]  /*b5260*/  MOV R29, R53 ;  /* 0x00000035001d7202 */ /* 0x000fc40000000f00 */
[----:B------:R1:W-:Y:S01]  /*b5270*/  STL [R1+0x2c94], R53 ;  /* 0x002c943501007387 */ /* 0x0003e20000100800 */
[----:B--2---:R-:W2:Y:S03]  /*b5280*/  LDL.LU R60, [R1+0x2bb8] ;  /* 0x002bb800013c7983 */ /* 0x004ea60000300800 */
[----:B------:R3:W-:Y:S01]  /*b5290*/  LDGSTS.E [R48+0xbe00], [R28.64], P1 ;  /* 0x0be000001c307fae */ /* 0x0007e20008921844 */
[-C--:B------:R-:W-:Y:S01]  /*b52a0*/  IADD3 R45, P1, R45, R252.reuse, RZ ;  /* 0x000000fc2d2d7210 */ /* 0x080fe20007f3e0ff */
[--C-:B------:R-:W-:Y:S01]  /*b52b0*/  IMAD.X R57, R57, 0x1, R0.reuse, P5 ;  /* 0x0000000139397824 */ /* 0x100fe200028e0600 */
[----:B------:R-:W-:Y:S01]  /*b52c0*/  IADD3 R41, P5, R41, R252, RZ ;  /* 0x000000fc29297210 */ /* 0x000fe20007fbe0ff */
[----:B-1----:R-:W4:Y:S01]  /*b52d0*/  LDL.LU R53, [R1+0x2bb0] ;  /* 0x002bb00001357983 */ /* 0x002f220000300800 */
[----:B------:R1:W-:Y:S02]  /*b52e0*/  STL [R1+0x2c38], R40 ;  /* 0x002c382801007387 */ /* 0x0003e40000100800 */
[----:B------:R-:W-:-:S02]  /*b52f0*/  IMAD.X R52, R52, 0x1, R0, P1 ;  /* 0x0000000134347824 */ /* 0x000fc400008e0600 */
[----:B------:R-:W5:Y:S01]  /*b5300*/  LDL.LU R49, [R1+0x2ba8] ;  /* 0x002ba80001317983 */ /* 0x000f620000300800 */
[----:B------:R-:W-:Y:S01]  /*b5310*/  STL [R1+0x2c30], R45 ;  /* 0x002c302d01007387 */ /* 0x000fe20000100800 */
[----:B------:R1:W-:Y:S01]  /*b5320*/  STL [R1+0x2c2c], R57 ;  /* 0x002c2c3901007387 */ /* 0x0003e20000100800 */
[----:B------:R-:W-:Y:S01]  /*b5330*/  IADD3 R36, P1, R36, R252, RZ ;  /* 0x000000fc24247210 */ /* 0x000fe20007f3e0ff */
[----:B------:R-:W-:Y:S01]  /*b5340*/  STL [R1+0x2c28], R41 ;  /* 0x002c282901007387 */ /* 0x000fe20000100800 */
[----:B------:R-:W-:Y:S01]  /*b5350*/  IADD3.X R44, R44, R0, RZ, P5, !PT ;  /* 0x000000002c2c7210 */ /* 0x000fe20002ffe4ff */
[----:B------:R3:W-:Y:S01]  /*b5360*/  STL [R1+0x2c24], R52 ;  /* 0x002c243401007387 */ /* 0x0007e20000100800 */
[----:B------:R-:W5:Y:S02]  /*b5370*/  LDL.LU R61, [R1+0x2bac] ;  /* 0x002bac00013d7983 */ /* 0x000f640000300800 */
[----:B------:R-:W-:Y:S02]  /*b5380*/  STL [R1+0x2c20], R36 ;  /* 0x002c202401007387 */ /* 0x000fe40000100800 */
[----:B------:R-:W-:-:S02]  /*b5390*/  IMAD.MOV.U32 R24, RZ, RZ, R40 ;  /* 0x000000ffff187224 */ /* 0x000fc400078e0028 */
[----:B------:R-:W-:Y:S01]  /*b53a0*/  IMAD.MOV.U32 R25, RZ, RZ, R57 ;  /* 0x000000ffff197224 */ /* 0x000fe200078e0039 */
[----:B------:R3:W-:Y:S01]  /*b53b0*/  STL [R1+0x2c1c], R44 ;  /* 0x002c1c2c01007387 */ /* 0x0007e20000100800 */
[----:B-1----:R-:W5:Y:S02]  /*b53c0*/  LDL.LU R40, [R1+0x2ba0] ;  /* 0x002ba00001287983 */ /* 0x002f640000300800 */
[----:B------:R-:W5:Y:S01]  /*b53d0*/  LDL.LU R57, [R1+0x2ba4] ;  /* 0x002ba40001397983 */ /* 0x000f620000300800 */
        /* <DEDUP_REMOVED lines=34> */
[-C--:B----4-:R-:W-:Y:S02]  /*b5600*/  IADD3 R53, P2, R53, R252.reuse, RZ ;  /* 0x000000fc35357210 */ /* 0x090fe40007f5e0ff */
[----:B-----5:R-:W-:Y:S01]  /*b5610*/  IADD3 R49, P5, R49, R252, RZ ;  /* 0x000000fc31317210 */ /* 0x020fe20007fbe0ff */
[----:B------:R-:W-:-:S04]  /*b5620*/  IMAD.X R61, R61, 0x1, R0, P1 ;  /* 0x000000013d3d7824 */ /* 0x000fc800008e0600 */
[----:B------:R-:W-:Y:S02]  /*b5630*/  IMAD.MOV.U32 R21, RZ, RZ, R61 ;  /* 0x000000ffff157224 */ /* 0x000fe400078e003d */
[----:B------:R-:W-:-:S03]  /*b5640*/  IMAD.X R57, R57, 0x1, R0, P2 ;  /* 0x0000000139397824 */ /* 0x000fc600010e0600 */
        /* <DEDUP_REMOVED lines=48> */
[----:B------:R1:W-:Y:S02]  /*b5950*/  LDGSTS.E [R48+0x11a00], [R16.64], P4 ;  /* 0x11a0000010307fae */ /* 0x0003e4000a121844 */
[----:B-1----:R-:W-:-:S02]  /*b5960*/  IMAD.MOV.U32 R17, RZ, RZ, R36 ;  /* 0x000000ffff117224 */ /* 0x002fc400078e0024 */
[----:B------:R-:W3:Y:S01]  /*b5970*/  LDL.LU R36, [R1+0x2a74] ;  /* 0x002a740001247983 */ /* 0x000ee20000300800 */
[----:B------:R-:W-:Y:S02]  /*b5980*/  MOV R16, R28 ;  /* 0x0000001c00107202 */ /* 0x000fe40000000f00 */
[----:B------:R-:W3:Y:S02]  /*b5990*/  LDL.LU R28, [R1+0x2a38] ;  /* 0x002a3800011c7983 */ /* 0x000ee40000300800 */
[----:B------:R1:W-:Y:S01]  /*b59a0*/  STL [R1+0x2af4], R33 ;  /* 0x002af42101007387 */ /* 0x0003e20000100800 */
[----:B------:R-:W3:Y:S04]  /*b59b0*/  LDL.LU R37, [R1+0x2a2c] ;  /* 0x002a2c0001257983 */ /* 0x000ee80000300800 */
[----:B------:R1:W-:Y:S01]  /*b59c0*/  LDGSTS.E [R48+0x11c00], [R16.64], P4 ;  /* 0x11c0000010307fae */ /* 0x0003e2000a121844 */
[----:B------:R-:W-:-:S02]  /*b59d0*/  ISETP.NE.U32.AND P1, PT, R25, RZ, PT ;  /* 0x000000ff1900720c */ /* 0x000fc40003f25070 */
[----:B------:R-:W-:Y:S02]  /*b59e0*/  ISETP.NE.U32.AND P2, PT, R24, RZ, PT ;  /* 0x000000ff1800720c */ /* 0x000fe40003f45070 */
[----:B-1----:R-:W-:Y:S01]  /*b59f0*/  MOV R17, R33 ;  /* 0x0000002100117202 */ /* 0x002fe20000000f00 */
[----:B------:R-:W-:Y:S01]  /*b5a00*/  IMAD.MOV.U32 R16, RZ, RZ, R29 ;  /* 0x000000ffff107224 */ /* 0x000fe200078e001d */
[----:B------:R-:W3:Y:S01]  /*b5a10*/  LDL.LU R33, [R1+0x2a24] ;  /* 0x002a240001217983 */ /* 0x000ee20000300800 */
[----:B------:R-:W3:Y:S02]  /*b5a20*/  LDL.LU R29, [R1+0x2a30] ;  /* 0x002a3000011d7983 */ /* 0x000ee40000300800 */
        /* <DEDUP_REMOVED lines=65> */
[----:B-1----:R-:W-:Y:S02]  /*b5e40*/  IMAD.MOV.U32 R9, RZ, RZ, R33 ;  /* 0x000000ffff097224 */ /* 0x002fe400078e0021 */
[----:B---3--:R-:W3:Y:S01]  /*b5e50*/  LDL.LU R33, [R1+0x299c] ;  /* 0x00299c0001217983 */ /* 0x008ee20000300800 */
[----:B------:R-:W-:-:S02]  /*b5e60*/  MOV R8, R29 ;  /* 0x0000001d00087202 */ /* 0x000fc40000000f00 */
[----:B------:R-:W3:Y:S03]  /*b5e70*/  LDL.LU R29, [R1+0x2974] ;  /* 0x00297400011d7983 */ /* 0x000ee60000300800 */
[----:B------:R1:W-:Y:S01]  /*b5e80*/  LDGSTS.E [R48+0x15a00], [R8.64], P2 ;  /* 0x15a0000008307fae */ /* 0x0003e20009121844 */
[----:B------:R-:W-:Y:S02]  /*b5e90*/  ISETP.NE.U32.AND P4, PT, R17, RZ, PT ;  /* 0x000000ff1100720c */ /* 0x000fe40003f85070 */
[----:B-1----:R-:W-:Y:S01]  /*b5ea0*/  MOV R8, R24 ;  /* 0x0000001800087202 */ /* 0x002fe20000000f00 */
[----:B------:R-:W-:Y:S01]  /*b5eb0*/  IMAD.MOV.U32 R9, RZ, RZ, R25 ;  /* 0x000000ffff097224 */ /* 0x000fe200078e0019 */
[----:B------:R-:W3:Y:S01]  /*b5ec0*/  LDL.LU R24, [R1+0x2938] ;  /* 0x0029380001187983 */ /* 0x000ee20000300800 */
[----:B------:R1:W-:Y:S02]  /*b5ed0*/  STL [R1+0x29f4], R21 ;  /* 0x0029f41501007387 */ /* 0x0003e40000100800 */
[----:B------:R-:W3:Y:S01]  /*b5ee0*/  LDL.LU R25, [R1+0x292c] ;  /* 0x00292c0001197983 */ /* 0x000ee20000300800 */
[----:B------:R1:W-:Y:S01]  /*b5ef0*/  LDGSTS.E [R48+0x15c00], [R8.64], P2 ;  /* 0x15c0000008307fae */ /* 0x0003e20009121844 */
[----:B------:R-:W-:-:S02]  /*b5f00*/  ISETP.NE.U32.AND P3, PT, R16, RZ, PT ;  /* 0x000000ff1000720c */ /* 0x000fc40003f65070 */
        /* <DEDUP_REMOVED lines=23> */
[----:B------:R1:W-:Y:S04]  /*b6080*/  LDGSTS.E [R48+0x17800], [R4.64], P3 ;  /* 0x1780000004307fae */ /* 0x0003e80009921844 */
[----:B------:R-:W-:Y:S01]  /*b6090*/  STL [R1+0x29b8], R40 ;  /* 0x0029b82801007387 */ /* 0x000fe20000100800 */
[----:B-1----:R-:W-:Y:S02]  /*b60a0*/  IMAD.MOV.U32 R4, RZ, RZ, R36 ;  /* 0x000000ffff047224 */ /* 0x002fe400078e0024 */
[----:B------:R-:W-:Y:S01]  /*b60b0*/  IMAD.MOV.U32 R5, RZ, RZ, R37 ;  /* 0x000000ffff057224 */ /* 0x000fe200078e0025 */
[----:B---3--:R-:W-:Y:S01]  /*b60c0*/  IADD3.X R33, R33, R0, RZ, P5, !PT ;  /* 0x0000000021217210 */ /* 0x008fe20002ffe4ff */
[----:B------:R-:W-:-:S03]  /*b60d0*/  IADD3 R28, P5, R28, R252, RZ ;  /* 0x000000fc1c1c7210 */ /* 0x000fc60007fbe0ff */
[----:B------:R1:W-:Y:S01]  /*b60e0*/  LDGSTS.E [R48+0x17a00], [R4.64], P3 ;  /* 0x17a0000004307fae */ /* 0x0003e20009921844 */
[----:B------:R-:W-:-:S03]  /*b60f0*/  IADD3.X R29, R29, R0, RZ, P5, !PT ;  /* 0x000000001d1d7210 */ /* 0x000fc60002ffe4ff */
[----:B------:R2:W-:Y:S01]  /*b6100*/  STL [R1+0x29b0], R36 ;  /* 0x0029b02401007387 */ /* 0x0005e20000100800 */
[----:B------:R3:W-:Y:S02]  /*b6110*/  STL [R1+0x29a8], R32 ;  /* 0x0029a82001007387 */ /* 0x0007e40000100800 */
[----:B------:R-:W-:Y:S01]  /*b6120*/  STL [R1+0x29ac], R41 ;  /* 0x0029ac2901007387 */ /* 0x000fe20000100800 */
[----:B-1----:R-:W-:Y:S01]  /*b6130*/  MOV R4, R32 ;  /* 0x0000002000047202 */ /* 0x002fe20000000f00 */
[----:B------:R-:W-:Y:S01]  /*b6140*/  IMAD.MOV.U32 R5, RZ, RZ, R33 ;  /* 0x000000ffff057224 */ /* 0x000fe200078e0021 */
[----:B------:R-:W-:Y:S01]  /*b6150*/  STL [R1+0x29a4], R37 ;  /* 0x0029a42501007387 */ /* 0x000fe20000100800 */
[----:B------:R-:W-:-:S03]  /*b6160*/  IADD3 R24, P5, R24, R252, RZ ;  /* 0x000000fc18187210 */ /* 0x000fc60007fbe0ff */
[----:B------:R1:W-:Y:S01]  /*b6170*/  LDGSTS.E [R48+0x17c00], [R4.64], P3 ;  /* 0x17c0000004307fae */ /* 0x0003e20009921844 */
[----:B------:R-:W-:Y:S02]  /*b6180*/  STL [R1+0x299c], R33 ;  /* 0x00299c2101007387 */ /* 0x000fe40000100800 */
[----:B------:R4:W-:Y:S02]  /*b6190*/  STL [R1+0x29a0], R28 ;  /* 0x0029a01c01007387 */ /* 0x0009e40000100800 */
[----:B------:R5:W-:Y:S01]  /*b61a0*/  STL [R1+0x2974], R29 ;  /* 0x0029741d01007387 */ /* 0x000be20000100800 */
[----:B--2---:R-:W2:Y:S01]  /*b61b0*/  LDL.LU R36, [R1+0x28b8] ;  /* 0x0028b80001247983 */ /* 0x004ea20000300800 */
[----:B------:R-:W-:Y:S02]  /*b61c0*/  IMAD.X R25, R25, 0x1, R0, P5 ;  /* 0x0000000119197824 */ /* 0x000fe400028e0600 */
[----:B---3--:R-:W3:Y:S02]  /*b61d0*/  LDL.LU R32, [R1+0x28b0] ;  /* 0x0028b00001207983 */ /* 0x008ee40000300800 */
[----:B-1----:R-:W-:Y:S01]  /*b61e0*/  IMAD.MOV.U32 R4, RZ, RZ, R28 ;  /* 0x000000ffff047224 */ /* 0x002fe200078e001c */
[----:B------:R-:W-:Y:S01]  /*b61f0*/  MOV R5, R29 ;  /* 0x0000001d00057202 */ /* 0x000fe20000000f00 */
[----:B------:R1:W-:Y:S01]  /*b6200*/  STL [R1+0x2938], R24 ;  /* 0x0029381801007387 */ /* 0x0003e20000100800 */
[----:B----4-:R-:W4:Y:S03]  /*b6210*/  LDL.LU R28, [R1+0x28a8] ;  /* 0x0028a800011c7983 */ /* 0x010f260000300800 */
[----:B------:R1:W-:Y:S01]  /*b6220*/  LDGSTS.E [R48+0x17e00], [R4.64], P3 ;  /* 0x17e0000004307fae */ /* 0x0003e20009921844 */
[----:B------:R-:W-:-:S02]  /*b6230*/  IADD3 R20, P3, R20, R252, RZ ;  /* 0x000000fc14147210 */ /* 0x000fc40007f7e0ff */
[----:B------:R-:W-:-:S03]  /*b6240*/  IADD3 R16, P5, R16, R252, RZ ;  /* 0x000000fc10107210 */ /* 0x000fc60007fbe0ff */
[----:B------:R-:W-:Y:S01]  /*b6250*/  STL [R1+0x2930], R20 ;  /* 0x0029301401007387 */ /* 0x000fe20000100800 */
[----:B------:R-:W-:Y:S02]  /*b6260*/  IMAD.X R21, R21, 0x1, R0, P3 ;  /* 0x0000000115157824 */ /* 0x000fe400018e0600 */
[----:B------:R1:W-:Y:S02]  /*b6270*/  STL [R1+0x292c], R25 ;  /* 0x00292c1901007387 */ /* 0x0003e40000100800 */
[----:B------:R-:W-:Y:S01]  /*b6280*/  STL.64 [R1+0x390], R64 ;  /* 0x0003904001007387 */ /* 0x000fe20000100a00 */
[----:B------:R-:W-:Y:S01]  /*b6290*/  IADD3 R12, P3, R12, R252, RZ ;  /* 0x000000fc0c0c7210 */ /* 0x000fe20007f7e0ff */
[----:B------:R-:W-:Y:S01]  /*b62a0*/  STL.64 [R1+0x398], R66 ;  /* 0x0003984201007387 */ /* 0x000fe20000100a00 */
[----:B------:R-:W-:Y:S01]  /*b62b0*/  IADD3.X R17, R17, R0, RZ, P5, !PT ;  /* 0x0000000011117210 */ /* 0x000fe20002ffe4ff */
[----:B------:R-:W-:Y:S02]  /*b62c0*/  STL [R1+0x2928], R16 ;  /* 0x0029281001007387 */ /* 0x000fe40000100800 */
[----:B------:R1:W-:Y:S01]  /*b62d0*/  STL [R1+0x2924], R21 ;  /* 0x0029241501007387 */ /* 0x0003e20000100800 */
[----:B------:R-:W4:Y:S01]  /*b62e0*/  LDL.LU R37, [R1+0x28ac] ;  /* 0x0028ac0001257983 */ /* 0x000f220000300800 */
[----:B------:R-:W-:Y:S02]  /*b62f0*/  STL [R1+0x2920], R12 ;  /* 0x0029200c01007387 */ /* 0x000fe40000100800 */
[----:B------:R1:W-:Y:S02]  /*b6300*/  STL [R1+0x291c], R17 ;  /* 0x00291c1101007387 */ /* 0x0003e40000100800 */
[----:B------:R-:W4:Y:S01]  /*b6310*/  LDL.LU R33, [R1+0x28a4] ;  /* 0x0028a40001217983 */ /* 0x000f220000300800 */
[----:B-----5:R-:W5:Y:S01]  /*b6320*/  LDL.LU R29, [R1+0x289c] ;  /* 0x00289c00011d7983 */ /* 0x020f620000300800 */
[----:B-1----:R-:W-:-:S02]  /*b6330*/  IMAD.MOV.U32 R4, RZ, RZ, R24 ;  /* 0x000000ffff047224 */ /* 0x002fc400078e0018 */
[----:B------:R-:W-:Y:S02]  /*b6340*/  IMAD.MOV.U32 R5, RZ, RZ, R25 ;  /* 0x000000ffff057224 */ /* 0x000fe400078e0019 */
[----:B------:R-:W5:Y:S01]  /*b6350*/  LDL.LU R24, [R1+0x28a0] ;  /* 0x0028a00001187983 */ /* 0x000f620000300800 */
[----:B------:R-:W5:Y:S04]  /*b6360*/  LDL.LU R25, [R1+0x2854] ;  /* 0x0028540001197983 */ /* 0x000f680000300800 */
[----:B------:R1:W-:Y:S01]  /*b6370*/  LDGSTS.E [R48+0x19800], [R4.64], P4 ;  /* 0x1980000004307fae */ /* 0x0003e2000a121844 */
[----:B------:R-:W-:Y:S01]  /*b6380*/  IMAD.X R13, R13, 0x1, R0, P3 ;  /* 0x000000010d0d7824 */ /* 0x000fe200018e0600 */
[----:B-1----:R-:W-:Y:S01]  /*b6390*/  MOV R4, R20 ;  /* 0x0000001400047202 */ /* 0x002fe20000000f00 */
[----:B------:R-:W-:Y:S01]  /*b63a0*/  IMAD.MOV.U32 R5, RZ, RZ, R21 ;  /* 0x000000ffff057224 */ /* 0x000fe200078e0015 */
[----:B------:R-:W5:Y:S02]  /*b63b0*/  LDL.LU R20, [R1+0x2838] ;  /* 0x0028380001147983 */ /* 0x000f640000300800 */
[----:B------:R1:W-:Y:S02]  /*b63c0*/  STL [R1+0x28d4], R13 ;  /* 0x0028d40d01007387 */ /* 0x0003e40000100800 */
[----:B------:R-:W5:Y:S01]  /*b63d0*/  LDL.LU R21, [R1+0x282c] ;  /* 0x00282c0001157983 */ /* 0x000f620000300800 */
[----:B------:R1:W-:Y:S01]  /*b63e0*/  LDGSTS.E [R48+0x19a00], [R4.64], P4 ;  /* 0x19a0000004307fae */ /* 0x0003e2000a121844 */
[----:B------:R-:W-:-:S02]  /*b63f0*/  ISETP.NE.U32.AND P1, PT, R8, RZ, PT ;  /* 0x000000ff0800720c */ /* 0x000fc40003f25070 */
[----:B-1----:R-:W-:Y:S01]  /*b6400*/  MOV R4, R16 ;  /* 0x0000001000047202 */ /* 0x002fe20000000f00 */
[----:B------:R-:W-:Y:S02]  /*b6410*/  IMAD.MOV.U32 R5, RZ, RZ, R17 ;  /* 0x000000ffff057224 */ /* 0x000fe400078e0011 */
[----:B------:R-:W5:Y:S01]  /*b6420*/  LDL.LU R17, [R1+0x2824] ;  /* 0x0028240001117983 */ /* 0x000f620000300800 */
[----:B------:R-:W5:Y:S03]  /*b6430*/  LDL.LU R16, [R1+0x2830] ;  /* 0x0028300001107983 */ /* 0x000f660000300800 */
[----:B------:R1:W-:Y:S02]  /*b6440*/  LDGSTS.E [R48+0x19c00], [R4.64], P4 ;  /* 0x19c0000004307fae */ /* 0x0003e4000a121844 */
[----:B-1----:R-:W-:Y:S01]  /*b6450*/  MOV R5, R13 ;  /* 0x0000000d00057202 */ /* 0x002fe20000000f00 */
[----:B------:R-:W-:Y:S01]  /*b6460*/  IMAD.MOV.U32 R4, RZ, RZ, R12 ;  /* 0x000000ffff047224 */ /* 0x000fe200078e000c */
[----:B------:R-:W5:Y:S01]  /*b6470*/  LDL.LU R13, [R1+0x281c] ;  /* 0x00281c00010d7983 */ /* 0x000f620000300800 */
[----:B------:R-:W5:Y:S02]  /*b6480*/  LDL.LU R12, [R1+0x2828] ;  /* 0x00282800010c7983 */ /* 0x000f640000300800 */
[----:B------:R-:W5:Y:S01]  /*b6490*/  LDL.LU R8, [R1+0x2820] ;  /* 0x0028200001087983 */ /* 0x000f620000300800 */
[C---:B------:R-:W-:Y:S01]  /*b64a0*/  ISETP.GT.AND P3, PT, R3.reuse, 0x3f, PT ;  /* 0x0000003f0300780c */ /* 0x040fe20003f64270 */
[----:B------:R-:W-:Y:S01]  /*b64b0*/  HMMA.1688.F32.TF32 R60, R188, R62, R164 ;  /* 0x0000003ebc3c723c */ /* 0x000fe200000810a4 */
[----:B------:R1:W-:Y:S01]  /*b64c0*/  LDGSTS.E [R48+0x19e00], [R4.64], P4 ;  /* 0x19e0000004307fae */ /* 0x0003e2000a121844 */
[----:B------:R-:W-:-:S02]  /*b64d0*/  ISETP.GT.AND P5, PT, R3, 0x43, PT ;  /* 0x000000430300780c */ /* 0x000fc40003fa4270 */
[----:B------:R-:W-:Y:S02]  /*b64e0*/  SEL R9, R9, RZ, !P0 ;  /* 0x000000ff09097207 */ /* 0x000fe40004000000 */
[----:B-1----:R-:W-:Y:S02]  /*b64f0*/  SEL R4, RZ, 0x4, !P3 ;  /* 0x00000004ff047807 */ /* 0x002fe40005800000 */
[----:B------:R-:W-:Y:S02]  /*b6500*/  SEL R5, RZ, 0x4, !P5 ;  /* 0x00000004ff057807 */ /* 0x000fe40006800000 */
[----:B------:R-:W-:Y:S02]  /*b6510*/  SEL R4, R4, RZ, !P0 ;  /* 0x000000ff04047207 */ /* 0x000fe40004000000 */
[----:B------:R-:W-:Y:S02]  /*b6520*/  SEL R5, R5, RZ, !P0 ;  /* 0x000000ff05057207 */ /* 0x000fe40004000000 */
[----:B------:R-:W-:-:S02]  /*b6530*/  ISETP.NE.U32.AND P2, PT, R9, RZ, PT ;  /* 0x000000ff0900720c */ /* 0x000fc40003f45070 */
[-C--:B--2---:R-:W-:Y:S02]  /*b6540*/  IADD3 R36, P3, R36, R252.reuse, RZ ;  /* 0x000000fc24247210 */ /* 0x084fe40007f7e0ff */
[----:B---3--:R-:W-:-:S03]  /*b6550*/  IADD3 R32, P4, R32, R252, RZ ;  /* 0x000000fc20207210 */ /* 0x008fc60007f9e0ff */
[----:B------:R-:W-:Y:S02]  /*b6560*/  STL [R1+0x28b8], R36 ;  /* 0x0028b82401007387 */ /* 0x000fe40000100800 */
[----:B------:R-:W-:Y:S01]  /*b6570*/  STL [R1+0x28b0], R32 ;  /* 0x0028b02001007387 */ /* 0x000fe20000100800 */
[----:B----4-:R-:W-:-:S05]  /*b6580*/  IADD3 R28, P5, R28, R252, RZ ;  /* 0x000000fc1c1c7210 */ /* 0x010fca0007fbe0ff */
[----:B------:R-:W-:Y:S01]  /*b6590*/  STL [R1+0x28a8], R28 ;  /* 0x0028a81c01007387 */ /* 0x000fe20000100800 */
[--C-:B------:R-:W-:Y:S02]  /*b65a0*/  IMAD.X R37, R37, 0x1, R0.reuse, P3 ;  /* 0x0000000125257824 */ /* 0x100fe400018e0600 */
[----:B------:R-:W-:-:S03]  /*b65b0*/  IMAD.X R33, R33, 0x1, R0, P4 ;  /* 0x0000000121217824 */ /* 0x000fc600020e0600 */
[----:B------:R-:W-:Y:S02]  /*b65c0*/  STL [R1+0x28ac], R37 ;  /* 0x0028ac2501007387 */ /* 0x000fe40000100800 */
[----:B------:R-:W-:Y:S01]  /*b65d0*/  STL [R1+0x28a4], R33 ;  /* 0x0028a42101007387 */ /* 0x000fe20000100800 */
[----:B------:R-:W-:Y:S02]  /*b65e0*/  ISETP.NE.U32.AND P3, PT, R4, RZ, PT ;  /* 0x000000ff0400720c */ /* 0x000fe40003f65070 */
[----:B------:R-:W-:Y:S01]  /*b65f0*/  ISETP.NE.U32.AND P4, PT, R5, RZ, PT ;  /* 0x000000ff0500720c */ /* 0x000fe20003f85070 */
[----:B------:R-:W2:Y:S01]  /*b6600*/  LDL.LU R9, [R1+0x27d4] ;  /* 0x0027d40001097983 */ /* 0x000ea20000300800 */
[----:B-----5:R-:W-:Y:S01]  /*b6610*/  IADD3.X R29, R29, R0, RZ, P5, !PT ;  /* 0x000000001d1d7210 */ /* 0x020fe20002ffe4ff */
[----:B------:R-:W-:Y:S02]  /*b6620*/  IMAD.MOV.U32 R4, RZ, RZ, R36 ;  /* 0x000000ffff047224 */ /* 0x000fe400078e0024 */
[----:B------:R-:W-:-:S02]  /*b6630*/  IMAD.MOV.U32 R5, RZ, RZ, R37 ;  /* 0x000000ffff057224 */ /* 0x000fc400078e0025 */
[----:B------:R-:W-:Y:S04]  /*b6640*/  STL [R1+0x289c], R29 ;  /* 0x00289c1d01007387 */ /* 0x000fe80000100800 */
[----:B------:R1:W-:Y:S01]  /*b6650*/  LDGSTS.E [R48+0x1b800], [R4.64], P1 ;  /* 0x1b80000004307fae */ /* 0x0003e20008921844 */
[----:B------:R-:W-:Y:S02]  /*b6660*/  STL.64 [R1+0x360], R60 ;  /* 0x0003603c01007387 */ /* 0x000fe40000100a00 */
[----:B------:R3:W-:Y:S01]  /*b6670*/  STL.64 [R1+0x368], R62 ;  /* 0x0003683e01007387 */ /* 0x0007e20000100a00 */
[----:B------:R-:W-:Y:S01]  /*b6680*/  IADD3 R24, P5, R24, R252, RZ ;  /* 0x000000fc18187210 */ /* 0x000fe20007fbe0ff */
[----:B-1----:R-:W-:Y:S02]  /*b6690*/  IMAD.MOV.U32 R4, RZ, RZ, R32 ;  /* 0x000000ffff047224 */ /* 0x002fe400078e0020 */
[----:B------:R-:W-:Y:S01]  /*b66a0*/  IMAD.MOV.U32 R5, RZ, RZ, R33 ;  /* 0x000000ffff057224 */ /* 0x000fe200078e0021 */
[----:B---3--:R-:W-:Y:S01]  /*b66b0*/  HMMA.1688.F32.TF32 R60, R188, R58, R168 ;  /* 0x0000003abc3c723c */ /* 0x008fe200000810a8 */
[----:B------:R-:W-:-:S03]  /*b66c0*/  IADD3.X R25, R25, R0, RZ, P5, !PT ;  /* 0x0000000019197210 */ /* 0x000fc60002ffe4ff */
[----:B------:R1:W-:Y:S01]  /*b66d0*/  LDGSTS.E [R48+0x1ba00], [R4.64], P1 ;  /* 0x1ba0000004307fae */ /* 0x0003e20008921844 */
[----:B------:R-:W-:Y:S02]  /*b66e0*/  IADD3 R20, P5, R20, R252, RZ ;  /* 0x000000fc14147210 */ /* 0x000fe40007fbe0ff */
[----:B-1----:R-:W-:Y:S01]  /*b66f0*/  MOV R4, R28 ;  /* 0x0000001c00047202 */ /* 0x002fe20000000f00 */
[----:B------:R-:W-:-:S05]  /*b6700*/  IMAD.MOV.U32 R5, RZ, RZ, R29 ;  /* 0x000000ffff057224 */ /* 0x000fca00078e001d */
[----:B------:R1:W-:Y:S04]  /*b6710*/  LDGSTS.E [R48+0x1bc00], [R4.64], P1 ;  /* 0x1bc0000004307fae */ /* 0x0003e80008921844 */
[----:B------:R3:W-:Y:S01]  /*b6720*/  STL [R1+0x28a0], R24 ;  /* 0x0028a01801007387 */ /* 0x0007e20000100800 */
[----:B------:R4:W-:Y:S02]  /*b6730*/  STL [R1+0x2854], R25 ;  /* 0x0028541901007387 */ /* 0x0009e40000100800 */
[----:B------:R-:W5:Y:S02]  /*b6740*/  LDL.LU R36, [R1+0x27b8] ;  /* 0x0027b80001247983 */ /* 0x000f640000300800 */
[----:B------:R-:W-:Y:S01]  /*b6750*/  IMAD.X R21, R21, 0x1, R0, P5 ;  /* 0x0000000115157824 */ /* 0x000fe200028e0600 */
[----:B------:R-:W5:Y:S01]  /*b6760*/  LDL.LU R32, [R1+0x27b0] ;  /* 0x0027b00001207983 */ /* 0x000f620000300800 */
[----:B-1----:R-:W-:Y:S01]  /*b6770*/  IMAD.MOV.U32 R4, RZ, RZ, R24 ;  /* 0x000000ffff047224 */ /* 0x002fe200078e0018 */
[----:B------:R-:W-:-:S02]  /*b6780*/  MOV R5, R25 ;  /* 0x0000001900057202 */ /* 0x000fc40000000f00 */
[----:B------:R1:W-:Y:S01]  /*b6790*/  STL [R1+0x2838], R20 ;  /* 0x0028381401007387 */ /* 0x0003e20000100800 */
[----:B------:R-:W5:Y:S03]  /*b67a0*/  LDL.LU R28, [R1+0x27a8] ;  /* 0x0027a800011c7983 */ /* 0x000f660000300800 */
[----:B------:R1:W-:Y:S01]  /*b67b0*/  LDGSTS.E [R48+0x1be00], [R4.64], P1 ;  /* 0x1be0000004307fae */ /* 0x0003e20008921844 */
[-C--:B------:R-:W-:Y:S02]  /*b67c0*/  IADD3 R16, P1, R16, R252.reuse, RZ ;  /* 0x000000fc10107210 */ /* 0x080fe40007f3e0ff */
        /* <DEDUP_REMOVED lines=10> */
[----:B------:R-:W5:Y:S01]  /*b6870*/  LDL.LU R37, [R1+0x27ac] ;  /* 0x0027ac0001257983 */ /* 0x000f620000300800 */
[----:B------:R-:W-:Y:S02]  /*b6880*/  STL [R1+0x2820], R8 ;  /* 0x0028200801007387 */ /* 0x000fe40000100800 */
[----:B------:R2:W-:Y:S02]  /*b6890*/  STL [R1+0x281c], R13 ;  /* 0x00281c0d01007387 */ /* 0x0005e40000100800 */
[----:B------:R-:W5:Y:S01]  /*b68a0*/  LDL.LU R33, [R1+0x27a4] ;  /* 0x0027a40001217983 */ /* 0x000f620000300800 */
[----:B------:R-:W5:Y:S01]  /*b68b0*/  LDL.LU R29, [R1+0x279c] ;  /* 0x00279c00011d7983 */ /* 0x000f620000300800 */
[----:B---3--:R-:W3:Y:S02]  /*b68c0*/  LDL.LU R24, [R1+0x27a0] ;  /* 0x0027a00001187983 */ /* 0x008ee40000300800 */
[----:B-1----:R-:W-:-:S02]  /*b68d0*/  IMAD.MOV.U32 R4, RZ, RZ, R20 ;  /* 0x000000ffff047224 */ /* 0x002fc400078e0014 */
[----:B------:R-:W-:Y:S01]  /*b68e0*/  IMAD.MOV.U32 R5, RZ, RZ, R21 ;  /* 0x000000ffff057224 */ /* 0x000fe200078e0015 */
[----:B----4-:R-:W4:Y:S01]  /*b68f0*/  LDL.LU R25, [R1+0x2754] ;  /* 0x0027540001197983 */ /* 0x010f220000300800 */
[----:B------:R-:W3:Y:S03]  /*b6900*/  LDL.LU R20, [R1+0x2738] ;  /* 0x0027380001147983 */ /* 0x000ee60000300800 */
[----:B------:R1:W-:Y:S02]  /*b6910*/  LDGSTS.E [R48+0x1d800], [R4.64], P2 ;  /* 0x1d80000004307fae */ /* 0x0003e40009121844 */
[----:B-1----:R-:W-:Y:S01]  /*b6920*/  MOV R4, R16 ;  /* 0x0000001000047202 */ /* 0x002fe20000000f00 */
[----:B------:R-:W-:-:S05]  /*b6930*/  IMAD.MOV.U32 R5, RZ, RZ, R17 ;  /* 0x000000ffff057224 */ /* 0x000fca00078e0011 */
[----:B------:R1:W-:Y:S02]  /*b6940*/  LDGSTS.E [R48+0x1da00], [R4.64], P2 ;  /* 0x1da0000004307fae */ /* 0x0003e40009121844 */
[----:B-1----:R-:W-:Y:S01]  /*b6950*/  MOV R4, R12 ;  /* 0x0000000c00047202 */ /* 0x002fe20000000f00 */
[----:B------:R-:W-:-:S05]  /*b6960*/  IMAD.MOV.U32 R5, RZ, RZ, R13 ;  /* 0x000000ffff057224 */ /* 0x000fca00078e000d */
[----:B------:R1:W-:Y:S02]  /*b6970*/  LDGSTS.E [R48+0x1dc00], [R4.64], P2 ;  /* 0x1dc0000004307fae */ /* 0x0003e40009121844 */
[----:B-1----:R-:W-:Y:S01]  /*b6980*/  IMAD.MOV.U32 R4, RZ, RZ, R8 ;  /* 0x000000ffff047224 */ /* 0x002fe200078e0008 */
[----:B------:R-:W-:Y:S01]  /*b6990*/  ISETP.GT.AND P5, PT, R3, 0x4b, PT ;  /* 0x0000004b0300780c */ /* 0x000fe20003fa4270 */
[----:B--2---:R-:W-:-:S05]  /*b69a0*/  IMAD.X R9, R9, 0x1, R0, P1 ;  /* 0x0000000109097824 */ /* 0x004fca00008e0600 */
[----:B------:R1:W-:Y:S01]  /*b69b0*/  STL [R1+0x27d4], R9 ;  /* 0x0027d40901007387 */ /* 0x0003e20000100800 */
[----:B------:R-:W2:Y:S02]  /*b69c0*/  LDL.LU R21, [R1+0x272c] ;  /* 0x00272c0001157983 */ /* 0x000ea40000300800 */
[----:B------:R-:W2:Y:S02]  /*b69d0*/  LDL.LU R17, [R1+0x2724] ;  /* 0x0027240001117983 */ /* 0x000ea40000300800 */
[----:B------:R-:W2:Y:S01]  /*b69e0*/  LDL.LU R16, [R1+0x2730] ;  /* 0x0027300001107983 */ /* 0x000ea20000300800 */
[----:B------:R-:W2:Y:S01]  /*b69f0*/  LDL.LU R13, [R1+0x271c] ;  /* 0x00271c00010d7983 */ /* 0x000ea20000300800 */
[----:B------:R-:W2:Y:S02]  /*b6a00*/  LDL.LU R12, [R1+0x2728] ;  /* 0x00272800010c7983 */ /* 0x000ea40000300800 */
[----:B------:R-:W2:Y:S01]  /*b6a10*/  LDL.LU R8, [R1+0x2720] ;  /* 0x0027200001087983 */ /* 0x000ea20000300800 */
[----:B------:R-:W-:-:S02]  /*b6a20*/  MOV R5, R9 ;  /* 0x0000000900057202 */ /* 0x000fc40000000f00 */
[----:B------:R-:W-:-:S03]  /*b6a30*/  ISETP.GT.AND P1, PT, R3, 0x47, PT ;  /* 0x000000470300780c */ /* 0x000fc60003f24270 */
[----:B------:R1:W-:Y:S02]  /*b6a40*/  LDGSTS.E [R48+0x1de00], [R4.64], P2 ;  /* 0x1de0000004307fae */ /* 0x0003e40009121844 */
[----:B-1----:R-:W-:Y:S02]  /*b6a50*/  SEL R4, RZ, 0x4, !P1 ;  /* 0x00000004ff047807 */ /* 0x002fe40004800000 */
[----:B------:R-:W-:Y:S02]  /*b6a60*/  SEL R5, RZ, 0x4, !P5 ;  /* 0x00000004ff057807 */ /* 0x000fe40006800000 */
[-C--:B-----5:R-:W-:Y:S02]  /*b6a70*/  IADD3 R36, P1, R36, R252.reuse, RZ ;  /* 0x000000fc24247210 */ /* 0x0a0fe40007f3e0ff */
[----:B------:R-:W-:-:S03]  /*b6a80*/  IADD3 R32, P2, R32, R252, RZ ;  /* 0x000000fc20207210 */ /* 0x000fc60007f5e0ff */
[----:B------:R-:W-:Y:S02]  /*b6a90*/  STL [R1+0x27b8], R36 ;  /* 0x0027b82401007387 */ /* 0x000fe40000100800 */
[----:B------:R-:W-:Y:S01]  /*b6aa0*/  STL [R1+0x27b0], R32 ;  /* 0x0027b02001007387 */ /* 0x000fe20000100800 */
[----:B------:R-:W-:-:S05]  /*b6ab0*/  IADD3 R28, P5, R28, R252, RZ ;  /* 0x000000fc1c1c7210 */ /* 0x000fca0007fbe0ff */
[----:B------:R-:W-:Y:S01]  /*b6ac0*/  STL [R1+0x27a8], R28 ;  /* 0x0027a81c01007387 */ /* 0x000fe20000100800 */
[--C-:B------:R-:W-:Y:S02]  /*b6ad0*/  IMAD.X R37, R37, 0x1, R0.reuse, P1 ;  /* 0x0000000125257824 */ /* 0x100fe400008e0600 */
[----:B------:R-:W-:-:S03]  /*b6ae0*/  IMAD.X R33, R33, 0x1, R0, P2 ;  /* 0x0000000121217824 */ /* 0x000fc600010e0600 */
[----:B------:R-:W-:Y:S02]  /*b6af0*/  STL [R1+0x27ac], R37 ;  /* 0x0027ac2501007387 */ /* 0x000fe40000100800 */
[----:B------:R-:W-:Y:S02]  /*b6b00*/  STL [R1+0x27a4], R33 ;  /* 0x0027a42101007387 */ /* 0x000fe40000100800 */
[----:B------:R-:W2:Y:S01]  /*b6b10*/  LDL.LU R9, [R1+0x26b4] ;  /* 0x0026b40001097983 */ /* 0x000ea20000300800 */
[----:B------:R-:W-:Y:S01]  /*b6b20*/  HMMA.1688.F32.TF32 R52, R188, R54, R192 ;  /* 0x00000036bc34723c */ /* 0x000fe200000810c0 */
[----:B------:R-:W-:Y:S02]  /*b6b30*/  SEL R4, R4, RZ, !P0 ;  /* 0x000000ff04047207 */ /* 0x000fe40004000000 */
[----:B------:R-:W-:Y:S02]  /*b6b40*/  SEL R5, R5, RZ, !P0 ;  /* 0x000000ff05057207 */ /* 0x000fe40004000000 */
[----:B------:R-:W-:-:S02]  /*b6b50*/  IADD3.X R29, R29, R0, RZ, P5, !PT ;  /* 0x000000001d1d7210 */ /* 0x000fc40002ffe4ff */
[----:B------:R-:W-:Y:S02]  /*b6b60*/  ISETP.NE.U32.AND P1, PT, R4, RZ, PT ;  /* 0x000000ff0400720c */ /* 0x000fe40003f25070 */
[----:B------:R-:W-:Y:S01]  /*b6b70*/  ISETP.NE.U32.AND P2, PT, R5, RZ, PT ;  /* 0x000000ff0500720c */ /* 0x000fe20003f45070 */
[----:B------:R-:W-:Y:S02]  /*b6b80*/  IMAD.MOV.U32 R4, RZ, RZ, R36 ;  /* 0x000000ffff047224 */ /* 0x000fe400078e0024 */
[----:B------:R-:W-:Y:S01]  /*b6b90*/  IMAD.MOV.U32 R5, RZ, RZ, R37 ;  /* 0x000000ffff057224 */ /* 0x000fe200078e0025 */
[----:B------:R-:W-:Y:S04]  /*b6ba0*/  STL [R1+0x279c], R29 ;  /* 0x00279c1d01007387 */ /* 0x000fe80000100800 */
[----:B------:R1:W-:Y:S01]  /*b6bb0*/  LDGSTS.E [R48+0x1f800], [R4.64], P3 ;  /* 0x1f80000004307fae */ /* 0x0003e20009921844 */
[----:B---3--:R-:W-:-:S05]  /*b6bc0*/  IADD3 R24, P5, R24, R252, RZ ;  /* 0x000000fc18187210 */ /* 0x008fca0007fbe0ff */
[----:B------:R-:W-:Y:S01]  /*b6bd0*/  STL.64 [R1+0x2d0], R52 ;  /* 0x0002d03401007387 */ /* 0x000fe20000100a00 */
[----:B------:R3:W-:Y:S02]  /*b6be0*/  STL.64 [R1+0x2d8], R54 ;  /* 0x0002d83601007387 */ /* 0x0007e40000100a00 */
[----:B-1----:R-:W-:Y:S02]  /*b6bf0*/  IMAD.MOV.U32 R4, RZ, RZ, R32 ;  /* 0x000000ffff047224 */ /* 0x002fe400078e0020 */
[----:B------:R-:W-:Y:S01]  /*b6c00*/  IMAD.MOV.U32 R5, RZ, RZ, R33 ;  /* 0x000000ffff057224 */ /* 0x000fe200078e0021 */
[----:B----4-:R-:W-:-:S04]  /*b6c10*/  IADD3.X R25, R25, R0, RZ, P5, !PT ;  /* 0x0000000019197210 */ /* 0x010fc80002ffe4ff */
[----:B------:R1:W-:Y:S01]  /*b6c20*/  LDGSTS.E [R48+0x1fa00], [R4.64], P3 ;  /* 0x1fa0000004307fae */ /* 0x0003e20009921844 */
[----:B---3--:R-:W-:Y:S01]  /*b6c30*/  HMMA.1688.F32.TF32 R52, R188, R50, R196 ;  /* 0x00000032bc34723c */ /* 0x008fe200000810c4 */
[----:B-1----:R-:W-:Y:S01]  /*b6c40*/  MOV R4, R28 ;  /* 0x0000001c00047202 */ /* 0x002fe20000000f00 */
[----:B------:R-:W-:Y:S01]  /*b6c50*/  IMAD.MOV.U32 R5, RZ, RZ, R29 ;  /* 0x000000ffff057224 */ /* 0x000fe200078e001d */
[----:B------:R-:W-:-:S04]  /*b6c60*/  IADD3 R20, P5, R20, R252, RZ ;  /* 0x000000fc14147210 */ /* 0x000fc80007fbe0ff */
[----:B------:R1:W-:Y:S04]  /*b6c70*/  LDGSTS.E [R48+0x1fc00], [R4.64], P3 ;  /* 0x1fc0000004307fae */ /* 0x0003e80009921844 */
[----:B------:R3:W-:Y:S01]  /*b6c80*/  STL [R1+0x27a0], R24 ;  /* 0x0027a01801007387 */ /* 0x0007e20000100800 */
[----:B------:R4:W-:Y:S02]  /*b6c90*/  STL [R1+0x2754], R25 ;  /* 0x0027541901007387 */ /* 0x0009e40000100800 */
[----:B------:R-:W2:Y:S02]  /*b6ca0*/  LDL.LU R36, [R1+0x2718] ;  /* 0x0027180001247983 */ /* 0x000ea40000300800 */
[----:B------:R-:W2:Y:S02]  /*b6cb0*/  LDL.LU R32, [R1+0x26b0] ;  /* 0x0026b00001207983 */ /* 0x000ea40000300800 */
[----:B-1----:R-:W-:Y:S01]  /*b6cc0*/  IMAD.MOV.U32 R4, RZ, RZ, R24 ;  /* 0x000000ffff047224 */ /* 0x002fe200078e0018 */
[----:B------:R-:W-:Y:S01]  /*b6cd0*/  MOV R5, R25 ;  /* 0x0000001900057202 */ /* 0x000fe20000000f00 */
[----:B------:R1:W-:Y:S01]  /*b6ce0*/  STL [R1+0x2738], R20 ;  /* 0x0027381401007387 */ /* 0x0003e20000100800 */
[----:B------:R-:W2:Y:S03]  /*b6cf0*/  LDL.LU R28, [R1+0x26a8] ;  /* 0x0026a800011c7983 */ /* 0x000ea60000300800 */
[----:B------:R1:W-:Y:S02]  /*b6d00*/  LDGSTS.E [R48+0x1fe00], [R4.64], P3 ;  /* 0x1fe0000004307fae */ /* 0x0003e40009921844 */
[----:B-1----:R-:W-:-:S02]  /*b6d10*/  IMAD.MOV.U32 R4, RZ, RZ, R20 ;  /* 0x000000ffff047224 */ /* 0x002fc400078e0014 */
[----:B--2---:R-:W-:Y:S01]  /*b6d20*/  IMAD.X R21, R21, 0x1, R0, P5 ;  /* 0x0000000115157824 */ /* 0x004fe200028e0600 */
        /* <DEDUP_REMOVED lines=16> */
[----:B------:R-:W-:-:S02]  /*b6e30*/  IMAD.MOV.U32 R5, RZ, RZ, R21 ;  /* 0x000000ffff057224 */ /* 0x000fc400078e0015 */
[----:B---3--:R-:W3:Y:S02]  /*b6e40*/  LDL.LU R24, [R1+0x26a0] ;  /* 0x0026a00001187983 */ /* 0x008ee40000300800 */
[----:B----4-:R-:W4:Y:S01]  /*b6e50*/  LDL.LU R25, [R1+0x2634] ;  /* 0x0026340001197983 */ /* 0x010f220000300800 */
[----:B------:R-:W3:Y:S04]  /*b6e60*/  LDL.LU R20, [R1+0x2698] ;  /* 0x0026980001147983 */ /* 0x000ee80000300800 */
[----:B------:R1:W-:Y:S02]  /*b6e70*/  LDGSTS.E [R48+0x21800], [R4.64], P4 ;  /* 0x2180000004307fae */ /* 0x0003e4000a121844 */
[----:B-1----:R-:W-:Y:S01]  /*b6e80*/  MOV R4, R16 ;  /* 0x0000001000047202 */ /* 0x002fe20000000f00 */
[----:B------:R-:W-:-:S05]  /*b6e90*/  IMAD.MOV.U32 R5, RZ, RZ, R17 ;  /* 0x000000ffff057224 */ /* 0x000fca00078e0011 */
[----:B------:R1:W-:Y:S02]  /*b6ea0*/  LDGSTS.E [R48+0x21a00], [R4.64], P4 ;  /* 0x21a0000004307fae */ /* 0x0003e4000a121844 */
[----:B-1----:R-:W-:Y:S01]  /*b6eb0*/  MOV R4, R12 ;  /* 0x0000000c00047202 */ /* 0x002fe20000000f00 */
[----:B------:R-:W-:-:S05]  /*b6ec0*/  IMAD.MOV.U32 R5, RZ, RZ, R13 ;  /* 0x000000ffff057224 */ /* 0x000fca00078e000d */
[----:B------:R1:W-:Y:S01]  /*b6ed0*/  LDGSTS.E [R48+0x21c00], [R4.64], P4 ;  /* 0x21c0000004307fae */ /* 0x0003e2000a121844 */
[----:B--2---:R-:W-:-:S05]  /*b6ee0*/  IMAD.X R9, R9, 0x1, R0, P3 ;  /* 0x0000000109097824 */ /* 0x004fca00018e0600 */
[----:B------:R2:W-:Y:S01]  /*b6ef0*/  STL [R1+0x26b4], R9 ;  /* 0x0026b40901007387 */ /* 0x0005e20000100800 */
[----:B------:R-:W4:Y:S02]  /*b6f00*/  LDL.LU R21, [R1+0x262c] ;  /* 0x00262c0001157983 */ /* 0x000f240000300800 */
[----:B------:R-:W4:Y:S02]  /*b6f10*/  LDL.LU R17, [R1+0x2624] ;  /* 0x0026240001117983 */ /* 0x000f240000300800 */
[----:B------:R-:W4:Y:S02]  /*b6f20*/  LDL.LU R16, [R1+0x2630] ;  /* 0x0026300001107983 */ /* 0x000f240000300800 */
[----:B-1----:R-:W-:Y:S01]  /*b6f30*/  IMAD.MOV.U32 R4, RZ, RZ, R8 ;  /* 0x000000ffff047224 */ /* 0x002fe200078e0008 */
[----:B------:R-:W4:Y:S01]  /*b6f40*/  LDL.LU R13, [R1+0x261c] ;  /* 0x00261c00010d7983 */ /* 0x000f220000300800 */
[----:B------:R-:W4:Y:S01]  /*b6f50*/  LDL.LU R8, [R1+0x2628] ;  /* 0x0026280001087983 */ /* 0x000f220000300800 */
[----:B------:R-:W-:-:S02]  /*b6f60*/  MOV R5, R9 ;  /* 0x0000000900057202 */ /* 0x000fc40000000f00 */
[----:B--2---:R-:W2:Y:S01]  /*b6f70*/  LDL.LU R9, [R1+0x2620] ;  /* 0x0026200001097983 */ /* 0x004ea20000300800 */
[----:B------:R-:W-:-:S03]  /*b6f80*/  ISETP.GT.AND P3, PT, R3, 0x4f, PT ;  /* 0x0000004f0300780c */ /* 0x000fc60003f64270 */
[----:B------:R1:W-:Y:S01]  /*b6f90*/  LDGSTS.E [R48+0x21e00], [R4.64], P4 ;  /* 0x21e0000004307fae */ /* 0x0003e2000a121844 */
[----:B------:R-:W-:Y:S02]  /*b6fa0*/  ISETP.GT.AND P5, PT, R3, 0x53, PT ;  /* 0x000000530300780c */ /* 0x000fe40003fa4270 */
[----:B-1----:R-:W-:Y:S02]  /*b6fb0*/  SEL R4, RZ, 0x4, !P3 ;  /* 0x00000004ff047807 */ /* 0x002fe40005800000 */
[----:B------:R-:W-:Y:S02]  /*b6fc0*/  SEL R5, RZ, 0x4, !P5 ;  /* 0x00000004ff057807 */ /* 0x000fe40006800000 */
[----:B------:R-:W-:Y:S02]  /*b6fd0*/  SEL R4, R4, RZ, !P0 ;  /* 0x000000ff04047207 */ /* 0x000fe40004000000 */
[----:B------:R-:W-:Y:S01]  /*b6fe0*/  SEL R5, R5, RZ, !P0 ;  /* 0x000000ff05057207 */ /* 0x000fe20004000000 */
[----:B------:R-:W-:Y:S01]  /*b6ff0*/  HMMA.1688.F32.TF32 R44, R188, R46, R200 ;  /* 0x0000002ebc2c723c */ /* 0x000fe200000810c8 */
[----:B------:R-:W-:-:S02]  /*b7000*/  IADD3 R36, P3, R36, R252, RZ ;  /* 0x000000fc24247210 */ /* 0x000fc40007f7e0ff */
[----:B------:R-:W-:-:S03]  /*b7010*/  IADD3 R32, P4, R32, R252, RZ ;  /* 0x000000fc20207210 */ /* 0x000fc60007f9e0ff */
[----:B------:R1:W-:Y:S02]  /*b7020*/  STL [R1+0x2718], R36 ;  /* 0x0027182401007387 */ /* 0x0003e40000100800 */
[----:B------:R1:W-:Y:S01]  /*b7030*/  STL [R1+0x26b0], R32 ;  /* 0x0026b02001007387 */ /* 0x0003e20000100800 */
[----:B------:R-:W-:-:S05]  /*b7040*/  IADD3 R28, P5, R28, R252, RZ ;  /* 0x000000fc1c1c7210 */ /* 0x000fca0007fbe0ff */
[----:B------:R1:W-:Y:S01]  /*b7050*/  STL [R1+0x26a8], R28 ;  /* 0x0026a81c01007387 */ /* 0x0003e20000100800 */
[----:B------:R-:W-:Y:S01]  /*b7060*/  HMMA.1688.F32.TF32 R40, R188, R42, R204 ;  /* 0x0000002abc28723c */ /* 0x000fe200000810cc */
[--C-:B-----5:R-:W-:Y:S02]  /*b7070*/  IMAD.X R37, R37, 0x1, R0.reuse, P3 ;  /* 0x0000000125257824 */ /* 0x120fe400018e0600 */
[----:B------:R-:W-:-:S03]  /*b7080*/  IMAD.X R33, R33, 0x1, R0, P4 ;  /* 0x0000000121217824 */ /* 0x000fc600020e0600 */
[----:B------:R2:W-:Y:S02]  /*b7090*/  STL [R1+0x26ac], R37 ;  /* 0x0026ac2501007387 */ /* 0x0005e40000100800 */
[----:B------:R1:W-:Y:S01]  /*b70a0*/  STL [R1+0x26a4], R33 ;  /* 0x0026a42101007387 */ /* 0x0003e20000100800 */
[----:B------:R-:W-:Y:S02]  /*b70b0*/  ISETP.NE.U32.AND P3, PT, R4, RZ, PT ;  /* 0x000000ff0400720c */ /* 0x000fe40003f65070 */
[----:B------:R-:W-:Y:S01]  /*b70c0*/  ISETP.NE.U32.AND P4, PT, R5, RZ, PT ;  /* 0x000000ff0500720c */ /* 0x000fe20003f85070 */
[----:B------:R-:W5:Y:S01]  /*b70d0*/  LDL.LU R12, [R1+0x25b4] ;  /* 0x0025b400010c7983 */ /* 0x000f620000300800 */
[----:B------:R-:W-:Y:S02]  /*b70e0*/  IMAD.MOV.U32 R4, RZ, RZ, R36 ;  /* 0x000000ffff047224 */ /* 0x000fe400078e0024 */
[----:B------:R-:W-:Y:S01]  /*b70f0*/  IMAD.MOV.U32 R5, RZ, RZ, R37 ;  /* 0x000000ffff057224 */ /* 0x000fe200078e0025 */
[----:B------:R-:W-:-:S04]  /*b7100*/  IADD3.X R29, R29, R0, RZ, P5, !PT ;  /* 0x000000001d1d7210 */ /* 0x000fc80002ffe4ff */
[----:B------:R1:W-:Y:S01]  /*b7110*/  LDGSTS.E [R48+0x23800], [R4.64], P1 ;  /* 0x2380000004307fae */ /* 0x0003e20008921844 */
[----:B---3--:R-:W-:Y:S01]  /*b7120*/  IADD3 R24, P5, R24, R252, RZ ;  /* 0x000000fc18187210 */ /* 0x008fe20007fbe0ff */
[----:B-1----:R-:W-:Y:S02]  /*b7130*/  IMAD.MOV.U32 R4, RZ, RZ, R32 ;  /* 0x000000ffff047224 */ /* 0x002fe400078e0020 */
[----:B------:R-:W-:Y:S01]  /*b7140*/  IMAD.MOV.U32 R5, RZ, RZ, R33 ;  /* 0x000000ffff057224 */ /* 0x000fe200078e0021 */
[----:B----4-:R-:W-:-:S04]  /*b7150*/  IADD3.X R25, R25, R0, RZ, P5, !PT ;  /* 0x0000000019197210 */ /* 0x010fc80002ffe4ff */
[----:B------:R1:W-:Y:S04]  /*b7160*/  LDGSTS.E [R48+0x23a00], [R4.64], P1 ;  /* 0x23a0000004307fae */ /* 0x0003e80008921844 */
[----:B------:R3:W-:Y:S01]  /*b7170*/  STL [R1+0x269c], R29 ;  /* 0x00269c1d01007387 */ /* 0x0007e20000100800 */
[----:B------:R-:W-:Y:S01]  /*b7180*/  IADD3 R20, P5, R20, R252, RZ ;  /* 0x000000fc14147210 */ /* 0x000fe20007fbe0ff */
[----:B------:R-:W-:Y:S01]  /*b7190*/  STL.64 [R1+0x180], R44 ;  /* 0x0001802c01007387 */ /* 0x000fe20000100a00 */
[----:B-1----:R-:W-:Y:S01]  /*b71a0*/  MOV R4, R28 ;  /* 0x0000001c00047202 */ /* 0x002fe20000000f00 */
[----:B------:R-:W-:-:S05]  /*b71b0*/  IMAD.MOV.U32 R5, RZ, RZ, R29 ;  /* 0x000000ffff057224 */ /* 0x000fca00078e001d */
[----:B------:R1:W-:Y:S04]  /*b71c0*/  LDGSTS.E [R48+0x23c00], [R4.64], P1 ;  /* 0x23c0000004307fae */ /* 0x0003e80008921844 */
[----:B------:R-:W-:Y:S01]  /*b71d0*/  STL.64 [R1+0x188], R46 ;  /* 0x0001882e01007387 */ /* 0x000fe20000100a00 */
[----:B------:R4:W-:Y:S02]  /*b71e0*/  STL [R1+0x26a0], R24 ;  /* 0x0026a01801007387 */ /* 0x0009e40000100800 */
[----:B------:R2:W-:Y:S02]  /*b71f0*/  STL [R1+0x2634], R25 ;  /* 0x0026341901007387 */ /* 0x0005e40000100800 */
[----:B------:R-:W5:Y:S01]  /*b7200*/  LDL.LU R36, [R1+0x2618] ;  /* 0x0026180001247983 */ /* 0x000f620000300800 */
[----:B------:R-:W5:Y:S01]  /*b7210*/  LDL.LU R32, [R1+0x25b0] ;  /* 0x0025b00001207983 */ /* 0x000f620000300800 */
[----:B-1----:R-:W-:Y:S01]  /*b7220*/  IMAD.MOV.U32 R4, RZ, RZ, R24 ;  /* 0x000000ffff047224 */ /* 0x002fe200078e0018 */
[----:B------:R-:W-:Y:S01]  /*b7230*/  MOV R5, R25 ;  /* 0x0000001900057202 */ /* 0x000fe20000000f00 */
[----:B------:R-:W-:-:S04]  /*b7240*/  IMAD.X R21, R21, 0x1, R0, P5 ;  /* 0x0000000115157824 */ /* 0x000fc800028e0600 */
[----:B------:R1:W-:Y:S01]  /*b7250*/  LDGSTS.E [R48+0x23e00], [R4.64], P1 ;  /* 0x23e0000004307fae */ /* 0x0003e20008921844 */
[----:B------:R-:W-:-:S03]  /*b7260*/  IADD3 R16, P1, R16, R252, RZ ;  /* 0x000000fc10107210 */ /* 0x000fc60007f3e0ff */
[----:B------:R-:W-:Y:S01]  /*b7270*/  STL [R1+0x2698], R20 ;  /* 0x0026981401007387 */ /* 0x000fe20000100800 */
[----:B------:R-:W5:Y:S01]  /*b7280*/  LDL.LU R28, [R1+0x25a8] ;  /* 0x0025a800011c7983 */ /* 0x000f620000300800 */
[-C--:B------:R-:W-:Y:S02]  /*b7290*/  IADD3 R8, P5, R8, R252.reuse, RZ ;  /* 0x000000fc08087210 */ /* 0x080fe40007fbe0ff */
[----:B------:R-:W-:Y:S01]  /*b72a0*/  STL [R1+0x2630], R16 ;  /* 0x0026301001007387 */ /* 0x000fe20000100800 */
[----:B------:R-:W-:Y:S02]  /*b72b0*/  IMAD.X R17, R17, 0x1, R0, P1 ;  /* 0x0000000111117824 */ /* 0x000fe400008e0600 */
[----:B------:R-:W-:Y:S02]  /*b72c0*/  STL [R1+0x262c], R21 ;  /* 0x00262c1501007387 */ /* 0x000fe40000100800 */
[----:B------:R-:W-:Y:S01]  /*b72d0*/  STL.64 [R1+0x170], R40 ;  /* 0x0001702801007387 */ /* 0x000fe20000100a00 */
[----:B--2---:R-:W-:Y:S01]  /*b72e0*/  IADD3 R9, P1, R9, R252, RZ ;  /* 0x000000fc09097210 */ /* 0x004fe20007f3e0ff */
[----:B------:R-:W-:Y:S01]  /*b72f0*/  STL.64 [R1+0x178], R42 ;  /* 0x0001782a01007387 */ /* 0x000fe20000100a00 */
[----:B------:R-:W-:Y:S01]  /*b7300*/  IADD3.X R13, R13, R0, RZ, P5, !PT ;  /* 0x000000000d0d7210 */ /* 0x000fe20002ffe4ff */
[----:B------:R2:W-:Y:S02]  /*b7310*/  STL [R1+0x2628], R8 ;  /* 0x0026280801007387 */ /* 0x0005e40000100800 */
[----:B------:R2:W-:Y:S01]  /*b7320*/  STL [R1+0x2624], R17 ;  /* 0x0026241101007387 */ /* 0x0005e20000100800 */
[----:B------:R-:W5:Y:S01]  /*b7330*/  LDL.LU R37, [R1+0x25ac] ;  /* 0x0025ac0001257983 */ /* 0x000f620000300800 */
[----:B------:R2:W-:Y:S02]  /*b7340*/  STL [R1+0x2620], R9 ;  /* 0x0026200901007387 */ /* 0x0005e40000100800 */
[----:B------:R-:W-:Y:S02]  /*b7350*/  STL [R1+0x261c], R13 ;  /* 0x00261c0d01007387 */ /* 0x000fe40000100800 */
[----:B------:R-:W5:Y:S01]  /*b7360*/  LDL.LU R33, [R1+0x25a4] ;  /* 0x0025a40001217983 */ /* 0x000f620000300800 */
[----:B---3--:R-:W3:Y:S01]  /*b7370*/  LDL.LU R29, [R1+0x259c] ;  /* 0x00259c00011d7983 */ /* 0x008ee20000300800 */
[----:B-1----:R-:W-:-:S02]  /*b7380*/  IMAD.MOV.U32 R4, RZ, RZ, R20 ;  /* 0x000000ffff047224 */ /* 0x002fc400078e0014 */
[----:B------:R-:W-:Y:S02]  /*b7390*/  IMAD.MOV.U32 R5, RZ, RZ, R21 ;  /* 0x000000ffff057224 */ /* 0x000fe400078e0015 */
[----:B----4-:R-:W4:Y:S01]  /*b73a0*/  LDL.LU R24, [R1+0x25a0] ;  /* 0x0025a00001187983 */ /* 0x010f220000300800 */
[----:B------:R-:W3:Y:S04]  /*b73b0*/  LDL.LU R25, [R1+0x2534] ;  /* 0x0025340001197983 */ /* 0x000ee80000300800 */
[----:B------:R1:W-:Y:S02]  /*b73c0*/  LDGSTS.E [R48+0x25800], [R4.64], P2 ;  /* 0x2580000004307fae */ /* 0x0003e40009121844 */
[----:B-1----:R-:W-:Y:S01]  /*b73d0*/  MOV R4, R16 ;  /* 0x0000001000047202 */ /* 0x002fe20000000f00 */
[----:B------:R-:W-:-:S05]  /*b73e0*/  IMAD.MOV.U32 R5, RZ, RZ, R17 ;  /* 0x000000ffff057224 */ /* 0x000fca00078e0011 */
[----:B------:R1:W-:Y:S02]  /*b73f0*/  LDGSTS.E [R48+0x25a00], [R4.64], P2 ;  /* 0x25a0000004307fae */ /* 0x0003e40009121844 */
[----:B-1----:R-:W-:Y:S01]  /*b7400*/  MOV R4, R8 ;  /* 0x0000000800047202 */ /* 0x002fe20000000f00 */
[----:B------:R-:W-:Y:S01]  /*b7410*/  IMAD.MOV.U32 R5, RZ, RZ, R13 ;  /* 0x000000ffff057224 */ /* 0x000fe200078e000d */
[----:B--2---:R-:W2:Y:S04]  /*b7420*/  LDL.LU R8, [R1+0x2598] ;  /* 0x0025980001087983 */ /* 0x004ea80000300800 */
[----:B------:R1:W-:Y:S02]  /*b7430*/  LDGSTS.E [R48+0x25c00], [R4.64], P2 ;  /* 0x25c0000004307fae */ /* 0x0003e40009121844 */
[----:B-1----:R-:W-:Y:S01]  /*b7440*/  IMAD.MOV.U32 R4, RZ, RZ, R9 ;  /* 0x000000ffff047224 */ /* 0x002fe200078e0009 */
[----:B------:R-:W-:Y:S01]  /*b7450*/  ISETP.GT.AND P5, PT, R3, 0x5b, PT ;  /* 0x0000005b0300780c */ /* 0x000fe20003fa4270 */
[----:B-----5:R-:W-:-:S05]  /*b7460*/  IMAD.X R12, R12, 0x1, R0, P1 ;  /* 0x000000010c0c7824 */ /* 0x020fca00008e0600 */
[----:B------:R1:W-:Y:S01]  /*b7470*/  STL [R1+0x25b4], R12 ;  /* 0x0025b40c01007387 */ /* 0x0003e20000100800 */
[----:B------:R-:W5:Y:S02]  /*b7480*/  LDL.LU R21, [R1+0x252c] ;  /* 0x00252c0001157983 */ /* 0x000f640000300800 */
[----:B------:R-:W5:Y:S02]  /*b7490*/  LDL.LU R20, [R1+0x2524] ;  /* 0x0025240001147983 */ /* 0x000f640000300800 */
[----:B------:R-:W5:Y:S01]  /*b74a0*/  LDL.LU R17, [R1+0x2530] ;  /* 0x0025300001117983 */ /* 0x000f620000300800 */
[----:B------:R-:W5:Y:S01]  /*b74b0*/  LDL.LU R16, [R1+0x251c] ;  /* 0x00251c0001107983 */ /* 0x000f620000300800 */
[----:B------:R-:W5:Y:S01]  /*b74c0*/  LDL.LU R9, [R1+0x2528] ;  /* 0x0025280001097983 */ /* 0x000f620000300800 */
[----:B------:R-:W-:Y:S02]  /*b74d0*/  MOV R5, R12 ;  /* 0x0000000c00057202 */ /* 0x000fe40000000f00 */
[----:B-1----:R-:W5:Y:S01]  /*b74e0*/  LDL.LU R12, [R1+0x2520] ;  /* 0x00252000010c7983 */ /* 0x002f620000300800 */
[----:B------:R-:W-:-:S03]  /*b74f0*/  ISETP.GT.AND P1, PT, R3, 0x57, PT ;  /* 0x000000570300780c */ /* 0x000fc60003f24270 */
[----:B------:R1:W-:Y:S02]  /*b7500*/  LDGSTS.E [R48+0x25e00], [R4.64], P2 ;  /* 0x25e0000004307fae */ /* 0x0003e40009121844 */
[----:B-1----:R-:W-:Y:S02]  /*b7510*/  SEL R4, RZ, 0x4, !P1 ;  /* 0x00000004ff047807 */ /* 0x002fe40004800000 */
[----:B------:R-:W-:Y:S02]  /*b7520*/  SEL R5, RZ, 0x4, !P5 ;  /* 0x00000004ff057807 */ /* 0x000fe40006800000 */
[-C--:B------:R-:W-:Y:S02]  /*b7530*/  IADD3 R36, P1, R36, R252.reuse, RZ ;  /* 0x000000fc24247210 */ /* 0x080fe40007f3e0ff */
        /* <DEDUP_REMOVED lines=9> */
[----:B------:R-:W5:Y:S01]  /*b75d0*/  LDL.LU R13, [R1+0x24b4] ;  /* 0x0024b400010d7983 */ /* 0x000f620000300800 */
[----:B------:R-:W-:Y:S01]  /*b75e0*/  HMMA.1688.F32.TF32 R40, R188, R38, R208 ;  /* 0x00000026bc28723c */ /* 0x000fe200000810d0 */
[----:B------:R-:W-:Y:S02]  /*b75f0*/  SEL R4, R4, RZ, !P0 ;  /* 0x000000ff04047207 */ /* 0x000fe40004000000 */
[----:B------:R-:W-:Y:S02]  /*b7600*/  SEL R5, R5, RZ, !P0 ;  /* 0x000000ff05057207 */ /* 0x000fe40004000000 */
[----:B---3--:R-:W-:-:S02]  /*b7610*/  IADD3.X R29, R29, R0, RZ, P5, !PT ;  /* 0x000000001d1d7210 */ /* 0x008fc40002ffe4ff */
[----:B------:R-:W-:Y:S02]  /*b7620*/  ISETP.NE.U32.AND P1, PT, R4, RZ, PT ;  /* 0x000000ff0400720c */ /* 0x000fe40003f25070 */
[----:B------:R-:W-:Y:S01]  /*b7630*/  ISETP.NE.U32.AND P2, PT, R5, RZ, PT ;  /* 0x000000ff0500720c */ /* 0x000fe20003f45070 */
[----:B------:R-:W-:Y:S02]  /*b7640*/  IMAD.MOV.U32 R4, RZ, RZ, R36 ;  /* 0x000000ffff047224 */ /* 0x000fe400078e0024 */
[----:B------:R-:W-:Y:S01]  /*b7650*/  IMAD.MOV.U32 R5, RZ, RZ, R37 ;  /* 0x000000ffff057224 */ /* 0x000fe200078e0025 */
[----:B------:R-:W-:Y:S04]  /*b7660*/  STL [R1+0x259c], R29 ;  /* 0x00259c1d01007387 */ /* 0x000fe80000100800 */
[----:B------:R1:W-:Y:S01]  /*b7670*/  LDGSTS.E [R48+0x27800], [R4.64], P3 ;  /* 0x2780000004307fae */ /* 0x0003e20009921844 */
[----:B----4-:R-:W-:-:S05]  /*b7680*/  IADD3 R24, P5, R24, R252, RZ ;  /* 0x000000fc18187210 */ /* 0x010fca0007fbe0ff */
[----:B------:R-:W-:Y:S01]  /*b7690*/  STL.64 [R1+0xf0], R40 ;  /* 0x0000f02801007387 */ /* 0x000fe20000100a00 */
[----:B------:R3:W-:Y:S02]  /*b76a0*/  STL.64 [R1+0xf8], R42 ;  /* 0x0000f82a01007387 */ /* 0x0007e40000100a00 */
[----:B-1----:R-:W-:Y:S02]  /*b76b0*/  IMAD.MOV.U32 R4, RZ, RZ, R32 ;  /* 0x000000ffff047224 */ /* 0x002fe400078e0020 */
[----:B------:R-:W-:Y:S01]  /*b76c0*/  IMAD.MOV.U32 R5, RZ, RZ, R33 ;  /* 0x000000ffff057224 */ /* 0x000fe200078e0021 */
[----:B------:R-:W-:-:S04]  /*b76d0*/  IADD3.X R25, R25, R0, RZ, P5, !PT ;  /* 0x0000000019197210 */ /* 0x000fc80002ffe4ff */
[----:B------:R1:W-:Y:S01]  /*b76e0*/  LDGSTS.E [R48+0x27a00], [R4.64], P3 ;  /* 0x27a0000004307fae */ /* 0x0003e20009921844 */
[----:B---3--:R-:W-:Y:S01]  /*b76f0*/  HMMA.1688.F32.TF32 R40, R188, R34, R212 ;  /* 0x00000022bc28723c */ /* 0x008fe200000810d4 */
[----:B-1----:R-:W-:Y:S01]  /*b7700*/  MOV R4, R28 ;  /* 0x0000001c00047202 */ /* 0x002fe20000000f00 */
[----:B------:R-:W-:Y:S01]  /*b7710*/  IMAD.MOV.U32 R5, RZ, RZ, R29 ;  /* 0x000000ffff057224 */ /* 0x000fe200078e001d */
[----:B--2---:R-:W-:-:S04]  /*b7720*/  IADD3 R8, P5, R8, R252, RZ ;  /* 0x000000fc08087210 */ /* 0x004fc80007fbe0ff */
[----:B------:R1:W-:Y:S04]  /*b7730*/  LDGSTS.E [R48+0x27c00], [R4.64], P3 ;  /* 0x27c0000004307fae */ /* 0x0003e80009921844 */
[----:B------:R-:W-:Y:S01]  /*b7740*/  STL [R1+0x25a0], R24 ;  /* 0x0025a01801007387 */ /* 0x000fe20000100800 */
[----:B------:R-:W-:Y:S02]  /*b7750*/  STL [R1+0x2534], R25 ;  /* 0x0025341901007387 */ /* 0x000fe40000100800 */
[----:B------:R-:W2:Y:S02]  /*b7760*/  LDL.LU R36, [R1+0x2518] ;  /* 0x0025180001247983 */ /* 0x000ea40000300800 */
[----:B------:R-:W3:Y:S02]  /*b7770*/  LDL.LU R32, [R1+0x24b0] ;  /* 0x0024b00001207983 */ /* 0x000ee40000300800 */
[----:B-1----:R-:W-:Y:S01]  /*b7780*/  IMAD.MOV.U32 R4, RZ, RZ, R24 ;  /* 0x000000ffff047224 */ /* 0x002fe200078e0018 */
[----:B------:R-:W-:Y:S01]  /*b7790*/  MOV R5, R25 ;  /* 0x0000001900057202 */ /* 0x000fe20000000f00 */
[----:B------:R1:W-:Y:S01]  /*b77a0*/  STL [R1+0x2598], R8 ;  /* 0x0025980801007387 */ /* 0x0003e20000100800 */
[----:B------:R-:W3:Y:S03]  /*b77b0*/  LDL.LU R28, [R1+0x24a8] ;  /* 0x0024a800011c7983 */ /* 0x000ee60000300800 */
[----:B------:R1:W-:Y:S02]  /*b77c0*/  LDGSTS.E [R48+0x27e00], [R4.64], P3 ;  /* 0x27e0000004307fae */ /* 0x0003e40009921844 */
[----:B-1----:R-:W-:-:S02]  /*b77d0*/  IMAD.MOV.U32 R4, RZ, RZ, R8 ;  /* 0x000000ffff047224 */ /* 0x002fc400078e0008 */
[----:B-----5:R-:W-:Y:S01]  /*b77e0*/  IMAD.X R21, R21, 0x1, R0, P5 ;  /* 0x0000000115157824 */ /* 0x020fe200028e0600 */
[-C--:B------:R-:W-:Y:S02]  /*b77f0*/  IADD3 R17, P3, R17, R252.reuse, RZ ;  /* 0x000000fc11117210 */ /* 0x080fe40007f7e0ff */
[----:B------:R-:W-:-:S03]  /*b7800*/  IADD3 R9, P5, R9, R252, RZ ;  /* 0x000000fc09097210 */ /* 0x000fc60007fbe0ff */
[----:B------:R1:W-:Y:S01]  /*b7810*/  STL [R1+0x2530], R17 ;  /* 0x0025301101007387 */ /* 0x0003e20000100800 */
[----:B------:R-:W-:Y:S02]  /*b7820*/  IMAD.X R20, R20, 0x1, R0, P3 ;  /* 0x0000000114147824 */ /* 0x000fe400018e0600 */
[----:B------:R-:W-:Y:S02]  /*b7830*/  STL [R1+0x252c], R21 ;  /* 0x00252c1501007387 */ /* 0x000fe40000100800 */
[----:B------:R-:W-:Y:S01]  /*b7840*/  STL.64 [R1+0x90], R40 ;  /* 0x0000902801007387 */ /* 0x000fe20000100a00 */
[----:B------:R-:W-:Y:S01]  /*b7850*/  IADD3 R12, P3, R12, R252, RZ ;  /* 0x000000fc0c0c7210 */ /* 0x000fe20007f7e0ff */
[----:B------:R-:W-:Y:S01]  /*b7860*/  STL.64 [R1+0x98], R42 ;  /* 0x0000982a01007387 */ /* 0x000fe20000100a00 */
[----:B------:R-:W-:Y:S01]  /*b7870*/  IADD3.X R16, R16, R0, RZ, P5, !PT ;  /* 0x0000000010107210 */ /* 0x000fe20002ffe4ff */
[----:B------:R5:W-:Y:S02]  /*b7880*/  STL [R1+0x2528], R9 ;  /* 0x0025280901007387 */ /* 0x000be40000100800 */
[----:B------:R1:W-:Y:S01]  /*b7890*/  STL [R1+0x2524], R20 ;  /* 0x0025241401007387 */ /* 0x0003e20000100800 */
[----:B------:R-:W4:Y:S01]  /*b78a0*/  LDL.LU R34, [R1+0x24ac] ;  /* 0x0024ac0001227983 */ /* 0x000f220000300800 */
[----:B------:R-:W-:Y:S02]  /*b78b0*/  STL [R1+0x2520], R12 ;  /* 0x0025200c01007387 */ /* 0x000fe40000100800 */
[----:B------:R1:W-:Y:S02]  /*b78c0*/  STL [R1+0x251c], R16 ;  /* 0x00251c1001007387 */ /* 0x0003e40000100800 */
[----:B------:R-:W4:Y:S01]  /*b78d0*/  LDL.LU R33, [R1+0x24a4] ;  /* 0x0024a40001217983 */ /* 0x000f220000300800 */
[----:B------:R-:W4:Y:S01]  /*b78e0*/  LDL.LU R29, [R1+0x249c] ;  /* 0x00249c00011d7983 */ /* 0x000f220000300800 */
[----:B------:R-:W-:-:S02]  /*b78f0*/  IMAD.MOV.U32 R5, RZ, RZ, R21 ;  /* 0x000000ffff057224 */ /* 0x000fc400078e0015 */
[----:B------:R-:W4:Y:S03]  /*b7900*/  LDL.LU R8, [R1+0x24a0] ;  /* 0x0024a00001087983 */ /* 0x000f260000300800 */
[----:B------:R1:W-:Y:S02]  /*b7910*/  LDGSTS.E [R48+0x29800], [R4.64], P4 ;  /* 0x2980000004307fae */ /* 0x0003e4000a121844 */
[----:B-1----:R-:W-:Y:S01]  /*b7920*/  MOV R4, R17 ;  /* 0x0000001100047202 */ /* 0x002fe20000000f00 */
[----:B------:R-:W-:Y:S01]  /*b7930*/  IMAD.MOV.U32 R5, RZ, RZ, R20 ;  /* 0x000000ffff057224 */ /* 0x000fe200078e0014 */
[----:B------:R-:W4:Y:S04]  /*b7940*/  LDL.LU R17, [R1+0x1f90] ;  /* 0x001f900001117983 */ /* 0x000f280000300800 */
[----:B------:R1:W-:Y:S02]  /*b7950*/  LDGSTS.E [R48+0x29a00], [R4.64], P4 ;  /* 0x29a0000004307fae */ /* 0x0003e4000a121844 */
[----:B-1----:R-:W-:-:S02]  /*b7960*/  MOV R4, R9 ;  /* 0x0000000900047202 */ /* 0x002fc40000000f00 */
[----:B-----5:R-:W5:Y:S01]  /*b7970*/  LDL.LU R9, [R1+0x1ff8] ;  /* 0x001ff80001097983 */ /* 0x020f620000300800 */
[----:B------:R-:W-:-:S05]  /*b7980*/  IMAD.MOV.U32 R5, RZ, RZ, R16 ;  /* 0x000000ffff057224 */ /* 0x000fca00078e0010 */
[----:B------:R1:W-:Y:S01]  /*b7990*/  LDGSTS.E [R48+0x29c00], [R4.64], P4 ;  /* 0x29c0000004307fae */ /* 0x0003e2000a121844 */
[----:B------:R-:W-:-:S05]  /*b79a0*/  IMAD.X R13, R13, 0x1, R0, P3 ;  /* 0x000000010d0d7824 */ /* 0x000fca00018e0600 */
[----:B------:R2:W-:Y:S01]  /*b79b0*/  STL [R1+0x24b4], R13 ;  /* 0x0024b40d01007387 */ /* 0x0005e20000100800 */
[----:B------:R-:W5:Y:S02]  /*b79c0*/  LDL.LU R25, [R1+0x1ff4] ;  /* 0x001ff40001197983 */ /* 0x000f640000300800 */
[----:B------:R-:W5:Y:S02]  /*b79d0*/  LDL.LU R24, [R1+0x1ffc] ;  /* 0x001ffc0001187983 */ /* 0x000f640000300800 */
[----:B------:R-:W5:Y:S01]  /*b79e0*/  LDL.LU R21, [R1+0x2000] ;  /* 0x0020000001157983 */ /* 0x000f620000300800 */
[----:B------:R-:W5:Y:S01]  /*b79f0*/  LDL.LU R20, [R1+0x2004] ;  /* 0x0020040001147983 */ /* 0x000f620000300800 */
[----:B------:R-:W5:Y:S02]  /*b7a00*/  LDL.LU R16, [R1+0x2008] ;  /* 0x0020080001107983 */ /* 0x000f640000300800 */
[----:B-1----:R-:W-:Y:S02]  /*b7a10*/  IMAD.MOV.U32 R4, RZ, RZ, R12 ;  /* 0x000000ffff047224 */ /* 0x002fe400078e000c */
[----:B------:R-:W5:Y:S01]  /*b7a20*/  LDL.LU R12, [R1+0x2010] ;  /* 0x00201000010c7983 */ /* 0x000f620000300800 */
[----:B------:R-:W-:-:S02]  /*b7a30*/  MOV R5, R13 ;  /* 0x0000000d00057202 */ /* 0x000fc40000000f00 */
[C---:B------:R-:W-:Y:S02]  /*b7a40*/  ISETP.GT.AND P3, PT, R3.reuse, 0x5f, PT ;  /* 0x0000005f0300780c */ /* 0x040fe40003f64270 */
        /* <DEDUP_REMOVED lines=8> */
[----:B---3--:R-:W-:-:S03]  /*b7ad0*/  IADD3 R32, P4, R32, R252, RZ ;  /* 0x000000fc20207210 */ /* 0x008fc60007f9e0ff */
[----:B------:R-:W-:Y:S02]  /*b7ae0*/  STL [R1+0x2518], R36 ;  /* 0x0025182401007387 */ /* 0x000fe40000100800 */
[----:B------:R-:W-:Y:S01]  /*b7af0*/  STL [R1+0x24b0], R32 ;  /* 0x0024b02001007387 */ /* 0x000fe20000100800 */
[----:B------:R-:W-:-:S05]  /*b7b00*/  IADD3 R28, P5, R28, R252, RZ ;  /* 0x000000fc1c1c7210 */ /* 0x000fca0007fbe0ff */
[----:B------:R-:W-:Y:S01]  /*b7b10*/  STL [R1+0x24a8], R28 ;  /* 0x0024a81c01007387 */ /* 0x000fe20000100800 */
[--C-:B----4-:R-:W-:Y:S01]  /*b7b20*/  IMAD.X R34, R34, 0x1, R0.reuse, P3 ;  /* 0x0000000122227824 */ /* 0x110fe200018e0600 */
[----:B------:R-:W-:Y:S01]  /*b7b30*/  ISETP.NE.U32.AND P3, PT, R4, RZ, PT ;  /* 0x000000ff0400720c */ /* 0x000fe20003f65070 */
[----:B------:R-:W-:Y:S01]  /*b7b40*/  IMAD.X R33, R33, 0x1, R0, P4 ;  /* 0x0000000121217824 */ /* 0x000fe200020e0600 */
[----:B------:R-:W-:Y:S01]  /*b7b50*/  ISETP.NE.U32.AND P4, PT, R5, RZ, PT ;  /* 0x000000ff0500720c */ /* 0x000fe20003f85070 */
[----:B------:R-:W-:Y:S02]  /*b7b60*/  IMAD.MOV.U32 R4, RZ, RZ, R36 ;  /* 0x000000ffff047224 */ /* 0x000fe400078e0024 */
[----:B------:R-:W-:Y:S01]  /*b7b70*/  IMAD.MOV.U32 R5, RZ, RZ, R34 ;  /* 0x000000ffff057224 */ /* 0x000fe200078e0022 */
[----:B------:R-:W-:-:S04]  /*b7b80*/  IADD3.X R29, R29, R0, RZ, P5, !PT ;  /* 0x000000001d1d7210 */ /* 0x000fc80002ffe4ff */
[----:B------:R1:W-:Y:S04]  /*b7b90*/  LDGSTS.E [R48+0x2b800], [R4.64], P1 ;  /* 0x2b80000004307fae */ /* 0x0003e80008921844 */
[----:B------:R-:W-:Y:S01]  /*b7ba0*/  STL [R1+0x24ac], R34 ;  /* 0x0024ac2201007387 */ /* 0x000fe20000100800 */
[----:B------:R-:W-:Y:S02]  /*b7bb0*/  STL [R1+0x24a4], R33 ;  /* 0x0024a42101007387 */ /* 0x000fe40000100800 */
[----:B------:R-:W2:Y:S02]  /*b7bc0*/  LDL.LU R13, [R1+0x200c] ;  /* 0x00200c00010d7983 */ /* 0x000ea40000300800 */
[----:B------:R3:W-:Y:S02]  /*b7bd0*/  STL [R1+0x249c], R29 ;  /* 0x00249c1d01007387 */ /* 0x0007e40000100800 */
[----:B-1----:R-:W-:-:S02]  /*b7be0*/  IMAD.MOV.U32 R4, RZ, RZ, R32 ;  /* 0x000000ffff047224 */ /* 0x002fc400078e0020 */
[----:B------:R-:W-:Y:S01]  /*b7bf0*/  IMAD.MOV.U32 R5, RZ, RZ, R33 ;  /* 0x000000ffff057224 */ /* 0x000fe200078e0021 */
[----:B------:R-:W-:-:S04]  /*b7c00*/  IADD3 R8, P5, R8, R252, RZ ;  /* 0x000000fc08087210 */ /* 0x000fc80007fbe0ff */
[----:B------:R1:W-:Y:S01]  /*b7c10*/  LDGSTS.E [R48+0x2ba00], [R4.64], P1 ;  /* 0x2ba0000004307fae */ /* 0x0003e20008921844 */
[----:B------:R-:W-:Y:S02]  /*b7c20*/  IADD3.X R17, R17, R0, RZ, P5, !PT ;  /* 0x0000000011117210 */ /* 0x000fe40002ffe4ff */
[----:B-1----:R-:W-:Y:S01]  /*b7c30*/  MOV R4, R28 ;  /* 0x0000001c00047202 */ /* 0x002fe20000000f00 */
[----:B------:R-:W-:Y:S02]  /*b7c40*/  IMAD.MOV.U32 R5, RZ, RZ, R29 ;  /* 0x000000ffff057224 */ /* 0x000fe400078e001d */
[----:B---3--:R-:W-:Y:S03]  /*b7c50*/  HMMA.1688.F32.TF32 R28, R188, R26, R152 ;  /* 0x0000001abc1c723c */ /* 0x008fe60000081098 */
[----:B------:R1:W-:Y:S01]  /*b7c60*/  LDGSTS.E [R48+0x2bc00], [R4.64], P1 ;  /* 0x2bc0000004307fae */ /* 0x0003e20008921844 */
[----:B-----5:R-:W-:-:S03]  /*b7c70*/  IADD3 R9, P5, R9, R252, RZ ;  /* 0x000000fc09097210 */ /* 0x020fc60007fbe0ff */
[----:B------:R-:W-:Y:S01]  /*b7c80*/  STL.64 [R1+0x80], R40 ;  /* 0x0000802801007387 */ /* 0x000fe20000100a00 */
[----:B------:R-:W-:Y:S02]  /*b7c90*/  STL.64 [R1+0x88], R42 ;  /* 0x0000882a01007387 */ /* 0x000fe40000100a00 */
[----:B------:R-:W-:Y:S02]  /*b7ca0*/  STL [R1+0x24a0], R8 ;  /* 0x0024a00801007387 */ /* 0x000fe40000100800 */
[----:B-1----:R-:W-:Y:S01]  /*b7cb0*/  IMAD.MOV.U32 R4, RZ, RZ, R8 ;  /* 0x000000ffff047224 */ /* 0x002fe200078e0008 */
[----:B------:R-:W-:Y:S01]  /*b7cc0*/  MOV R5, R17 ;  /* 0x0000001100057202 */ /* 0x000fe20000000f00 */
[----:B------:R1:W-:Y:S04]  /*b7cd0*/  STL [R1+0x1f90], R17 ;  /* 0x001f901101007387 */ /* 0x0003e80000100800 */
[----:B------:R3:W-:Y:S01]  /*b7ce0*/  LDGSTS.E [R48+0x2be00], [R4.64], P1 ;  /* 0x2be0000004307fae */ /* 0x0007e20008921844 */
[----:B------:R-:W-:Y:S01]  /*b7cf0*/  IMAD.X R25, R25, 0x1, R0, P5 ;  /* 0x0000000119197824 */ /* 0x000fe200028e0600 */
[----:B------:R-:W-:-:S02]  /*b7d00*/  IADD3 R21, P1, R21, R252, RZ ;  /* 0x000000fc15157210 */ /* 0x000fc40007f3e0ff */
[----:B------:R-:W-:Y:S01]  /*b7d10*/  STL [R1+0x1ff8], R9 ;  /* 0x001ff80901007387 */ /* 0x000fe20000100800 */
[----:B------:R-:W-:-:S03]  /*b7d20*/  IADD3 R16, P5, R16, R252, RZ ;  /* 0x000000fc10107210 */ /* 0x000fc60007fbe0ff */
[----:B------:R-:W-:Y:S01]  /*b7d30*/  STL [R1+0x2000], R21 ;  /* 0x0020001501007387 */ /* 0x000fe20000100800 */
[----:B------:R-:W-:Y:S02]  /*b7d40*/  STL [R1+0x1ff4], R25 ;  /* 0x001ff41901007387 */ /* 0x000fe40000100800 */
[----:B------:R4:W-:Y:S02]  /*b7d50*/  STL.64 [R1+0x60], R28 ;  /* 0x0000601c01007387 */ /* 0x0009e40000100a00 */
[----:B------:R5:W-:Y:S02]  /*b7d60*/  STL.64 [R1+0x68], R30 ;  /* 0x0000681e01007387 */ /* 0x000be40000100a00 */
[----:B------:R-:W-:Y:S01]  /*b7d70*/  IMAD.X R24, R24, 0x1, R0, P1 ;  /* 0x0000000118187824 */ /* 0x000fe200008e0600 */
[----:B-1----:R-:W2:Y:S01]  /*b7d80*/  LDL.LU R17, [R1+0x2078] ;  /* 0x0020780001117983 */ /* 0x002ea20000300800 */
[----:B------:R-:W-:Y:S02]  /*b7d90*/  IADD3 R12, P1, R12, R252, RZ ;  /* 0x000000fc0c0c7210 */ /* 0x000fe40007f3e0ff */
[----:B------:R-:W-:Y:S01]  /*b7da0*/  IADD3.X R20, R20, R0, RZ, P5, !PT ;  /* 0x0000000014147210 */ /* 0x000fe20002ffe4ff */
[----:B---3--:R-:W-:-:S02]  /*b7db0*/  IMAD.MOV.U32 R4, RZ, RZ, R9 ;  /* 0x000000ffff047224 */ /* 0x008fc400078e0009 */
[----:B------:R-:W-:Y:S01]  /*b7dc0*/  IMAD.MOV.U32 R5, RZ, RZ, R25 ;  /* 0x000000ffff057224 */ /* 0x000fe200078e0019 */
[----:B----4-:R-:W3:Y:S01]  /*b7dd0*/  LDL.LU R29, [R1+0x2080] ;  /* 0x00208000011d7983 */ /* 0x010ee20000300800 */
[----:B------:R-:W-:Y:S02]  /*b7de0*/  STL [R1+0x2008], R16 ;  /* 0x0020081001007387 */ /* 0x000fe40000100800 */
[----:B------:R-:W4:Y:S02]  /*b7df0*/  LDL.LU R8, [R1+0x2088] ;  /* 0x0020880001087983 */ /* 0x000f240000300800 */
[----:B------:R-:W-:Y:S01]  /*b7e00*/  STL [R1+0x1ffc], R24 ;  /* 0x001ffc1801007387 */ /* 0x000fe20000100800 */
[----:B-----5:R-:W5:Y:S01]  /*b7e10*/  LDL.LU R31, [R1+0x2074] ;  /* 0x00207400011f7983 */ /* 0x020f620000300800 */
[----:B------:R-:W-:Y:S02]  /*b7e20*/  STL [R1+0x2010], R12 ;  /* 0x0020100c01007387 */ /* 0x000fe40000100800 */
[----:B------:R1:W-:Y:S01]  /*b7e30*/  STL [R1+0x2004], R20 ;  /* 0x0020041401007387 */ /* 0x0003e20000100800 */
[----:B------:R1:W-:Y:S01]  /*b7e40*/  LDGSTS.E [R48+0x2d800], [R4.64], P2 ;  /* 0x2d80000004307fae */ /* 0x0003e20009121844 */
[----:B------:R-:W5:Y:S02]  /*b7e50*/  LDL.LU R9, [R1+0x2090] ;  /* 0x0020900001097983 */ /* 0x000f640000300800 */
[----:B------:R-:W5:Y:S02]  /*b7e60*/  LDL.LU R30, [R1+0x207c] ;  /* 0x00207c00011e7983 */ /* 0x000f640000300800 */
[----:B------:R-:W5:Y:S01]  /*b7e70*/  LDL.LU R28, [R1+0x2084] ;  /* 0x00208400011c7983 */ /* 0x000f620000300800 */
[----:B-1----:R-:W-:Y:S01]  /*b7e80*/  MOV R4, R21 ;  /* 0x0000001500047202 */ /* 0x002fe20000000f00 */
[----:B------:R-:W-:-:S05]  /*b7e90*/  IMAD.MOV.U32 R5, RZ, RZ, R24 ;  /* 0x000000ffff057224 */ /* 0x000fca00078e0018 */
[----:B------:R1:W-:Y:S02]  /*b7ea0*/  LDGSTS.E [R48+0x2da00], [R4.64], P2 ;  /* 0x2da0000004307fae */ /* 0x0003e40009121844 */
[----:B-1----:R-:W-:Y:S02]  /*b7eb0*/  IMAD.MOV.U32 R5, RZ, RZ, R20 ;  /* 0x000000ffff057224 */ /* 0x002fe400078e0014 */
[----:B------:R-:W5:Y:S01]  /*b7ec0*/  LDL.LU R20, [R1+0x208c] ;  /* 0x00208c0001147983 */ /* 0x000f620000300800 */
[----:B------:R-:W5:Y:S01]  /*b7ed0*/  LDL.LU R26, [R1+0x20f8] ;  /* 0x0020f800011a7983 */ /* 0x000f620000300800 */
[----:B------:R-:W-:Y:S02]  /*b7ee0*/  MOV R4, R16 ;  /* 0x0000001000047202 */ /* 0x000fe40000000f00 */
[----:B------:R-:W-:-:S03]  /*b7ef0*/  ISETP.GT.AND P5, PT, R3, 0x6b, PT ;  /* 0x0000006b0300780c */ /* 0x000fc60003fa4270 */
[----:B------:R1:W-:Y:S02]  /*b7f00*/  LDGSTS.E [R48+0x2dc00], [R4.64], P2 ;  /* 0x2dc0000004307fae */ /* 0x0003e40009121844 */
[----:B-1----:R-:W-:Y:S01]  /*b7f10*/  IMAD.MOV.U32 R4, RZ, RZ, R12 ;  /* 0x000000ffff047224 */ /* 0x002fe200078e000c */
[----:B------:R-:W-:Y:S01]  /*b7f20*/  HMMA.1688.F32.TF32 R40, R188, R22, R148 ;  /* 0x00000016bc28723c */ /* 0x000fe20000081094 */
[----:B--2---:R-:W-:Y:S01]  /*b7f30*/  IMAD.X R13, R13, 0x1, R0, P1 ;  /* 0x000000010d0d7824 */ /* 0x004fe200008e0600 */
[----:B------:R-:W-:-:S04]  /*b7f40*/  ISETP.GT.AND P1, PT, R3, 0x67, PT ;  /* 0x000000670300780c */ /* 0x000fc80003f24270 */
[----:B------:R1:W-:Y:S01]  /*b7f50*/  STL [R1+0x200c], R13 ;  /* 0x00200c0d01007387 */ /* 0x0003e20000100800 */
[----:B------:R-:W-:Y:S01]  /*b7f60*/  MOV R5, R13 ;  /* 0x0000000d00057202 */ /* 0x000fe20000000f00 */
[----:B------:R-:W2:Y:S02]  /*b7f70*/  LDL.LU R27, [R1+0x20f4] ;  /* 0x0020f400011b7983 */ /* 0x000ea40000300800 */
[----:B------:R-:W2:Y:S01]  /*b7f80*/  LDL.LU R21, [R1+0x20fc] ;  /* 0x0020fc0001157983 */ /* 0x000ea20000300800 */
[----:B------:R-:W2:Y:S04]  /*b7f90*/  LDL.LU R16, [R1+0x2100] ;  /* 0x0021000001107983 */ /* 0x000ea80000300800 */
[----:B------:R1:W-:Y:S01]  /*b7fa0*/  LDGSTS.E [R48+0x2de00], [R4.64], P2 ;  /* 0x2de0000004307fae */ /* 0x0003e20009121844 */
[----:B------:R-:W2:Y:S02]  /*b7fb0*/  LDL.LU R25, [R1+0x2104] ;  /* 0x0021040001197983 */ /* 0x000ea40000300800 */
[----:B------:R-:W2:Y:S01]  /*b7fc0*/  LDL.LU R12, [R1+0x2108] ;  /* 0x00210800010c7983 */ /* 0x000ea20000300800 */
[----:B-1----:R-:W2:Y:S01]  /*b7fd0*/  LDL.LU R13, [R1+0x2110] ;  /* 0x00211000010d7983 */ /* 0x002ea20000300800 */
[----:B------:R-:W2:Y:S01]  /*b7fe0*/  LDL.LU R24, [R1+0x2178] ;  /* 0x0021780001187983 */ /* 0x000ea20000300800 */
[----:B------:R-:W-:-:S02]  /*b7ff0*/  SEL R5, RZ, 0x4, !P5 ;  /* 0x00000004ff057807 */ /* 0x000fc40006800000 */
[----:B------:R-:W-:-:S04]  /*b8000*/  SEL R4, RZ, 0x4, !P1 ;  /* 0x00000004ff047807 */ /* 0x000fc80004800000 */
[----:B------:R-:W-:Y:S02]  /*b8010*/  SEL R4, R4, RZ, !P0 ;  /* 0x000000ff04047207 */ /* 0x000fe40004000000 */
[-C--:B------:R-:W-:Y:S02]  /*b8020*/  IADD3 R17, P2, R17, R252.reuse, RZ ;  /* 0x000000fc11117210 */ /* 0x080fe40007f5e0ff */
[-C--:B---3--:R-:W-:Y:S02]  /*b8030*/  IADD3 R29, P5, R29, R252.reuse, RZ ;  /* 0x000000fc1d1d7210 */ /* 0x088fe40007fbe0ff */
[----:B----4-:R-:W-:Y:S01]  /*b8040*/  IADD3 R8, P1, R8, R252, RZ ;  /* 0x000000fc08087210 */ /* 0x010fe20007f3e0ff */
[--C-:B-----5:R-:W-:Y:S01]  /*b8050*/  IMAD.X R31, R31, 0x1, R0.reuse, P2 ;  /* 0x000000011f1f7824 */ /* 0x120fe200010e0600 */
[----:B------:R1:W-:Y:S01]  /*b8060*/  STL [R1+0x2078], R17 ;  /* 0x0020781101007387 */ /* 0x0003e20000100800 */
[----:B------:R-:W-:Y:S02]  /*b8070*/  STL [R1+0x2080], R29 ;  /* 0x0020801d01007387 */ /* 0x000fe40000100800 */
[----:B------:R-:W-:Y:S01]  /*b8080*/  IMAD.X R30, R30, 0x1, R0, P5 ;  /* 0x000000011e1e7824 */ /* 0x000fe200028e0600 */
[----:B------:R-:W-:Y:S01]  /*b8090*/  IADD3.X R28, R28, R0, RZ, P1, !PT ;  /* 0x000000001c1c7210 */ /* 0x000fe20000ffe4ff */
[----:B------:R-:W-:Y:S01]  /*b80a0*/  IADD3 R9, P1, R9, R252, RZ ;  /* 0x000000fc09097210 */ /* 0x000fe20007f3e0ff */
[----:B------:R3:W-:Y:S01]  /*b80b0*/  STL [R1+0x2088], R8 ;  /* 0x0020880801007387 */ /* 0x0007e20000100800 */
[----:B------:R-:W-:Y:S02]  /*b80c0*/  STL [R1+0x2074], R31 ;  /* 0x0020741f01007387 */ /* 0x000fe40000100800 */
[----:B------:R-:W-:Y:S02]  /*b80d0*/  STL [R1+0x207c], R30 ;  /* 0x00207c1e01007387 */ /* 0x000fe40000100800 */
[----:B------:R-:W-:Y:S01]  /*b80e0*/  STL [R1+0x2084], R28 ;  /* 0x0020841c01007387 */ /* 0x000fe20000100800 */
[----:B------:R-:W-:Y:S01]  /*b80f0*/  ISETP.NE.U32.AND P2, PT, R4, RZ, PT ;  /* 0x000000ff0400720c */ /* 0x000fe20003f45070 */
[----:B------:R-:W4:Y:S01]  /*b8100*/  LDL.LU R23, [R1+0x210c] ;  /* 0x00210c0001177983 */ /* 0x000f220000300800 */
[----:B------:R-:W-:-:S02]  /*b8110*/  IMAD.MOV.U32 R4, RZ, RZ, R17 ;  /* 0x000000ffff047224 */ /* 0x000fc400078e0011 */
[----:B------:R-:W-:Y:S02]  /*b8120*/  STL [R1+0x2090], R9 ;  /* 0x0020900901007387 */ /* 0x000fe40000100800 */
[----:B-1----:R-:W5:Y:S01]  /*b8130*/  LDL.LU R17, [R1+0x2180] ;  /* 0x0021800001117983 */ /* 0x002f620000300800 */
[----:B------:R-:W-:Y:S01]  /*b8140*/  IADD3.X R20, R20, R0, RZ, P1, !PT ;  /* 0x0000000014147210 */ /* 0x000fe20000ffe4ff */
[----:B------:R-:W-:-:S04]  /*b8150*/  IADD3 R26, P1, R26, R252, RZ ;  /* 0x000000fc1a1a7210 */ /* 0x000fc80007f3e0ff */
[----:B------:R1:W-:Y:S01]  /*b8160*/  STL [R1+0x208c], R20 ;  /* 0x00208c1401007387 */ /* 0x0003e20000100800 */
[----:B------:R1:W-:Y:S02]  /*b8170*/  STL [R1+0x20f8], R26 ;  /* 0x0020f81a01007387 */ /* 0x0003e40000100800 */
[----:B------:R-:W5:Y:S01]  /*b8180*/  LDL.LU R22, [R1+0x2174] ;  /* 0x0021740001167983 */ /* 0x000f620000300800 */
[----:B------:R-:W-:-:S04]  /*b8190*/  SEL R5, R5, RZ, !P0 ;  /* 0x000000ff05057207 */ /* 0x000fc80004000000 */
[----:B------:R-:W-:Y:S01]  /*b81a0*/  ISETP.NE.U32.AND P5, PT, R5, RZ, PT ;  /* 0x000000ff0500720c */ /* 0x000fe20003fa5070 */
[----:B------:R-:W-:-:S05]  /*b81b0*/  IMAD.MOV.U32 R5, RZ, RZ, R31 ;  /* 0x000000ffff057224 */ /* 0x000fca00078e001f */
[----:B------:R1:W-:Y:S02]  /*b81c0*/  LDGSTS.E [R48+0x2f800], [R4.64], P3 ;  /* 0x2f80000004307fae */ /* 0x0003e40009921844 */
[----:B-1----:R-:W-:Y:S02]  /*b81d0*/  IMAD.MOV.U32 R4, RZ, RZ, R29 ;  /* 0x000000ffff047224 */ /* 0x002fe400078e001d */
[----:B------:R-:W-:-:S05]  /*b81e0*/  IMAD.MOV.U32 R5, RZ, RZ, R30 ;  /* 0x000000ffff057224 */ /* 0x000fca00078e001e */
[----:B------:R1:W-:Y:S02]  /*b81f0*/  LDGSTS.E [R48+0x2fa00], [R4.64], P3 ;  /* 0x2fa0000004307fae */ /* 0x0003e40009921844 */
[----:B-1----:R-:W-:Y:S01]  /*b8200*/  MOV R4, R8 ;  /* 0x0000000800047202 */ /* 0x002fe20000000f00 */
[----:B------:R-:W-:Y:S01]  /*b8210*/  IMAD.MOV.U32 R5, RZ, RZ, R28 ;  /* 0x000000ffff057224 */ /* 0x000fe200078e001c */
[----:B---3--:R-:W3:Y:S04]  /*b8220*/  LDL.LU R8, [R1+0x2188] ;  /* 0x0021880001087983 */ /* 0x008ee80000300800 */
[----:B------:R1:W-:Y:S02]  /*b8230*/  LDGSTS.E [R48+0x2fc00], [R4.64], P3 ;  /* 0x2fc0000004307fae */ /* 0x0003e40009921844 */
[----:B-1----:R-:W-:Y:S01]  /*b8240*/  MOV R4, R9 ;  /* 0x0000000900047202 */ /* 0x002fe20000000f00 */
[----:B------:R-:W-:-:S02]  /*b8250*/  IMAD.MOV.U32 R5, RZ, RZ, R20 ;  /* 0x000000ffff057224 */ /* 0x000fc400078e0014 */
[----:B------:R-:W3:Y:S04]  /*b8260*/  LDL.LU R20, [R1+0x217c] ;  /* 0x00217c0001147983 */ /* 0x000ee80000300800 */
[----:B------:R1:W-:Y:S02]  /*b8270*/  LDGSTS.E [R48+0x2fe00], [R4.64], P3 ;  /* 0x2fe0000004307fae */ /* 0x0003e40009921844 */
[----:B-1----:R-:W-:Y:S01]  /*b8280*/  MOV R4, R26 ;  /* 0x0000001a00047202 */ /* 0x002fe20000000f00 */
[----:B--2---:R-:W-:Y:S01]  /*b8290*/  IMAD.X R27, R27, 0x1, R0, P1 ;  /* 0x000000011b1b7824 */ /* 0x004fe200008e0600 */
[----:B------:R-:W-:-:S04]  /*b82a0*/  IADD3 R16, P1, R16, R252, RZ ;  /* 0x000000fc10107210 */ /* 0x000fc80007f3e0ff */
[----:B------:R-:W-:Y:S01]  /*b82b0*/  STL [R1+0x20f4], R27 ;  /* 0x0020f41b01007387 */ /* 0x000fe20000100800 */
[----:B------:R-:W2:Y:S02]  /*b82c0*/  LDL.LU R9, [R1+0x2184] ;  /* 0x0021840001097983 */ /* 0x000ea40000300800 */
[----:B------:R1:W-:Y:S01]  /*b82d0*/  STL [R1+0x2100], R16 ;  /* 0x0021001001007387 */ /* 0x0003e20000100800 */
[-C--:B------:R-:W-:Y:S01]  /*b82e0*/  IADD3 R12, P3, R12, R252.reuse, RZ ;  /* 0x000000fc0c0c7210 */ /* 0x080fe20007f7e0ff */
[----:B------:R-:W2:Y:S01]  /*b82f0*/  LDL.LU R30, [R1+0x2190] ;  /* 0x00219000011e7983 */ /* 0x000ea20000300800 */
[--C-:B------:R-:W-:Y:S02]  /*b8300*/  IMAD.X R21, R21, 0x1, R0.reuse, P1 ;  /* 0x0000000115157824 */ /* 0x100fe400008e0600 */
[----:B------:R-:W-:Y:S02]  /*b8310*/  IMAD.MOV.U32 R5, RZ, RZ, R27 ;  /* 0x000000ffff057224 */ /* 0x000fe400078e001b */
[----:B------:R-:W2:Y:S01]  /*b8320*/  LDL.LU R26, [R1+0x21f8] ;  /* 0x0021f800011a7983 */ /* 0x000ea20000300800 */
[----:B------:R-:W-:Y:S01]  /*b8330*/  STL [R1+0x2108], R12 ;  /* 0x0021080c01007387 */ /* 0x000fe20000100800 */
[----:B------:R1:W-:Y:S01]  /*b8340*/  STL [R1+0x20fc], R21 ;  /* 0x0020fc1501007387 */ /* 0x0003e20000100800 */
[-C--:B------:R-:W-:Y:S01]  /*b8350*/  IADD3 R13, P1, R13, R252.reuse, RZ ;  /* 0x000000fc0d0d7210 */ /* 0x080fe20007f3e0ff */
[----:B------:R-:W-:Y:S01]  /*b8360*/  IMAD.X R25, R25, 0x1, R0, P3 ;  /* 0x0000000119197824 */ /* 0x000fe200018e0600 */
[----:B------:R-:W2:Y:S04]  /*b8370*/  LDL.LU R31, [R1+0x218c] ;  /* 0x00218c00011f7983 */ /* 0x000ea80000300800 */
[----:B------:R1:W-:Y:S01]  /*b8380*/  LDGSTS.E [R48+0x31800], [R4.64], P4 ;  /* 0x3180000004307fae */ /* 0x0003e2000a121844 */
[----:B------:R-:W-:Y:S01]  /*b8390*/  STL [R1+0x2110], R13 ;  /* 0x0021100d01007387 */ /* 0x000fe20000100800 */
[----:B------:R-:W-:Y:S01]  /*b83a0*/  IADD3 R24, P3, R24, R252, RZ ;  /* 0x000000fc18187210 */ /* 0x000fe20007f7e0ff */
[----:B------:R4:W-:Y:S01]  /*b83b0*/  STL [R1+0x2104], R25 ;  /* 0x0021041901007387 */ /* 0x0009e20000100800 */
[----:B-1----:R-:W-:Y:S01]  /*b83c0*/  MOV R4, R16 ;  /* 0x0000001000047202 */ /* 0x002fe20000000f00 */
[----:B------:R-:W-:Y:S01]  /*b83d0*/  IMAD.MOV.U32 R5, RZ, RZ, R21 ;  /* 0x000000ffff057224 */ /* 0x000fe200078e0015 */
[----:B------:R-:W2:Y:S01]  /*b83e0*/  LDL.LU R16, [R1+0x2200] ;  /* 0x0022000001107983 */ /* 0x000ea20000300800 */
[----:B------:R-:W2:Y:S02]  /*b83f0*/  LDL.LU R21, [R1+0x2208] ;  /* 0x0022080001157983 */ /* 0x000ea40000300800 */
[----:B------:R-:W2:Y:S01]  /*b8400*/  LDL.LU R28, [R1+0x21f4] ;  /* 0x0021f400011c7983 */ /* 0x000ea20000300800 */
[----:B------:R1:W-:Y:S01]  /*b8410*/  LDGSTS.E [R48+0x31a00], [R4.64], P4 ;  /* 0x31a0000004307fae */ /* 0x0003e2000a121844 */
[----:B------:R-:W-:Y:S01]  /*b8420*/  STL [R1+0x2178], R24 ;  /* 0x0021781801007387 */ /* 0x000fe20000100800 */
[----:B-1----:R-:W-:Y:S01]  /*b8430*/  MOV R4, R12 ;  /* 0x0000000c00047202 */ /* 0x002fe20000000f00 */
[----:B------:R-:W-:-:S05]  /*b8440*/  IMAD.MOV.U32 R5, RZ, RZ, R25 ;  /* 0x000000ffff057224 */ /* 0x000fca00078e0019 */
[----:B------:R1:W-:Y:S02]  /*b8450*/  LDGSTS.E [R48+0x31c00], [R4.64], P4 ;  /* 0x31c0000004307fae */ /* 0x0003e4000a121844 */
[----:B-1----:R-:W-:Y:S01]  /*b8460*/  MOV R4, R13 ;  /* 0x0000000d00047202 */ /* 0x002fe20000000f00 */
[----:B----4-:R-:W-:Y:S01]  /*b8470*/  IMAD.X R23, R23, 0x1, R0, P1 ;  /* 0x0000000117177824 */ /* 0x010fe200008e0600 */
[----:B-----5:R-:W-:-:S04]  /*b8480*/  IADD3 R17, P1, R17, R252, RZ ;  /* 0x000000fc11117210 */ /* 0x020fc80007f3e0ff */
[----:B------:R1:W-:Y:S01]  /*b8490*/  STL [R1+0x210c], R23 ;  /* 0x00210c1701007387 */ /* 0x0003e20000100800 */
[----:B------:R-:W4:Y:S02]  /*b84a0*/  LDL.LU R12, [R1+0x2210] ;  /* 0x00221000010c7983 */ /* 0x000f240000300800 */
[----:B------:R-:W5:Y:S02]  /*b84b0*/  LDL.LU R25, [R1+0x21fc] ;  /* 0x0021fc0001197983 */ /* 0x000f640000300800 */
[----:B------:R-:W-:Y:S02]  /*b84c0*/  STL [R1+0x2180], R17 ;  /* 0x0021801101007387 */ /* 0x000fe40000100800 */
[----:B------:R-:W-:-:S05]  /*b84d0*/  IMAD.MOV.U32 R5, RZ, RZ, R23 ;  /* 0x000000ffff057224 */ /* 0x000fca00078e0017 */
[----:B------:R1:W-:Y:S01]  /*b84e0*/  LDGSTS.E [R48+0x31e00], [R4.64], P4 ;  /* 0x31e0000004307fae */ /* 0x0003e2000a121844 */
[----:B------:R-:W-:-:S05]  /*b84f0*/  IMAD.X R22, R22, 0x1, R0, P3 ;  /* 0x0000000116167824 */ /* 0x000fca00018e0600 */
[----:B------:R3:W-:Y:S01]  /*b8500*/  STL [R1+0x2174], R22 ;  /* 0x0021741601007387 */ /* 0x0007e20000100800 */
[----:B-1----:R-:W5:Y:S03]  /*b8510*/  LDL.LU R23, [R1+0x2204] ;  /* 0x0022040001177983 */ /* 0x002f660000300800 */
[----:B------:R-:W5:Y:S01]  /*b8520*/  LDL.LU R13, [R1+0x220c] ;  /* 0x00220c00010d7983 */ /* 0x000f620000300800 */
[----:B------:R-:W-:Y:S01]  /*b8530*/  MOV R4, R24 ;  /* 0x0000001800047202 */ /* 0x000fe20000000f00 */
[----:B------:R-:W-:-:S05]  /*b8540*/  IMAD.MOV.U32 R5, RZ, RZ, R22 ;  /* 0x000000ffff057224 */ /* 0x000fca00078e0016 */
[----:B------:R1:W-:Y:S02]  /*b8550*/  LDGSTS.E [R48+0x33800], [R4.64], P2 ;  /* 0x3380000004307fae */ /* 0x0003e40009121844 */
[----:B-1----:R-:W-:Y:S02]  /*b8560*/  MOV R4, R17 ;  /* 0x0000001100047202 */ /* 0x002fe40000000f00 */
[----:B---3--:R-:W-:-:S05]  /*b8570*/  IADD3 R8, P3, R8, R252, RZ ;  /* 0x000000fc08087210 */ /* 0x008fca0007f7e0ff */
[----:B------:R-:W-:Y:S01]  /*b8580*/  STL [R1+0x2188], R8 ;  /* 0x0021880801007387 */ /* 0x000fe20000100800 */
[----:B------:R-:W-:-:S04]  /*b8590*/  IMAD.X R20, R20, 0x1, R0, P1 ;  /* 0x0000000114147824 */ /* 0x000fc800008e0600 */
[----:B------:R-:W-:Y:S01]  /*b85a0*/  IMAD.MOV.U32 R5, RZ, RZ, R20 ;  /* 0x000000ffff057224 */ /* 0x000fe200078e0014 */
[----:B------:R-:W-:Y:S01]  /*b85b0*/  STL [R1+0x217c], R20 ;  /* 0x00217c1401007387 */ /* 0x000fe20000100800 */
[----:B------:R-:W3:Y:S03]  /*b85c0*/  LDL.LU R22, [R1+0x2278] ;  /* 0x0022780001167983 */ /* 0x000ee60000300800 */
[----:B------:R1:W-:Y:S02]  /*b85d0*/  LDGSTS.E [R48+0x33a00], [R4.64], P2 ;  /* 0x33a0000004307fae */ /* 0x0003e40009121844 */
[----:B-1----:R-:W-:Y:S01]  /*b85e0*/  MOV R4, R8 ;  /* 0x0000000800047202 */ /* 0x002fe20000000f00 */
[----:B--2---:R-:W-:Y:S01]  /*b85f0*/  IMAD.X R9, R9, 0x1, R0, P3 ;  /* 0x0000000109097824 */ /* 0x004fe200018e0600 */
[----:B------:R-:W-:-:S03]  /*b8600*/  IADD3 R30, P1, R30, R252, RZ ;  /* 0x000000fc1e1e7210 */ /* 0x000fc60007f3e0ff */
[----:B------:R-:W-:Y:S01]  /*b8610*/  IMAD.MOV.U32 R5, RZ, RZ, R9 ;  /* 0x000000ffff057224 */ /* 0x000fe200078e0009 */
[----:B------:R-:W-:Y:S01]  /*b8620*/  IADD3 R26, P3, R26, R252, RZ ;  /* 0x000000fc1a1a7210 */ /* 0x000fe20007f7e0ff */
[----:B------:R-:W-:Y:S01]  /*b8630*/  STL [R1+0x2190], R30 ;  /* 0x0021901e01007387 */ /* 0x000fe20000100800 */
[----:B------:R1:W-:Y:S02]  /*b8640*/  STL [R1+0x2184], R9 ;  /* 0x0021840901007387 */ /* 0x0003e40000100800 */
[----:B------:R-:W2:Y:S02]  /*b8650*/  LDL.LU R27, [R1+0x2280] ;  /* 0x00228000011b7983 */ /* 0x000ea40000300800 */
[--C-:B------:R-:W-:Y:S01]  /*b8660*/  IMAD.X R31, R31, 0x1, R0.reuse, P1 ;  /* 0x000000011f1f7824 */ /* 0x100fe200008e0600 */
[----:B------:R-:W2:Y:S04]  /*b8670*/  LDL.LU R17, [R1+0x2288] ;  /* 0x0022880001117983 */ /* 0x000ea80000300800 */
[----:B------:R1:W-:Y:S04]  /*b8680*/  LDGSTS.E [R48+0x33c00], [R4.64], P2 ;  /* 0x33c0000004307fae */ /* 0x0003e80009121844 */
[----:B-1----:R-:W2:Y:S01]  /*b8690*/  LDL.LU.64 R8, [R1+0x1bf0] ;  /* 0x001bf00001087983 */ /* 0x002ea20000300a00 */
[----:B------:R-:W-:Y:S02]  /*b86a0*/  STL [R1+0x21f8], R26 ;  /* 0x0021f81a01007387 */ /* 0x000fe40000100800 */
[----:B------:R-:W-:Y:S02]  /*b86b0*/  STL [R1+0x218c], R31 ;  /* 0x00218c1f01007387 */ /* 0x000fe40000100800 */
[----:B------:R-:W2:Y:S01]  /*b86c0*/  LDL.LU R24, [R1+0x2274] ;  /* 0x0022740001187983 */ /* 0x000ea20000300800 */
[----:B------:R-:W2:Y:S01]  /*b86d0*/  LDL.LU R29, [R1+0x227c] ;  /* 0x00227c00011d7983 */ /* 0x000ea20000300800 */
[----:B------:R-:W2:Y:S01]  /*b86e0*/  LDL.LU R20, [R1+0x2284] ;  /* 0x0022840001147983 */ /* 0x000ea20000300800 */
[----:B------:R-:W-:Y:S01]  /*b86f0*/  MOV R4, R30 ;  /* 0x0000001e00047202 */ /* 0x000fe20000000f00 */
[----:B------:R-:W-:Y:S01]  /*b8700*/  IMAD.MOV.U32 R5, RZ, RZ, R31 ;  /* 0x000000ffff057224 */ /* 0x000fe200078e001f */
[-C--:B------:R-:W-:Y:S01]  /*b8710*/  IADD3 R16, P1, R16, R252.reuse, RZ ;  /* 0x000000fc10107210 */ /* 0x080fe20007f3e0ff */
[----:B------:R-:W-:Y:S01]  /*b8720*/  IMAD.X R28, R28, 0x1, R0, P3 ;  /* 0x000000011c1c7824 */ /* 0x000fe200018e0600 */
[----:B------:R-:W-:-:S02]  /*b8730*/  IADD3 R21, P4, R21, R252, RZ ;  /* 0x000000fc15157210 */ /* 0x000fc40007f9e0ff */
[----:B------:R1:W-:Y:S04]  /*b8740*/  LDGSTS.E [R48+0x33e00], [R4.64], P2 ;  /* 0x33e0000004307fae */ /* 0x0003e80009121844 */
[----:B------:R1:W-:Y:S01]  /*b8750*/  STL [R1+0x2200], R16 ;  /* 0x0022001001007387 */ /* 0x0003e20000100800 */
[----:B------:R-:W-:Y:S02]  /*b8760*/  STL [R1+0x21f4], R28 ;  /* 0x0021f41c01007387 */ /* 0x000fe40000100800 */
[----:B------:R-:W-:Y:S02]  /*b8770*/  STL [R1+0x2208], R21 ;  /* 0x0022081501007387 */ /* 0x000fe40000100800 */
[----:B-1----:R-:W-:Y:S02]  /*b8780*/  IMAD.MOV.U32 R4, RZ, RZ, R26 ;  /* 0x000000ffff047224 */ /* 0x002fe400078e001a */
[----:B------:R-:W-:-:S05]  /*b8790*/  IMAD.MOV.U32 R5, RZ, RZ, R28 ;  /* 0x000000ffff057224 */ /* 0x000fca00078e001c */
[----:B------:R1:W-:Y:S02]  /*b87a0*/  LDGSTS.E [R48+0x35800], [R4.64], P5 ;  /* 0x3580000004307fae */ /* 0x0003e4000a921844 */
[----:B-1----:R-:W-:Y:S01]  /*b87b0*/  IMAD.MOV.U32 R4, RZ, RZ, R16 ;  /* 0x000000ffff047224 */ /* 0x002fe200078e0010 */
[----:B----4-:R-:W-:Y:S01]  /*b87c0*/  IADD3 R12, P2, R12, R252, RZ ;  /* 0x000000fc0c0c7210 */ /* 0x010fe20007f5e0ff */
[----:B-----5:R-:W-:-:S04]  /*b87d0*/  IMAD.X R25, R25, 0x1, R0, P1 ;  /* 0x0000000119197824 */ /* 0x020fc800008e0600 */
[----:B------:R-:W-:Y:S01]  /*b87e0*/  STL [R1+0x2210], R12 ;  /* 0x0022100c01007387 */ /* 0x000fe20000100800 */
[----:B------:R1:W-:Y:S02]  /*b87f0*/  STL [R1+0x21fc], R25 ;  /* 0x0021fc1901007387 */ /* 0x0003e40000100800 */
[----:B------:R-:W-:Y:S02]  /*b8800*/  IMAD.MOV.U32 R5, RZ, RZ, R25 ;  /* 0x000000ffff057224 */ /* 0x000fe400078e0019 */
[----:B------:R-:W-:-:S03]  /*b8810*/  IMAD.MOV.U32 R242, RZ, RZ, c[0x0][0x18c] ;  /* 0x00006300fff27624 */ /* 0x000fc600078e00ff */
[----:B------:R4:W-:Y:S01]  /*b8820*/  LDGSTS.E [R48+0x35a00], [R4.64], P5 ;  /* 0x35a0000004307fae */ /* 0x0009e2000a921844 */
[-C--:B------:R-:W-:Y:S02]  /*b8830*/  IADD3.X R23, R23, R0.reuse, RZ, P4, !PT ;  /* 0x0000000017177210 */ /* 0x080fe400027fe4ff */
[----:B------:R-:W-:-:S03]  /*b8840*/  IADD3.X R13, R13, R0, RZ, P2, !PT ;  /* 0x000000000d0d7210 */ /* 0x000fc600017fe4ff */
[----:B------:R-:W-:Y:S01]  /*b8850*/  STL [R1+0x2204], R23 ;  /* 0x0022041701007387 */ /* 0x000fe20000100800 */
[----:B------:R-:W5:Y:S02]  /*b8860*/  LDL.LU R16, [R1+0x2290] ;  /* 0x0022900001107983 */ /* 0x000f640000300800 */
[----:B------:R2:W-:Y:S02]  /*b8870*/  STL [R1+0x220c], R13 ;  /* 0x00220c0d01007387 */ /* 0x0005e40000100800 */
[----:B------:R-:W5:Y:S01]  /*b8880*/  LDL.LU.64 R30, [R1+0x1c00] ;  /* 0x001c0000011e7983 */ /* 0x000f620000300a00 */
[----:B-1----:R-:W5:Y:S01]  /*b8890*/  LDL.LU R25, [R1+0x228c] ;  /* 0x00228c0001197983 */ /* 0x002f620000300800 */
[----:B----4-:R-:W-:Y:S01]  /*b88a0*/  MOV R4, R21 ;  /* 0x0000001500047202 */ /* 0x010fe20000000f00 */
[----:B------:R-:W-:Y:S02]  /*b88b0*/  IMAD.MOV.U32 R5, RZ, RZ, R23 ;  /* 0x000000ffff057224 */ /* 0x000fe400078e0017 */
[----:B------:R-:W-:-:S03]  /*b88c0*/  IMAD.SHL.U32 R242, R242, 0x80, RZ ;  /* 0x00000080f2f27824 */ /* 0x000fc600078e00ff */
[----:B------:R1:W-:Y:S02]  /*b88d0*/  LDGSTS.E [R48+0x35c00], [R4.64], P5 ;  /* 0x35c0000004307fae */ /* 0x0003e4000a921844 */
[----:B------:R-:W-:Y:S02]  /*b88e0*/  SHF.L.U32 R242, R242, 0x2, RZ ;  /* 0x00000002f2f27819 */ /* 0x000fe400000006ff */
[----:B------:R-:W-:Y:S02]  /*b88f0*/  LOP3.LUT R55, R244, 0x7f, RZ, 0xc0, !PT ;  /* 0x0000007ff4377812 */ /* 0x000fe400078ec0ff */
[----:B------:R-:W-:Y:S01]  /*b8900*/  ISETP.GT.AND P6, PT, R3, 0x73, PT ;  /* 0x000000730300780c */ /* 0x000fe20003fc4270 */
[----:B-1----:R-:W-:Y:S01]  /*b8910*/  IMAD.MOV.U32 R4, RZ, RZ, R12 ;  /* 0x000000ffff047224 */ /* 0x002fe200078e000c */
[----:B------:R-:W-:-:S05]  /*b8920*/  MOV R5, R13 ;  /* 0x0000000d00057202 */ /* 0x000fca0000000f00 */
[----:B------:R1:W-:Y:S01]  /*b8930*/  LDGSTS.E [R48+0x35e00], [R4.64], P5 ;  /* 0x35e0000004307fae */ /* 0x0003e2000a921844 */
[----:B------:R-:W-:Y:S02]  /*b8940*/  ISETP.GT.AND P5, PT, R3, 0x7b, PT ;  /* 0x0000007b0300780c */ /* 0x000fe40003fa4270 */
[----:B---3--:R-:W-:-:S05]  /*b8950*/  IADD3 R22, P1, R22, R252, RZ ;  /* 0x000000fc16167210 */ /* 0x008fca0007f3e0ff */
[----:B------:R-:W-:Y:S01]  /*b8960*/  STL [R1+0x2278], R22 ;  /* 0x0022781601007387 */ /* 0x000fe20000100800 */
[C---:B------:R-:W-:Y:S08]  /*b8970*/  HMMA.1688.F32.TF32 R68, R188.reuse, R18, R144 ;  /* 0x00000012bc44723c */ /* 0x040ff00000081090 */
[----:B------:R-:W-:Y:S01]  /*b8980*/  HMMA.1688.F32.TF32 R72, R188, R14, R140 ;  /* 0x0000000ebc48723c */ /* 0x000fe2000008108c */
[----:B--2---:R-:W-:-:S02]  /*b8990*/  IADD3 R27, P2, R27, R252, RZ ;  /* 0x000000fc1b1b7210 */ /* 0x004fc40007f5e0ff */
[----:B------:R-:W-:Y:S01]  /*b89a0*/  IADD3 R17, P4, R17, R252, RZ ;  /* 0x000000fc11117210 */ /* 0x000fe20007f9e0ff */
[--C-:B------:R-:W-:Y:S01]  /*b89b0*/  IMAD.X R24, R24, 0x1, R0.reuse, P1 ;  /* 0x0000000118187824 */ /* 0x100fe200008e0600 */
[----:B------:R-:W-:Y:S02]  /*b89c0*/  ISETP.GT.AND P1, PT, R3, 0x6f, PT ;  /* 0x0000006f0300780c */ /* 0x000fe40003f24270 */
[----:B------:R-:W-:Y:S02]  /*b89d0*/  IADD3 R13, P3, R8, R242, RZ ;  /* 0x000000f2080d7210 */ /* 0x000fe40007f7e0ff */
[----:B-1----:R-:W-:Y:S02]  /*b89e0*/  SEL R4, RZ, 0x4, !P1 ;  /* 0x00000004ff047807 */ /* 0x002fe40004800000 */
[----:B------:R-:W-:Y:S01]  /*b89f0*/  IADD3.X R20, R20, R0, RZ, P4, !PT ;  /* 0x0000000014147210 */ /* 0x000fe200027fe4ff */
[----:B------:R-:W-:Y:S01]  /*b8a00*/  IMAD.X R29, R29, 0x1, R0, P2 ;  /* 0x000000011d1d7824 */ /* 0x000fe200010e0600 */
[----:B------:R-:W-:-:S02]  /*b8a10*/  ISETP.GT.AND P4, PT, R3, 0x77, PT ;  /* 0x000000770300780c */ /* 0x000fc40003f84270 */
[----:B------:R-:W-:Y:S02]  /*b8a20*/  SEL R4, R4, RZ, !P0 ;  /* 0x000000ff04047207 */ /* 0x000fe40004000000 */
[----:B------:R-:W-:Y:S02]  /*b8a30*/  ISETP.GE.AND P2, PT, R55, R3, PT ;  /* 0x000000033700720c */ /* 0x000fe40003f46270 */
[----:B------:R-:W-:Y:S01]  /*b8a40*/  ISETP.GT.AND P1, PT, R3, 0x7f, PT ;  /* 0x0000007f0300780c */ /* 0x000fe20003f24270 */
[----:B------:R-:W-:Y:S01]  /*b8a50*/  IMAD.X R12, R9, 0x1, R2, P3 ;  /* 0x00000001090c7824 */ /* 0x000fe200018e0602 */
[----:B------:R-:W-:Y:S02]  /*b8a60*/  SEL R3, RZ, 0x4, !P6 ;  /* 0x00000004ff037807 */ /* 0x000fe40007000000 */
[----:B------:R-:W-:Y:S01]  /*b8a70*/  ISETP.NE.U32.AND P3, PT, R4, RZ, PT ;  /* 0x000000ff0400720c */ /* 0x000fe20003f65070 */
[----:B------:R-:W-:Y:S01]  /*b8a80*/  SEL R4, RZ, 0x4, !P4 ;  /* 0x00000004ff047807 */ /* 0x000fe20006000000 */
[----:B------:R-:W-:Y:S01]  /*b8a90*/  STL [R1+0x2280], R27 ;  /* 0x0022801b01007387 */ /* 0x000fe20000100800 */
[----:B------:R-:W-:Y:S01]  /*b8aa0*/  SEL R3, R3, RZ, !P0 ;  /* 0x000000ff03037207 */ /* 0x000fe20004000000 */
[----:B------:R-:W-:Y:S01]  /*b8ab0*/  STL [R1+0x2288], R17 ;  /* 0x0022881101007387 */ /* 0x000fe20000100800 */
[----:B------:R-:W-:Y:S01]  /*b8ac0*/  SEL R4, R4, RZ, !P0 ;  /* 0x000000ff04047207 */ /* 0x000fe20004000000 */
[----:B------:R1:W-:Y:S01]  /*b8ad0*/  STL [R1+0x2274], R24 ;  /* 0x0022741801007387 */ /* 0x0003e20000100800 */
[----:B------:R-:W-:Y:S02]  /*b8ae0*/  STL [R1+0x227c], R29 ;  /* 0x00227c1d01007387 */ /* 0x000fe40000100800 */
[----:B------:R2:W-:Y:S02]  /*b8af0*/  STL [R1+0x2284], R20 ;  /* 0x0022841401007387 */ /* 0x0005e40000100800 */
[----:B------:R-:W3:Y:S02]  /*b8b00*/  LDL.LU R26, [R1+0x22f8] ;  /* 0x0022f800011a7983 */ /* 0x000ee40000300800 */
[----:B------:R-:W-:Y:S01]  /*b8b10*/  IMAD.MOV.U32 R5, RZ, RZ, R24 ;  /* 0x000000ffff057224 */ /* 0x000fe200078e0018 */
[----:B-----5:R-:W-:-:S04]  /*b8b20*/  IADD3 R16, P4, R16, R252, RZ ;  /* 0x000000fc10107210 */ /* 0x020fc80007f9e0ff */
[----:B------:R-:W-:Y:S01]  /*b8b30*/  IADD3.X R25, R25, R0, RZ, P4, !PT ;  /* 0x0000000019197210 */ /* 0x000fe200027fe4ff */
[----:B------:R-:W-:Y:S01]  /*b8b40*/  ISETP.NE.U32.AND P4, PT, R3, RZ, PT ;  /* 0x000000ff0300720c */ /* 0x000fe20003f85070 */
[----:B------:R-:W-:Y:S01]  /*b8b50*/  SEL R3, RZ, 0x4, !P5 ;  /* 0x00000004ff037807 */ /* 0x000fe20006800000 */
[----:B------:R-:W-:Y:S01]  /*b8b60*/  ISETP.NE.U32.AND P5, PT, R4, RZ, PT ;  /* 0x000000ff0400720c */ /* 0x000fe20003fa5070 */
[----:B------:R4:W-:Y:S01]  /*b8b70*/  STL [R1+0x2290], R16 ;  /* 0x0022901001007387 */ /* 0x0009e20000100800 */
[----:B------:R-:W-:Y:S02]  /*b8b80*/  IMAD.MOV.U32 R4, RZ, RZ, R22 ;  /* 0x000000ffff047224 */ /* 0x000fe400078e0016 */
[----:B------:R-:W5:Y:S02]  /*b8b90*/  LDL.LU R23, [R1+0x2300] ;  /* 0x0023000001177983 */ /* 0x000f640000300800 */
[----:B------:R-:W5:Y:S01]  /*b8ba0*/  LDL.LU R21, [R1+0x2308] ;  /* 0x0023080001157983 */ /* 0x000f620000300800 */
[----:B------:R2:W-:Y:S01]  /*b8bb0*/  STL [R1+0x228c], R25 ;  /* 0x00228c1901007387 */ /* 0x0005e20000100800 */
[----:B------:R-:W5:Y:S03]  /*b8bc0*/  LDL.LU R28, [R1+0x22f4] ;  /* 0x0022f400011c7983 */ /* 0x000f660000300800 */
[----:B------:R2:W-:Y:S01]  /*b8bd0*/  LDGSTS.E [R48+0x37800], [R4.64], P3 ;  /* 0x3780000004307fae */ /* 0x0005e20009921844 */
[----:B-1----:R-:W5:Y:S02]  /*b8be0*/  LDL.LU R24, [R1+0x22fc] ;  /* 0x0022fc0001187983 */ /* 0x002f640000300800 */
[----:B------:R-:W5:Y:S02]  /*b8bf0*/  LDL.LU R22, [R1+0x2304] ;  /* 0x0023040001167983 */ /* 0x000f640000300800 */
[----:B------:R-:W5:Y:S01]  /*b8c00*/  LDL.LU R19, [R1+0x2310] ;  /* 0x0023100001137983 */ /* 0x000f620000300800 */
[----:B--2---:R-:W-:Y:S01]  /*b8c10*/  MOV R4, R27 ;  /* 0x0000001b00047202 */ /* 0x004fe20000000f00 */
[----:B------:R-:W-:-:S05]  /*b8c20*/  IMAD.MOV.U32 R5, RZ, RZ, R29 ;  /* 0x000000ffff057224 */ /* 0x000fca00078e001d */
[----:B------:R1:W-:Y:S02]  /*b8c30*/  LDGSTS.E [R48+0x37a00], [R4.64], P3 ;  /* 0x37a0000004307fae */ /* 0x0003e40009921844 */
[----:B-1----:R-:W-:Y:S01]  /*b8c40*/  MOV R5, R20 ;  /* 0x0000001400057202 */ /* 0x002fe20000000f00 */
[----:B------:R-:W-:Y:S01]  /*b8c50*/  IMAD.MOV.U32 R4, RZ, RZ, R17 ;  /* 0x000000ffff047224 */ /* 0x000fe200078e0011 */
[----:B------:R-:W2:Y:S01]  /*b8c60*/  LDL.LU R20, [R1+0x230c] ;  /* 0x00230c0001147983 */ /* 0x000ea20000300800 */
[----:B------:R-:W2:Y:S02]  /*b8c70*/  LDL.LU R17, [R1+0x2378] ;  /* 0x0023780001117983 */ /* 0x000ea40000300800 */
[----:B------:R-:W2:Y:S01]  /*b8c80*/  LDL.LU R18, [R1+0x2374] ;  /* 0x0023740001127983 */ /* 0x000ea20000300800 */
[----:B------:R1:W-:Y:S02]  /*b8c90*/  LDGSTS.E [R48+0x37c00], [R4.64], P3 ;  /* 0x37c0000004307fae */ /* 0x0003e40009921844 */
[----:B-1----:R-:W-:-:S02]  /*b8ca0*/  IMAD.MOV.U32 R4, RZ, RZ, R16 ;  /* 0x000000ffff047224 */ /* 0x002fc400078e0010 */
[----:B----4-:R-:W5:Y:S01]  /*b8cb0*/  LDL.LU R16, [R1+0x237c] ;  /* 0x00237c0001107983 */ /* 0x010f620000300800 */
[----:B------:R-:W5:Y:S02]  /*b8cc0*/  LDL.LU R14, [R1+0x2380] ;  /* 0x00238000010e7983 */ /* 0x000f640000300800 */
[----:B------:R-:W5:Y:S02]  /*b8cd0*/  LDL.LU R27, [R1+0x2384] ;  /* 0x00238400011b7983 */ /* 0x000f640000300800 */
[----:B------:R-:W5:Y:S02]  /*b8ce0*/  LDL.LU R15, [R1+0x2388] ;  /* 0x00238800010f7983 */ /* 0x000f640000300800 */
[----:B------:R-:W-:Y:S02]  /*b8cf0*/  IMAD.MOV.U32 R5, RZ, RZ, R25 ;  /* 0x000000ffff057224 */ /* 0x000fe400078e0019 */
[----:B------:R-:W5:Y:S01]  /*b8d00*/  LDL.LU R25, [R1+0x2390] ;  /* 0x0023900001197983 */ /* 0x000f620000300800 */
[----:B------:R-:W-:-:S03]  /*b8d10*/  SEL R3, R3, RZ, !P0 ;  /* 0x000000ff03037207 */ /* 0x000fc60004000000 */
[----:B------:R1:W-:Y:S01]  /*b8d20*/  LDGSTS.E [R48+0x37e00], [R4.64], P3 ;  /* 0x37e0000004307fae */ /* 0x0003e20009921844 */
[----:B------:R-:W-:Y:S01]  /*b8d30*/  ISETP.NE.U32.AND P3, PT, R3, RZ, PT ;  /* 0x000000ff0300720c */ /* 0x000fe20003f65070 */
[----:B------:R-:W-:-:S04]  /*b8d40*/  SEL R3, RZ, 0x4, !P1 ;  /* 0x00000004ff037807 */ /* 0x000fc80004800000 */
[----:B------:R-:W-:Y:S02]  /*b8d50*/  SEL R3, R3, RZ, !P0 ;  /* 0x000000ff03037207 */ /* 0x000fe40004000000 */
[----:B-1----:R-:W-:-:S04]  /*b8d60*/  SEL R4, RZ, 0x4, P2 ;  /* 0x00000004ff047807 */ /* 0x002fc80001000000 */
[----:B------:R-:W-:Y:S01]  /*b8d70*/  SEL R4, R4, RZ, !P0 ;  /* 0x000000ff04047207 */ /* 0x000fe20004000000 */
[C---:B------:R-:W-:Y:S08]  /*b8d80*/  HMMA.1688.F32.TF32 R76, R188.reuse, R10, R136 ;  /* 0x0000000abc4c723c */ /* 0x040ff00000081088 */
[----:B------:R-:W-:Y:S01]  /*b8d90*/  HMMA.1688.F32.TF32 R84, R188, R6, R172 ;  /* 0x00000006bc54723c */ /* 0x000fe200000810ac */
[----:B---3--:R-:W-:-:S05]  /*b8da0*/  IADD3 R26, P2, R26, R252, RZ ;  /* 0x000000fc1a1a7210 */ /* 0x008fca0007f5e0ff */
[----:B------:R1:W-:Y:S01]  /*b8db0*/  STL [R1+0x22f8], R26 ;  /* 0x0022f81a01007387 */ /* 0x0003e20000100800 */
[-C--:B-----5:R-:W-:Y:S02]  /*b8dc0*/  IADD3 R21, P0, R21, R252.reuse, RZ ;  /* 0x000000fc15157210 */ /* 0x0a0fe40007f1e0ff */
[----:B------:R-:W-:Y:S02]  /*b8dd0*/  IADD3 R23, P1, R23, R252, RZ ;  /* 0x000000fc17177210 */ /* 0x000fe40007f3e0ff */
[----:B------:R-:W-:Y:S01]  /*b8de0*/  IADD3.X R28, R28, R0, RZ, P2, !PT ;  /* 0x000000001c1c7210 */ /* 0x000fe200017fe4ff */
[--C-:B------:R-:W-:Y:S01]  /*b8df0*/  IMAD.X R22, R22, 0x1, R0.reuse, P0 ;  /* 0x0000000116167824 */ /* 0x100fe200000e0600 */
[----:B------:R-:W-:Y:S01]  /*b8e00*/  IADD3 R19, P0, R19, R252, RZ ;  /* 0x000000fc13137210 */ /* 0x000fe20007f1e0ff */
[----:B------:R-:W-:Y:S01]  /*b8e10*/  IMAD.X R24, R24, 0x1, R0, P1 ;  /* 0x0000000118187824 */ /* 0x000fe200008e0600 */
[----:B------:R3:W-:Y:S01]  /*b8e20*/  STL [R1+0x2300], R23 ;  /* 0x0023001701007387 */ /* 0x0007e20000100800 */
[----:B------:R5:W-:Y:S01]  /*b8e30*/  STL [R1+0x2308], R21 ;  /* 0x0023081501007387 */ /* 0x000be20000100800 */
[----:B------:R-:W-:Y:S01]  /*b8e40*/  ISETP.NE.U32.AND P1, PT, R4, RZ, PT ;  /* 0x000000ff0400720c */ /* 0x000fe20003f25070 */
[----:B------:R-:W-:Y:S01]  /*b8e50*/  STL [R1+0x22f4], R28 ;  /* 0x0022f41c01007387 */ /* 0x000fe20000100800 */
[----:B------:R-:W-:Y:S01]  /*b8e60*/  MOV R4, R26 ;  /* 0x0000001a00047202 */ /* 0x000fe20000000f00 */
[----:B------:R-:W-:Y:S01]  /*b8e70*/  IMAD.MOV.U32 R5, RZ, RZ, R28 ;  /* 0x000000ffff057224 */ /* 0x000fe200078e001c */
[----:B------:R1:W-:Y:S01]  /*b8e80*/  STL [R1+0x22fc], R24 ;  /* 0x0022fc1801007387 */ /* 0x0003e20000100800 */
[----:B------:R-:W-:Y:S02]  /*b8e90*/  STL [R1+0x2304], R22 ;  /* 0x0023041601007387 */ /* 0x000fe40000100800 */
[----:B------:R-:W4:Y:S02]  /*b8ea0*/  LDL.LU R10, [R1+0x23f8] ;  /* 0x0023f800010a7983 */ /* 0x000f240000300800 */
[----:B------:R1:W-:Y:S01]  /*b8eb0*/  STL [R1+0x2310], R19 ;  /* 0x0023101301007387 */ /* 0x0003e20000100800 */
[----:B------:R1:W-:Y:S01]  /*b8ec0*/  LDGSTS.E [R48+0x39800], [R4.64], P4 ;  /* 0x3980000004307fae */ /* 0x0003e2000a121844 */
[----:B--2---:R-:W-:Y:S01]  /*b8ed0*/  IMAD.X R20, R20, 0x1, R0, P0 ;  /* 0x0000000114147824 */ /* 0x004fe200000e0600 */
[----:B------:R-:W-:-:S02]  /*b8ee0*/  IADD3 R17, P0, R17, R252, RZ ;  /* 0x000000fc11117210 */ /* 0x000fc40007f1e0ff */
[----:B-1----:R-:W-:Y:S01]  /*b8ef0*/  MOV R4, R23 ;  /* 0x0000001700047202 */ /* 0x002fe20000000f00 */
[----:B------:R-:W-:Y:S01]  /*b8f00*/  IMAD.MOV.U32 R5, RZ, RZ, R24 ;  /* 0x000000ffff057224 */ /* 0x000fe200078e0018 */
[----:B------:R1:W-:Y:S01]  /*b8f10*/  STL [R1+0x230c], R20 ;  /* 0x00230c1401007387 */ /* 0x0003e20000100800 */
[----:B------:R2:W-:Y:S02]  /*b8f20*/  STL [R1+0x2378], R17 ;  /* 0x0023781101007387 */ /* 0x0005e40000100800 */
[----:B------:R-:W4:Y:S01]  /*b8f30*/  LDL.LU R26, [R1+0x238c] ;  /* 0x00238c00011a7983 */ /* 0x000f220000300800 */
[----:B------:R1:W-:Y:S01]  /*b8f40*/  LDGSTS.E [R48+0x39a00], [R4.64], P4 ;  /* 0x39a0000004307fae */ /* 0x0003e2000a121844 */
[----:B------:R-:W4:Y:S02]  /*b8f50*/  LDL.LU R11, [R1+0x23f4] ;  /* 0x0023f400010b7983 */ /* 0x000f240000300800 */
[----:B---3--:R-:W3:Y:S02]  /*b8f60*/  LDL.LU R23, [R1+0x2400] ;  /* 0x0024000001177983 */ /* 0x008ee40000300800 */
[----:B------:R-:W-:-:S02]  /*b8f70*/  IMAD.X R18, R18, 0x1, R0, P0 ;  /* 0x0000000112127824 */ /* 0x000fc400000e0600 */
[----:B-1----:R-:W-:Y:S01]  /*b8f80*/  IMAD.MOV.U32 R4, RZ, RZ, R21 ;  /* 0x000000ffff047224 */ /* 0x002fe200078e0015 */
[----:B------:R-:W-:Y:S01]  /*b8f90*/  MOV R5, R22 ;  /* 0x0000001600057202 */ /* 0x000fe20000000f00 */
[----:B-----5:R-:W5:Y:S01]  /*b8fa0*/  LDL.LU R21, [R1+0x2408] ;  /* 0x0024080001157983 */ /* 0x020f620000300800 */
[----:B------:R-:W-:Y:S01]  /*b8fb0*/  IADD3 R14, P0, R14, R252, RZ ;  /* 0x000000fc0e0e7210 */ /* 0x000fe20007f1e0ff */
[----:B------:R-:W5:Y:S02]  /*b8fc0*/  LDL.LU R24, [R1+0x23fc] ;  /* 0x0023fc0001187983 */ /* 0x000f640000300800 */
[----:B------:R1:W-:Y:S01]  /*b8fd0*/  LDGSTS.E [R48+0x39c00], [R4.64], P4 ;  /* 0x39c0000004307fae */ /* 0x0003e2000a121844 */
[----:B------:R1:W-:Y:S02]  /*b8fe0*/  STL [R1+0x2374], R18 ;  /* 0x0023741201007387 */ /* 0x0003e40000100800 */
[----:B------:R-:W-:Y:S02]  /*b8ff0*/  IMAD.X R16, R16, 0x1, R0, P0 ;  /* 0x0000000110107824 */ /* 0x000fe400000e0600 */
[----:B-1----:R-:W-:Y:S01]  /*b9000*/  IMAD.MOV.U32 R4, RZ, RZ, R19 ;  /* 0x000000ffff047224 */ /* 0x002fe200078e0013 */
[----:B------:R-:W-:Y:S01]  /*b9010*/  MOV R5, R20 ;  /* 0x0000001400057202 */ /* 0x000fe20000000f00 */
[----:B------:R-:W5:Y:S01]  /*b9020*/  LDL.LU R19, [R1+0x2410] ;  /* 0x0024100001137983 */ /* 0x000f620000300800 */
[----:B------:R-:W-:Y:S02]  /*b9030*/  STL [R1+0x2380], R14 ;  /* 0x0023800e01007387 */ /* 0x000fe40000100800 */
[----:B------:R-:W5:Y:S01]  /*b9040*/  LDL.LU R22, [R1+0x2404] ;  /* 0x0024040001167983 */ /* 0x000f620000300800 */
[----:B------:R1:W-:Y:S01]  /*b9050*/  LDGSTS.E [R48+0x39e00], [R4.64], P4 ;  /* 0x39e0000004307fae */ /* 0x0003e2000a121844 */
[----:B------:R-:W-:-:S05]  /*b9060*/  IADD3 R15, P4, R15, R252, RZ ;  /* 0x000000fc0f0f7210 */ /* 0x000fca0007f9e0ff */
[----:B------:R-:W-:Y:S01]  /*b9070*/  STL [R1+0x2388], R15 ;  /* 0x0023880f01007387 */ /* 0x000fe20000100800 */
[----:B------:R2:W-:Y:S02]  /*b9080*/  STL [R1+0x237c], R16 ;  /* 0x00237c1001007387 */ /* 0x0005e40000100800 */
[----:B------:R-:W5:Y:S01]  /*b9090*/  LDL.LU R20, [R1+0x240c] ;  /* 0x00240c0001147983 */ /* 0x000f620000300800 */
[----:B------:R-:W-:Y:S01]  /*b90a0*/  IADD3 R25, P0, R25, R252, RZ ;  /* 0x000000fc19197210 */ /* 0x000fe20007f1e0ff */
[----:B------:R-:W-:Y:S02]  /*b90b0*/  IMAD.X R27, R27, 0x1, R0, P4 ;  /* 0x000000011b1b7824 */ /* 0x000fe400020e0600 */
[----:B-1----:R-:W-:Y:S01]  /*b90c0*/  IMAD.MOV.U32 R4, RZ, RZ, R17 ;  /* 0x000000ffff047224 */ /* 0x002fe200078e0011 */
[----:B------:R-:W-:Y:S01]  /*b90d0*/  MOV R5, R18 ;  /* 0x0000001200057202 */ /* 0x000fe20000000f00 */
[----:B--2---:R-:W2:Y:S01]  /*b90e0*/  LDL.LU R17, [R1+0x2478] ;  /* 0x0024780001117983 */ /* 0x004ea20000300800 */
[----:B------:R-:W2:Y:S02]  /*b90f0*/  LDL.LU R7, [R1+0x2480] ;  /* 0x0024800001077983 */ /* 0x000ea40000300800 */
[----:B------:R-:W2:Y:S02]  /*b9100*/  LDL.LU R18, [R1+0x2474] ;  /* 0x0024740001127983 */ /* 0x000ea40000300800 */
[----:B------:R-:W-:Y:S01]  /*b9110*/  STL [R1+0x2390], R25 ;  /* 0x0023901901007387 */ /* 0x000fe20000100800 */
[----:B------:R1:W-:Y:S04]  /*b9120*/  LDGSTS.E [R48+0x3b800], [R4.64], P5 ;  /* 0x3b80000004307fae */ /* 0x0003e8000a921844 */
[----:B------:R-:W-:Y:S01]  /*b9130*/  STL [R1+0x2384], R27 ;  /* 0x0023841b01007387 */ /* 0x000fe20000100800 */
[----:B------:R-:W-:-:S02]  /*b9140*/  ISETP.NE.U32.AND P2, PT, R3, RZ, PT ;  /* 0x000000ff0300720c */ /* 0x000fc40003f45070 */
[----:B-1----:R-:W-:Y:S01]  /*b9150*/  MOV R5, R16 ;  /* 0x0000001000057202 */ /* 0x002fe20000000f00 */
[----:B------:R-:W-:Y:S01]  /*b9160*/  IMAD.MOV.U32 R4, RZ, RZ, R14 ;  /* 0x000000ffff047224 */ /* 0x000fe200078e000e */
[----:B------:R-:W2:Y:S01]  /*b9170*/  LDL.LU R16, [R1+0x247c] ;  /* 0x00247c0001107983 */ /* 0x000ea20000300800 */
[----:B------:R-:W2:Y:S02]  /*b9180*/  LDL.LU R14, [R1+0x2488] ;  /* 0x00248800010e7983 */ /* 0x000ea40000300800 */
[----:B------:R-:W2:Y:S02]  /*b9190*/  LDL.LU R3, [R1+0x2490] ;  /* 0x0024900001037983 */ /* 0x000ea40000300800 */
[----:B------:R-:W2:Y:S01]  /*b91a0*/  LDL.LU R6, [R1+0x2498] ;  /* 0x0024980001067983 */ /* 0x000ea20000300800 */
[----:B------:R1:W-:Y:S02]  /*b91b0*/  LDGSTS.E [R48+0x3ba00], [R4.64], P5 ;  /* 0x3ba0000004307fae */ /* 0x0003e4000a921844 */
[----:B-1----:R-:W-:-:S02]  /*b91c0*/  IMAD.MOV.U32 R4, RZ, RZ, R15 ;  /* 0x000000ffff047224 */ /* 0x002fc400078e000f */
[----:B------:R-:W2:Y:S01]  /*b91d0*/  LDL.LU R15, [R1+0x2484] ;  /* 0x00248400010f7983 */ /* 0x000ea20000300800 */
[----:B------:R-:W-:-:S05]  /*b91e0*/  MOV R5, R27 ;  /* 0x0000001b00057202 */ /* 0x000fca0000000f00 */
[----:B------:R1:W-:Y:S02]  /*b91f0*/  LDGSTS.E [R48+0x3bc00], [R4.64], P5 ;  /* 0x3bc0000004307fae */ /* 0x0003e4000a921844 */
[----:B-1----:R-:W-:Y:S01]  /*b9200*/  IMAD.MOV.U32 R4, RZ, RZ, R25 ;  /* 0x000000ffff047224 */ /* 0x002fe200078e0019 */
[----:B----4-:R-:W-:-:S05]  /*b9210*/  IADD3 R10, P4, R10, R252, RZ ;  /* 0x000000fc0a0a7210 */ /* 0x010fca0007f9e0ff */
[----:B------:R-:W-:Y:S01]  /*b9220*/  STL [R1+0x23f8], R10 ;  /* 0x0023f80a01007387 */ /* 0x000fe20000100800 */
[--C-:B------:R-:W-:Y:S02]  /*b9230*/  IMAD.X R26, R26, 0x1, R0.reuse, P0 ;  /* 0x000000011a1a7824 */ /* 0x100fe400000e0600 */
[--C-:B------:R-:W-:Y:S01]  /*b9240*/  IMAD.X R11, R11, 0x1, R0.reuse, P4 ;  /* 0x000000010b0b7824 */ /* 0x100fe200020e0600 */
[----:B---3--:R-:W-:Y:S02]  /*b9250*/  IADD3 R23, P0, R23, R252, RZ ;  /* 0x000000fc17177210 */ /* 0x008fe40007f1e0ff */
[----:B------:R-:W-:Y:S01]  /*b9260*/  MOV R5, R26 ;  /* 0x0000001a00057202 */ /* 0x000fe20000000f00 */
[----:B------:R-:W-:Y:S04]  /*b9270*/  STL [R1+0x238c], R26 ;  /* 0x00238c1a01007387 */ /* 0x000fe80000100800 */
[----:B------:R1:W-:Y:S01]  /*b9280*/  LDGSTS.E [R48+0x3be00], [R4.64], P5 ;  /* 0x3be0000004307fae */ /* 0x0003e2000a921844 */
[----:B------:R-:W-:Y:S02]  /*b9290*/  STL [R1+0x2400], R23 ;  /* 0x0024001701007387 */ /* 0x000fe40000100800 */
[----:B------:R3:W-:Y:S01]  /*b92a0*/  STL [R1+0x23f4], R11 ;  /* 0x0023f40b01007387 */ /* 0x0007e20000100800 */
[----:B-----5:R-:W-:Y:S01]  /*b92b0*/  IADD3 R21, P4, R21, R252, RZ ;  /* 0x000000fc15157210 */ /* 0x020fe20007f9e0ff */
[----:B------:R-:W-:-:S02]  /*b92c0*/  IMAD.X R24, R24, 0x1, R0, P0 ;  /* 0x0000000118187824 */ /* 0x000fc400000e0600 */
[----:B-1----:R-:W-:Y:S01]  /*b92d0*/  IMAD.MOV.U32 R4, RZ, RZ, R10 ;  /* 0x000000ffff047224 */ /* 0x002fe200078e000a */
[----:B------:R-:W-:Y:S02]  /*b92e0*/  MOV R5, R11 ;  /* 0x0000000b00057202 */ /* 0x000fe40000000f00 */
[----:B---3--:R-:W3:Y:S04]  /*b92f0*/  LDL.LU R11, [R1+0x248c] ;  /* 0x00248c00010b7983 */ /* 0x008ee80000300800 */
[----:B------:R1:W-:Y:S01]  /*b9300*/  LDGSTS.E [R48+0x3d800], [R4.64], P3 ;  /* 0x3d80000004307fae */ /* 0x0003e20009921844 */
[----:B------:R-:W-:Y:S02]  /*b9310*/  STL [R1+0x2408], R21 ;  /* 0x0024081501007387 */ /* 0x000fe40000100800 */
[----:B------:R-:W-:Y:S02]  /*b9320*/  STL [R1+0x23fc], R24 ;  /* 0x0023fc1801007387 */ /* 0x000fe40000100800 */
[----:B------:R-:W4:Y:S01]  /*b9330*/  LDL.LU R10, [R1+0x2494] ;  /* 0x00249400010a7983 */ /* 0x000f220000300800 */
[----:B------:R-:W-:Y:S01]  /*b9340*/  IADD3 R19, P0, R19, R252, RZ ;  /* 0x000000fc13137210 */ /* 0x000fe20007f1e0ff */
[----:B------:R-:W-:-:S02]  /*b9350*/  IMAD.X R22, R22, 0x1, R0, P4 ;  /* 0x0000000116167824 */ /* 0x000fc400020e0600 */
[----:B-1----:R-:W-:Y:S01]  /*b9360*/  IMAD.MOV.U32 R4, RZ, RZ, R23 ;  /* 0x000000ffff047224 */ /* 0x002fe200078e0017 */
[----:B------:R-:W-:-:S05]  /*b9370*/  MOV R5, R24 ;  /* 0x0000001800057202 */ /* 0x000fca0000000f00 */
[----:B------:R1:W-:Y:S01]  /*b9380*/  LDGSTS.E [R48+0x3da00], [R4.64], P3 ;  /* 0x3da0000004307fae */ /* 0x0003e20009921844 */
[----:B------:R-:W-:-:S03]  /*b9390*/  IMAD.X R20, R20, 0x1, R0, P0 ;  /* 0x0000000114147824 */ /* 0x000fc600000e0600 */
[----:B------:R-:W-:Y:S01]  /*b93a0*/  STL [R1+0x2410], R19 ;  /* 0x0024101301007387 */ /* 0x000fe20000100800 */
[----:B--2---:R-:W-:Y:S01]  /*b93b0*/  IADD3 R17, P4, R17, R252, RZ ;  /* 0x000000fc11117210 */ /* 0x004fe20007f9e0ff */
[----:B-1----:R-:W-:Y:S01]  /*b93c0*/  IMAD.MOV.U32 R4, RZ, RZ, R21 ;  /* 0x000000ffff047224 */ /* 0x002fe200078e0015 */
[----:B------:R-:W-:Y:S02]  /*b93d0*/  MOV R5, R22 ;  /* 0x0000001600057202 */ /* 0x000fe40000000f00 */
[----:B------:R-:W-:-:S03]  /*b93e0*/  IADD3 R7, P0, R7, R252, RZ ;  /* 0x000000fc07077210 */ /* 0x000fc60007f1e0ff */
[----:B------:R1:W-:Y:S01]  /*b93f0*/  LDGSTS.E [R48+0x3dc00], [R4.64], P3 ;  /* 0x3dc0000004307fae */ /* 0x0003e20009921844 */
[----:B------:R-:W-:-:S03]  /*b9400*/  IMAD.X R18, R18, 0x1, R0, P4 ;  /* 0x0000000112127824 */ /* 0x000fc600020e0600 */
[----:B------:R-:W-:Y:S01]  /*b9410*/  STL [R1+0x2404], R22 ;  /* 0x0024041601007387 */ /* 0x000fe20000100800 */
[----:B------:R-:W-:Y:S02]  /*b9420*/  STL [R1+0x2478], R17 ;  /* 0x0024781101007387 */ /* 0x000fe40000100800 */
[----:B------:R-:W-:Y:S02]  /*b9430*/  STL [R1+0x240c], R20 ;  /* 0x00240c1401007387 */ /* 0x000fe40000100800 */
[----:B-1----:R-:W-:Y:S01]  /*b9440*/  IMAD.MOV.U32 R4, RZ, RZ, R19 ;  /* 0x000000ffff047224 */ /* 0x002fe200078e0013 */
[----:B------:R-:W-:Y:S01]  /*b9450*/  MOV R5, R20 ;  /* 0x0000001400057202 */ /* 0x000fe20000000f00 */
[--C-:B------:R-:W-:Y:S01]  /*b9460*/  IMAD.X R16, R16, 0x1, R0.reuse, P0 ;  /* 0x0000000110107824 */ /* 0x100fe200000e0600 */
[----:B------:R1:W-:Y:S04]  /*b9470*/  STL [R1+0x2480], R7 ;  /* 0x0024800701007387 */ /* 0x0003e80000100800 */
[----:B------:R2:W-:Y:S01]  /*b9480*/  LDGSTS.E [R48+0x3de00], [R4.64], P3 ;  /* 0x3de0000004307fae */ /* 0x0005e20009921844 */
[-C--:B------:R-:W-:Y:S01]  /*b9490*/  IADD3 R14, P3, R14, R252.reuse, RZ ;  /* 0x000000fc0e0e7210 */ /* 0x080fe20007f7e0ff */
[----:B------:R-:W-:Y:S02]  /*b94a0*/  STL [R1+0x2474], R18 ;  /* 0x0024741201007387 */ /* 0x000fe40000100800 */
[----:B------:R-:W5:Y:S01]  /*b94b0*/  LDL.LU R222, [R1+0x1d4] ;  /* 0x0001d40001de7983 */ /* 0x000f620000300800 */
[----:B------:R-:W-:Y:S01]  /*b94c0*/  IADD3 R3, P0, R3, R252, RZ ;  /* 0x000000fc03037210 */ /* 0x000fe20007f1e0ff */
[----:B------:R-:W-:Y:S01]  /*b94d0*/  STL [R1+0x2488], R14 ;  /* 0x0024880e01007387 */ /* 0x000fe20000100800 */
[----:B------:R-:W-:Y:S02]  /*b94e0*/  STL [R1+0x247c], R16 ;  /* 0x00247c1001007387 */ /* 0x000fe40000100800 */
[----:B------:R-:W5:Y:S02]  /*b94f0*/  LDL.LU R223, [R1+0x1e4] ;  /* 0x0001e40001df7983 */ /* 0x000f640000300800 */
[----:B------:R-:W-:Y:S01]  /*b9500*/  IMAD.X R15, R15, 0x1, R0, P3 ;  /* 0x000000010f0f7824 */ /* 0x000fe200018e0600 */
[----:B------:R-:W-:Y:S01]  /*b9510*/  IADD3 R6, P4, R6, R242, RZ ;  /* 0x000000f206067210 */ /* 0x000fe20007f9e0ff */
[----:B------:R1:W-:Y:S01]  /*b9520*/  STL [R1+0x2490], R3 ;  /* 0x0024900301007387 */ /* 0x0003e20000100800 */
[----:B------:R-:W5:Y:S02]  /*b9530*/  LDL.LU R218, [R1+0x1a4] ;  /* 0x0001a40001da7983 */ /* 0x000f640000300800 */
[----:B------:R-:W-:Y:S01]  /*b9540*/  STL [R1+0x2484], R15 ;  /* 0x0024840f01007387 */ /* 0x000fe20000100800 */
[----:B------:R1:W-:Y:S01]  /*b9550*/  STL [R1+0x2498], R6 ;  /* 0x0024980601007387 */ /* 0x0003e20000100800 */
[----:B------:R-:W5:Y:S02]  /*b9560*/  LDL.LU R219, [R1+0x1b0] ;  /* 0x0001b00001db7983 */ /* 0x000f640000300800 */
[----:B--2---:R-:W-:Y:S01]  /*b9570*/  IMAD.MOV.U32 R4, RZ, RZ, R17 ;  /* 0x000000ffff047224 */ /* 0x004fe200078e0011 */
[----:B------:R-:W-:Y:S01]  /*b9580*/  MOV R5, R18 ;  /* 0x0000001200057202 */ /* 0x000fe20000000f00 */
[----:B------:R-:W2:Y:S01]  /*b9590*/  LDL.LU R240, [R1+0x160] ;  /* 0x0001600001f07983 */ /* 0x000ea20000300800 */
[----:B------:R-:W2:Y:S03]  /*b95a0*/  LDL.LU R248, [R1+0x190] ;  /* 0x0001900001f87983 */ /* 0x000ea60000300800 */
[----:B------:R1:W-:Y:S01]  /*b95b0*/  LDGSTS.E [R48+0x3f800], [R4.64], P2 ;  /* 0x3f80000004307fae */ /* 0x0003e20009121844 */
[----:B------:R-:W-:-:S02]  /*b95c0*/  IMAD.SHL.U32 R241, R55, 0x4, RZ ;  /* 0x0000000437f17824 */ /* 0x000fc400078e00ff */
[----:B-1----:R-:W-:Y:S01]  /*b95d0*/  IMAD.MOV.U32 R4, RZ, RZ, R7 ;  /* 0x000000ffff047224 */ /* 0x002fe200078e0007 */
[----:B------:R-:W-:-:S05]  /*b95e0*/  MOV R5, R16 ;  /* 0x0000001000057202 */ /* 0x000fca0000000f00 */
[----:B------:R1:W-:Y:S01]  /*b95f0*/  LDGSTS.E [R48+0x3fa00], [R4.64], P2 ;  /* 0x3fa0000004307fae */ /* 0x0003e20009121844 */
[----:B------:R-:W-:Y:S02]  /*b9600*/  IMAD R7, R243, 0x20000, R241 ;  /* 0x00020000f3077824 */ /* 0x000fe400078e02f1 */
[----:B-1----:R-:W-:Y:S01]  /*b9610*/  IMAD.MOV.U32 R4, RZ, RZ, R14 ;  /* 0x000000ffff047224 */ /* 0x002fe200078e000e */
[----:B------:R-:W-:-:S05]  /*b9620*/  MOV R5, R15 ;  /* 0x0000000f00057202 */ /* 0x000fca0000000f00 */
[----:B------:R1:W-:Y:S02]  /*b9630*/  LDGSTS.E [R48+0x3fc00], [R4.64], P2 ;  /* 0x3fc0000004307fae */ /* 0x0003e40009121844 */
[----:B-1----:R-:W-:Y:S01]  /*b9640*/  IMAD.MOV.U32 R4, RZ, RZ, R3 ;  /* 0x000000ffff047224 */ /* 0x002fe200078e0003 */
[----:B------:R-:W-:Y:S01]  /*b9650*/  IADD3 R3, R7, 0x100000, RZ ;  /* 0x0010000007037810 */ /* 0x000fe20007ffe0ff */
[----:B---3--:R-:W-:Y:S01]  /*b9660*/  IMAD.X R11, R11, 0x1, R0, P0 ;  /* 0x000000010b0b7824 */ /* 0x008fe200000e0600 */
[----:B----4-:R-:W-:-:S04]  /*b9670*/  IADD3.X R10, R10, R2, RZ, P4, !PT ;  /* 0x000000020a0a7210 */ /* 0x010fc800027fe4ff */
[----:B------:R5:W-:Y:S01]  /*b9680*/  STL [R1+0x248c], R11 ;  /* 0x00248c0b01007387 */ /* 0x000be20000100800 */
[----:B------:R-:W3:Y:S03]  /*b9690*/  LDL.LU R249, [R1+0x144] ;  /* 0x0001440001f97983 */ /* 0x000ee60000300800 */
[----:B------:R1:W-:Y:S01]  /*b96a0*/  STL [R1+0x2494], R10 ;  /* 0x0024940a01007387 */ /* 0x0003e20000100800 */
        /* <DEDUP_REMOVED lines=8> */
[----:B------:R1:W-:Y:S01]  /*b9730*/  LDGSTS.E [R48+0x3fe00], [R4.64], P2 ;  /* 0x3fe0000004307fae */ /* 0x0003e20009121844 */
[----:B------:R-:W0:Y:S01]  /*b9740*/  LDGDEPBAR ;  /* 0x00000000000079af */ /* 0x000e220000000000 */
[----:B-1----:R-:W-:Y:S01]  /*b9750*/  MOV R4, R6 ;  /* 0x0000000600047202 */ /* 0x002fe20000000f00 */
[----:B------:R-:W-:Y:S01]  /*b9760*/  IMAD.MOV.U32 R5, RZ, RZ, R10 ;  /* 0x000000ffff057224 */ /* 0x000fe200078e000a */
[----:B------:R-:W-:-:S04]  /*b9770*/  IADD3 R6, R7, 0x100000, RZ ;  /* 0x0010000007067810 */ /* 0x000fc80007ffe0ff */
[----:B------:R1:W-:Y:S01]  /*b9780*/  LDGSTS.E [R3+-0x80000], [R4.64], P1 ;  /* 0x8000000004037fae */ /* 0x0003e20008921844 */
[----:B-----5:R-:W-:Y:S01]  /*b9790*/  MOV R11, R222 ;  /* 0x000000de000b7202 */ /* 0x020fe20000000f00 */
[----:B------:R-:W-:-:S05]  /*b97a0*/  IMAD.MOV.U32 R10, RZ, RZ, R223 ;  /* 0x000000ffff0a7224 */ /* 0x000fca00078e00df */
[----:B------:R5:W-:Y:S04]  /*b97b0*/  STL.64 [R1+0x1b10], R10 ;  /* 0x001b100a01007387 */ /* 0x000be80000100a00 */
[----:B------:R5:W-:Y:S01]  /*b97c0*/  LDGSTS.E [R6+-0x7f000], [R10.64], P1 ;  /* 0x810000000a067fae */ /* 0x000be20008921844 */
[----:B------:R-:W4:Y:S02]  /*b97d0*/  LDL.LU R220, [R1+0x120] ;  /* 0x0001200001dc7983 */ /* 0x000f240000300800 */
[----:B------:R-:W4:Y:S02]  /*b97e0*/  LDL.LU R221, [R1+0x124] ;  /* 0x0001240001dd7983 */ /* 0x000f240000300800 */
[----:B-----5:R-:W-:Y:S02]  /*b97f0*/  IMAD.MOV.U32 R10, RZ, RZ, R219 ;  /* 0x000000ffff0a7224 */ /* 0x020fe400078e00db */
[----:B------:R-:W-:-:S05]  /*b9800*/  IMAD.MOV.U32 R11, RZ, RZ, R218 ;  /* 0x000000ffff0b7224 */ /* 0x000fca00078e00da */
[----:B------:R2:W-:Y:S01]  /*b9810*/  STL.64 [R1+0x1b18], R10 ;  /* 0x001b180a01007387 */ /* 0x0005e20000100a00 */
[----:B------:R-:W5:Y:S02]  /*b9820*/  LDL.LU R222, [R1+0x118] ;  /* 0x0001180001de7983 */ /* 0x000f640000300800 */
[----:B------:R-:W5:Y:S01]  /*b9830*/  LDL.LU R223, [R1+0x11c] ;  /* 0x00011c0001df7983 */ /* 0x000f620000300800 */
[----:B------:R2:W-:Y:S01]  /*b9840*/  LDGSTS.E [R3+-0x7e000], [R10.64], P1 ;  /* 0x820000000a037fae */ /* 0x0005e20008921844 */
[----:B-1----:R-:W-:Y:S02]  /*b9850*/  IADD3 R4, R7, 0x100000, RZ ;  /* 0x0010000007047810 */ /* 0x002fe40007ffe0ff */
[----:B--2---:R-:W-:Y:S01]  /*b9860*/  MOV R10, R248 ;  /* 0x000000f8000a7202 */ /* 0x004fe20000000f00 */
[----:B------:R-:W-:-:S05]  /*b9870*/  IMAD.MOV.U32 R11, RZ, RZ, R240 ;  /* 0x000000ffff0b7224 */ /* 0x000fca00078e00f0 */
[----:B------:R3:W-:Y:S04]  /*b9880*/  STL.64 [R1+0x1b20], R10 ;  /* 0x001b200a01007387 */ /* 0x0007e80000100a00 */
[----:B------:R3:W-:Y:S01]  /*b9890*/  LDGSTS.E [R4+-0x7d000], [R10.64], P1 ;  /* 0x830000000a047fae */ /* 0x0007e20008921844 */
[----:B------:R-:W2:Y:S02]  /*b98a0*/  LDL.LU R218, [R1+0x110] ;  /* 0x0001100001da7983 */ /* 0x000ea40000300800 */
[----:B------:R-:W2:Y:S02]  /*b98b0*/  LDL.LU R219, [R1+0x114] ;  /* 0x0001140001db7983 */ /* 0x000ea40000300800 */
[----:B------:R-:W2:Y:S01]  /*b98c0*/  LDL.LU R240, [R1+0x108] ;  /* 0x0001080001f07983 */ /* 0x000ea20000300800 */
[----:B------:R-:W2:Y:S01]  /*b98d0*/  LDL.LU R248, [R1+0x10c] ;  /* 0x00010c0001f87983 */ /* 0x000ea20000300800 */
[----:B---3--:R-:W-:Y:S01]  /*b98e0*/  MOV R11, R249 ;  /* 0x000000f9000b7202 */ /* 0x008fe20000000f00 */
[----:B----4-:R-:W-:-:S05]  /*b98f0*/  IMAD.MOV.U32 R10, RZ, RZ, R250 ;  /* 0x000000ffff0a7224 */ /* 0x010fca00078e00fa */
[----:B------:R1:W-:Y:S04]  /*b9900*/  STL.64 [R1+0x1b28], R10 ;  /* 0x001b280a01007387 */ /* 0x0003e80000100a00 */
[----:B------:R1:W-:Y:S01]  /*b9910*/  LDGSTS.E [R3+-0x7c000], [R10.64], P1 ;  /* 0x840000000a037fae */ /* 0x0003e20008921844 */
[----:B------:R-:W3:Y:S02]  /*b9920*/  LDL.LU R249, [R1+0x100] ;  /* 0x0001000001f97983 */ /* 0x000ee40000300800 */
[----:B------:R-:W4:Y:S02]  /*b9930*/  LDL.LU R250, [R1+0x104] ;  /* 0x0001040001fa7983 */ /* 0x000f240000300800 */
[----:B-1----:R-:W-:Y:S02]  /*b9940*/  IMAD.MOV.U32 R10, RZ, RZ, R225 ;  /* 0x000000ffff0a7224 */ /* 0x002fe400078e00e1 */
[----:B------:R-:W-:-:S05]  /*b9950*/  IMAD.MOV.U32 R11, RZ, RZ, R224 ;  /* 0x000000ffff0b7224 */ /* 0x000fca00078e00e0 */
[----:B------:R1:W-:Y:S04]  /*b9960*/  STL.64 [R1+0x1b30], R10 ;  /* 0x001b300a01007387 */ /* 0x0003e80000100a00 */
[----:B------:R1:W-:Y:S02]  /*b9970*/  LDGSTS.E [R4+-0x7b000], [R10.64], P1 ;  /* 0x850000000a047fae */ /* 0x0003e40008921844 */
[----:B-1----:R-:W-:Y:S01]  /*b9980*/  MOV R10, R244 ;  /* 0x000000f4000a7202 */ /* 0x002fe20000000f00 */
[----:B------:R-:W-:-:S05]  /*b9990*/  IMAD.MOV.U32 R11, RZ, RZ, R251 ;  /* 0x000000ffff0b7224 */ /* 0x000fca00078e00fb */
[----:B------:R1:W-:Y:S04]  /*b99a0*/  STL.64 [R1+0x1b38], R10 ;  /* 0x001b380a01007387 */ /* 0x0003e80000100a00 */
[----:B------:R1:W-:Y:S01]  /*b99b0*/  LDGSTS.E [R3+-0x7a000], [R10.64], P1 ;  /* 0x860000000a037fae */ /* 0x0003e20008921844 */
[----:B------:R-:W4:Y:S02]  /*b99c0*/  LDL.LU R251, [R1+0xe8] ;  /* 0x0000e80001fb7983 */ /* 0x000f240000300800 */
[----:B------:R-:W4:Y:S02]  /*b99d0*/  LDL.LU R244, [R1+0xec] ;  /* 0x0000ec0001f47983 */ /* 0x000f240000300800 */
[----:B-1----:R-:W-:Y:S01]  /*b99e0*/  IMAD.MOV.U32 R10, RZ, RZ, R227 ;  /* 0x000000ffff0a7224 */ /* 0x002fe200078e00e3 */
[----:B------:R-:W-:-:S05]  /*b99f0*/  MOV R11, R226 ;  /* 0x000000e2000b7202 */ /* 0x000fca0000000f00 */
[----:B------:R1:W-:Y:S04]  /*b9a00*/  STL.64 [R1+0x1b40], R10 ;  /* 0x001b400a01007387 */ /* 0x0003e80000100a00 */
[----:B------:R1:W-:Y:S01]  /*b9a10*/  LDGSTS.E [R4+-0x79000], [R10.64], P1 ;  /* 0x870000000a047fae */ /* 0x0003e20008921844 */
[----:B------:R-:W4:Y:S02]  /*b9a20*/  LDL.LU R226, [R1+0xe0] ;  /* 0x0000e00001e27983 */ /* 0x000f240000300800 */
[----:B------:R-:W4:Y:S02]  /*b9a30*/  LDL.LU R227, [R1+0xe4] ;  /* 0x0000e40001e37983 */ /* 0x000f240000300800 */
[----:B-1----:R-:W-:Y:S02]  /*b9a40*/  IMAD.MOV.U32 R10, RZ, RZ, R221 ;  /* 0x000000ffff0a7224 */ /* 0x002fe400078e00dd */
[----:B------:R-:W-:-:S02]  /*b9a50*/  IMAD.MOV.U32 R11, RZ, RZ, R220 ;  /* 0x000000ffff0b7224 */ /* 0x000fc400078e00dc */
[----:B------:R-:W4:Y:S01]  /*b9a60*/  LDL.LU R220, [R1+0xd8] ;  /* 0x0000d80001dc7983 */ /* 0x000f220000300800 */
[----:B------:R-:W4:Y:S02]  /*b9a70*/  LDL.LU R221, [R1+0xdc] ;  /* 0x0000dc0001dd7983 */ /* 0x000f240000300800 */
[----:B------:R5:W-:Y:S01]  /*b9a80*/  STL.64 [R1+0x1b48], R10 ;  /* 0x001b480a01007387 */ /* 0x000be20000100a00 */
[----:B------:R5:W-:Y:S02]  /*b9a90*/  LDGSTS.E [R3+-0x78000], [R10.64], P1 ;  /* 0x880000000a037fae */ /* 0x000be40008921844 */
[----:B-----5:R-:W-:Y:S01]  /*b9aa0*/  MOV R10, R223 ;  /* 0x000000df000a7202 */ /* 0x020fe20000000f00 */
[----:B------:R-:W-:-:S05]  /*b9ab0*/  IMAD.MOV.U32 R11, RZ, RZ, R222 ;  /* 0x000000ffff0b7224 */ /* 0x000fca00078e00de */
[----:B------:R2:W-:Y:S01]  /*b9ac0*/  STL.64 [R1+0x1b50], R10 ;  /* 0x001b500a01007387 */ /* 0x0005e20000100a00 */
[----:B------:R-:W5:Y:S02]  /*b9ad0*/  LDL.LU R222, [R1+0xc0] ;  /* 0x0000c00001de7983 */ /* 0x000f640000300800 */
[----:B------:R-:W5:Y:S01]  /*b9ae0*/  LDL.LU R223, [R1+0xd4] ;  /* 0x0000d40001df7983 */ /* 0x000f620000300800 */
[----:B------:R2:W-:Y:S02]  /*b9af0*/  LDGSTS.E [R4+-0x77000], [R10.64], P1 ;  /* 0x890000000a047fae */ /* 0x0005e40008921844 */
[----:B--2---:R-:W-:Y:S01]  /*b9b00*/  IMAD.MOV.U32 R10, RZ, RZ, R219 ;  /* 0x000000ffff0a7224 */ /* 0x004fe200078e00db */
[----:B------:R-:W-:-:S05]  /*b9b10*/  MOV R11, R218 ;  /* 0x000000da000b7202 */ /* 0x000fca0000000f00 */
[----:B------:R1:W-:Y:S04]  /*b9b20*/  STL.64 [R1+0x1b58], R10 ;  /* 0x001b580a01007387 */ /* 0x0003e80000100a00 */
[----:B------:R1:W-:Y:S02]  /*b9b30*/  LDGSTS.E [R3+-0x76000], [R10.64], P1 ;  /* 0x8a0000000a037fae */ /* 0x0003e40008921844 */
[----:B-1----:R-:W-:Y:S02]  /*b9b40*/  IMAD.MOV.U32 R10, RZ, RZ, R248 ;  /* 0x000000ffff0a7224 */ /* 0x002fe400078e00f8 */
[----:B------:R-:W-:-:S05]  /*b9b50*/  IMAD.MOV.U32 R11, RZ, RZ, R240 ;  /* 0x000000ffff0b7224 */ /* 0x000fca00078e00f0 */
[----:B------:R3:W-:Y:S04]  /*b9b60*/  STL.64 [R1+0x1b60], R10 ;  /* 0x001b600a01007387 */ /* 0x0007e80000100a00 */
[----:B------:R3:W-:Y:S01]  /*b9b70*/  LDGSTS.E [R4+-0x75000], [R10.64], P1 ;  /* 0x8b0000000a047fae */ /* 0x0007e20008921844 */
[----:B------:R-:W2:Y:S02]  /*b9b80*/  LDL.LU R218, [R1+0xb4] ;  /* 0x0000b40001da7983 */ /* 0x000ea40000300800 */
[----:B------:R-:W2:Y:S01]  /*b9b90*/  LDL.LU R219, [R1+0xc8] ;  /* 0x0000c80001db7983 */ /* 0x000ea20000300800 */
[----:B------:R-:W-:-:S05]  /*b9ba0*/  IADD3 R9, P6, R30, R242, RZ ;  /* 0x000000f21e097210 */ /* 0x000fca0007fde0ff */
[----:B------:R-:W-:Y:S02]  /*b9bb0*/  IMAD.X R8, R31, 0x1, R2, P6 ;  /* 0x000000011f087824 */ /* 0x000fe400030e0602 */
[----:B---3--:R-:W-:Y:S01]  /*b9bc0*/  IMAD.MOV.U32 R11, RZ, RZ, R249 ;  /* 0x000000ffff0b7224 */ /* 0x008fe200078e00f9 */
[----:B----4-:R-:W-:-:S05]  /*b9bd0*/  MOV R10, R250 ;  /* 0x000000fa000a7202 */ /* 0x010fca0000000f00 */
[----:B------:R1:W-:Y:S04]  /*b9be0*/  STL.64 [R1+0x1b68], R10 ;  /* 0x001b680a01007387 */ /* 0x0003e80000100a00 */
[----:B------:R1:W-:Y:S01]  /*b9bf0*/  LDGSTS.E [R3+-0x74000], [R10.64], P1 ;  /* 0x8c0000000a037fae */ /* 0x0003e20008921844 */
[----:B------:R-:W3:Y:S02]  /*b9c00*/  LDL.LU R240, [R1+0xb8] ;  /* 0x0000b80001f07983 */ /* 0x000ee40000300800 */
[----:B------:R-:W4:Y:S02]  /*b9c10*/  LDL.LU R248, [R1+0xcc] ;  /* 0x0000cc0001f87983 */ /* 0x000f240000300800 */
[----:B------:R-:W4:Y:S01]  /*b9c20*/  LDL.LU R249, [R1+0xbc] ;  /* 0x0000bc0001f97983 */ /* 0x000f220000300800 */
[----:B------:R-:W4:Y:S01]  /*b9c30*/  LDL.LU R250, [R1+0xd0] ;  /* 0x0000d00001fa7983 */ /* 0x000f220000300800 */
[----:B-1----:R-:W-:Y:S01]  /*b9c40*/  MOV R11, R251 ;  /* 0x000000fb000b7202 */ /* 0x002fe20000000f00 */
[----:B------:R-:W-:-:S02]  /*b9c50*/  IMAD.MOV.U32 R10, RZ, RZ, R244 ;  /* 0x000000ffff0a7224 */ /* 0x000fc400078e00f4 */
[----:B------:R-:W4:Y:S01]  /*b9c60*/  LDL.LU R251, [R1+0xb0] ;  /* 0x0000b00001fb7983 */ /* 0x000f220000300800 */
[----:B------:R-:W4:Y:S03]  /*b9c70*/  LDL.LU R244, [R1+0xc4] ;  /* 0x0000c40001f47983 */ /* 0x000f260000300800 */
[----:B------:R1:W-:Y:S04]  /*b9c80*/  STL.64 [R1+0x1b70], R10 ;  /* 0x001b700a01007387 */ /* 0x0003e80000100a00 */
[----:B------:R1:W-:Y:S02]  /*b9c90*/  LDGSTS.E [R4+-0x73000], [R10.64], P1 ;  /* 0x8d0000000a047fae */ /* 0x0003e40008921844 */
[----:B-1----:R-:W-:-:S02]  /*b9ca0*/  IMAD.MOV.U32 R11, RZ, RZ, R226 ;  /* 0x000000ffff0b7224 */ /* 0x002fc400078e00e2 */
[----:B------:R-:W-:-:S05]  /*b9cb0*/  IMAD.MOV.U32 R10, RZ, RZ, R227 ;  /* 0x000000ffff0a7224 */ /* 0x000fca00078e00e3 */
[----:B------:R1:W-:Y:S04]  /*b9cc0*/  STL.64 [R1+0x1b78], R10 ;  /* 0x001b780a01007387 */ /* 0x0003e80000100a00 */
[----:B------:R1:W-:Y:S02]  /*b9cd0*/  LDGSTS.E [R3+-0x72000], [R10.64], P1 ;  /* 0x8e0000000a037fae */ /* 0x0003e40008921844 */
[----:B-1----:R-:W-:Y:S01]  /*b9ce0*/  MOV R10, R221 ;  /* 0x000000dd000a7202 */ /* 0x002fe20000000f00 */
[----:B------:R-:W-:-:S05]  /*b9cf0*/  IMAD.MOV.U32 R11, RZ, RZ, R220 ;  /* 0x000000ffff0b7224 */ /* 0x000fca00078e00dc */
[----:B------:R5:W-:Y:S04]  /*b9d00*/  STL.64 [R1+0x1b80], R10 ;  /* 0x001b800a01007387 */ /* 0x000be80000100a00 */
[----:B------:R5:W-:Y:S01]  /*b9d10*/  LDGSTS.E [R4+-0x71000], [R10.64], P1 ;  /* 0x8f0000000a047fae */ /* 0x000be20008921844 */
[----:B------:R-:W4:Y:S02]  /*b9d20*/  LDL.LU.64 R30, [R1+0x1bb0] ;  /* 0x001bb000011e7983 */ /* 0x000f240000300a00 */
[----:B------:R-:W4:Y:S02]  /*b9d30*/  LDL.LU.64 R28, [R1+0x1c10] ;  /* 0x001c1000011c7983 */ /* 0x000f240000300a00 */
[----:B------:R-:W4:Y:S01]  /*b9d40*/  LDL.LU.64 R26, [R1+0x1be0] ;  /* 0x001be000011a7983 */ /* 0x000f220000300a00 */
[----:B------:R-:W4:Y:S01]  /*b9d50*/  LDL.LU.64 R24, [R1+0x1bd8] ;  /* 0x001bd80001187983 */ /* 0x000f220000300a00 */
[----:B-----5:R-:W-:Y:S01]  /*b9d60*/  IMAD.MOV.U32 R10, RZ, RZ, R223 ;  /* 0x000000ffff0a7224 */ /* 0x020fe200078e00df */
[----:B------:R-:W-:-:S05]  /*b9d70*/  MOV R11, R222 ;  /* 0x000000de000b7202 */ /* 0x000fca0000000f00 */
[----:B------:R1:W-:Y:S01]  /*b9d80*/  STL.64 [R1+0x1b90], R10 ;  /* 0x001b900a01007387 */ /* 0x0003e20000100a00 */
[----:B------:R-:W5:Y:S02]  /*b9d90*/  LDL.LU.64 R22, [R1+0x1bd0] ;  /* 0x001bd00001167983 */ /* 0x000f640000300a00 */
[----:B------:R-:W5:Y:S02]  /*b9da0*/  LDL.LU.64 R20, [R1+0x1bc8] ;  /* 0x001bc80001147983 */ /* 0x000f640000300a00 */
[----:B------:R-:W5:Y:S01]  /*b9db0*/  LDL.LU.64 R18, [R1+0x1bc0] ;  /* 0x001bc00001127983 */ /* 0x000f620000300a00 */
[----:B------:R-:W5:Y:S01]  /*b9dc0*/  LDL.LU.64 R16, [R1+0x1bb8] ;  /* 0x001bb80001107983 */ /* 0x000f620000300a00 */
[----:B------:R-:W5:Y:S01]  /*b9dd0*/  LDL.LU.64 R14, [R1+0x1c08] ;  /* 0x001c0800010e7983 */ /* 0x000f620000300a00 */
[----:B------:R-:W-:Y:S02]  /*b9de0*/  IADD3 R5, R7, 0x100000, RZ ;  /* 0x0010000007057810 */ /* 0x000fe40007ffe0ff */
[----:B------:R1:W-:Y:S01]  /*b9df0*/  LDGSTS.E [R3+-0x70000], [R10.64], P1 ;  /* 0x900000000a037fae */ /* 0x0003e20008921844 */
[----:B------:R-:W-:-:S02]  /*b9e00*/  LOP3.LUT R13, R13, R12, RZ, 0x3c, !PT ;  /* 0x0000000c0d0d7212 */ /* 0x000fc400078e3cff */
[----:B------:R-:W-:Y:S01]  /*b9e10*/  LOP3.LUT R9, R9, R8, RZ, 0x3c, !PT ;  /* 0x0000000809097212 */ /* 0x000fe200078e3cff */
[----:B-1----:R-:W5:Y:S01]  /*b9e20*/  LDL.LU.64 R10, [R1+0x1f88] ;  /* 0x001f8800010a7983 */ /* 0x002f620000300a00 */
[----:B--2---:R-:W-:Y:S02]  /*b9e30*/  IMAD.MOV.U32 R33, RZ, RZ, R218 ;  /* 0x000000ffff217224 */ /* 0x004fe400078e00da */
[----:B------:R-:W-:-:S05]  /*b9e40*/  IMAD.MOV.U32 R32, RZ, RZ, R219 ;  /* 0x000000ffff207224 */ /* 0x000fca00078e00db */
[----:B------:R3:W-:Y:S04]  /*b9e50*/  STL.64 [R1+0x1ba0], R32 ;  /* 0x001ba02001007387 */ /* 0x0007e80000100a00 */
[----:B------:R3:W-:Y:S01]  /*b9e60*/  LDGSTS.E [R5+-0x6f000], [R32.64], P1 ;  /* 0x9100000020057fae */ /* 0x0007e20008921844 */
[----:B------:R-:W-:Y:S02]  /*b9e70*/  LOP3.LUT R12, R13, R12, RZ, 0x3c, !PT ;  /* 0x0000000c0d0c7212 */ /* 0x000fe400078e3cff */
[----:B------:R-:W-:Y:S02]  /*b9e80*/  LOP3.LUT R8, R9, R8, RZ, 0x3c, !PT ;  /* 0x0000000809087212 */ /* 0x000fe400078e3cff */
[----:B------:R-:W-:Y:S02]  /*b9e90*/  LOP3.LUT R13, R13, R12, RZ, 0x3c, !PT ;  /* 0x0000000c0d0d7212 */ /* 0x000fe400078e3cff */
[----:B------:R-:W-:Y:S01]  /*b9ea0*/  LOP3.LUT R9, R9, R8, RZ, 0x3c, !PT ;  /* 0x0000000809097212 */ /* 0x000fe200078e3cff */
[----:B---3--:R-:W-:Y:S01]  /*b9eb0*/  IMAD.MOV.U32 R33, RZ, RZ, R240 ;  /* 0x000000ffff217224 */ /* 0x008fe200078e00f0 */
[----:B----4-:R-:W-:-:S05]  /*b9ec0*/  MOV R32, R248 ;  /* 0x000000f800207202 */ /* 0x010fca0000000f00 */
[----:B------:R1:W-:Y:S04]  /*b9ed0*/  STL.64 [R1+0x1b98], R32 ;  /* 0x001b982001007387 */ /* 0x0003e80000100a00 */
[----:B------:R1:W-:Y:S02]  /*b9ee0*/  LDGSTS.E [R4+-0x6e000], [R32.64], P1 ;  /* 0x9200000020047fae */ /* 0x0003e40008921844 */
[----:B-1----:R-:W-:Y:S01]  /*b9ef0*/  IMAD.MOV.U32 R32, RZ, RZ, R250 ;  /* 0x000000ffff207224 */ /* 0x002fe200078e00fa */
[----:B------:R-:W-:-:S05]  /*b9f00*/  MOV R33, R249 ;  /* 0x000000f900217202 */ /* 0x000fca0000000f00 */
[----:B------:R1:W-:Y:S04]  /*b9f10*/  STL.64 [R1+0x1b88], R32 ;  /* 0x001b882001007387 */ /* 0x0003e80000100a00 */
[----:B------:R1:W-:Y:S02]  /*b9f20*/  LDGSTS.E [R3+-0x6d000], [R32.64], P1 ;  /* 0x9300000020037fae */ /* 0x0003e40008921844 */
[----:B-1----:R-:W-:Y:S02]  /*b9f30*/  IMAD.MOV.U32 R32, RZ, RZ, R244 ;  /* 0x000000ffff207224 */ /* 0x002fe400078e00f4 */
[----:B------:R-:W-:-:S05]  /*b9f40*/  IMAD.MOV.U32 R33, RZ, RZ, R251 ;  /* 0x000000ffff217224 */ /* 0x000fca00078e00fb */
[----:B------:R-:W-:Y:S04]  /*b9f50*/  STL.64 [R1+0x1ba8], R32 ;  /* 0x001ba82001007387 */ /* 0x000fe80000100a00 */
[----:B------:R5:W-:Y:S01]  /*b9f60*/  LDGSTS.E [R5+-0x6c000], [R32.64], P1 ;  /* 0x9400000020057fae */ /* 0x000be20008921844 */
[----:B------:R1:W-:Y:S02]  /*b9f70*/  STL.64 [R1+0x1bf0], R12 ;  /* 0x001bf00c01007387 */ /* 0x0003e40000100a00 */
[----:B------:R1:W-:Y:S02]  /*b9f80*/  LDGSTS.E [R4+-0x6b000], [R12.64], P1 ;  /* 0x950000000c047fae */ /* 0x0003e40008921844 */
[----:B------:R2:W-:Y:S01]  /*b9f90*/  STL.64 [R1+0x1c00], R8 ;  /* 0x001c000801007387 */ /* 0x0005e20000100a00 */
[----:B------:R3:W-:Y:S04]  /*b9fa0*/  LDGSTS.E [R3+-0x6a000], [R8.64], P1 ;  /* 0x9600000008037fae */ /* 0x0007e80008921844 */
[----:B-1----:R-:W4:Y:S01]  /*b9fb0*/  LDL.LU.64 R12, [R1+0x1f80] ;  /* 0x001f8000010c7983 */ /* 0x002f220000300a00 */
[----:B------:R-:W-:-:S02]  /*b9fc0*/  IADD3 R39, P4, R24, R242, RZ ;  /* 0x000000f218277210 */ /* 0x000fc40007f9e0ff */
[----:B------:R-:W-:Y:S02]  /*b9fd0*/  IADD3 R37, P3, R26, R242, RZ ;  /* 0x000000f21a257210 */ /* 0x000fe40007f7e0ff */
[----:B------:R-:W-:Y:S02]  /*b9fe0*/  IADD3.X R38, R25, R2, RZ, P4, !PT ;  /* 0x0000000219267210 */ /* 0x000fe400027fe4ff */
[-C--:B---3--:R-:W-:Y:S01]  /*b9ff0*/  IADD3 R3, P2, R28, R242.reuse, RZ ;  /* 0x000000f21c037210 */ /* 0x088fe20007f5e0ff */
[----:B------:R-:W-:Y:S01]  /*ba000*/  IMAD.X R36, R27, 0x1, R2, P3 ;  /* 0x000000011b247824 */ /* 0x000fe200018e0602 */
[-C--:B-----5:R-:W-:Y:S02]  /*ba010*/  IADD3 R5, P5, R14, R242.reuse, RZ ;  /* 0x000000f20e057210 */ /* 0x0a0fe40007fbe0ff */
[----:B------:R-:W-:-:S03]  /*ba020*/  IADD3 R54, P4, R16, R242, RZ ;  /* 0x000000f210367210 */ /* 0x000fc60007f9e0ff */
[--C-:B------:R-:W-:Y:S02]  /*ba030*/  IMAD.X R6, R15, 0x1, R2.reuse, P5 ;  /* 0x000000010f067824 */ /* 0x100fe400028e0602 */
[----:B------:R-:W3:Y:S01]  /*ba040*/  LDL.LU.64 R14, [R1+0x1f78] ;  /* 0x001f7800010e7983 */ /* 0x000ee20000300a00 */
[--C-:B------:R-:W-:Y:S01]  /*ba050*/  IMAD.X R53, R17, 0x1, R2.reuse, P4 ;  /* 0x0000000111357824 */ /* 0x100fe200020e0602 */
[-C--:B------:R-:W-:Y:S01]  /*ba060*/  IADD3 R49, P3, R18, R242.reuse, RZ ;  /* 0x000000f212317210 */ /* 0x080fe20007f7e0ff */
[----:B------:R-:W5:Y:S02]  /*ba070*/  LDL.LU.64 R16, [R1+0x1f70] ;  /* 0x001f700001107983 */ /* 0x000f640000300a00 */
[----:B------:R-:W-:Y:S01]  /*ba080*/  IMAD.X R4, R29, 0x1, R2, P2 ;  /* 0x000000011d047824 */ /* 0x000fe200010e0602 */
[----:B------:R-:W-:Y:S02]  /*ba090*/  IADD3 R47, P2, R20, R242, RZ ;  /* 0x000000f2142f7210 */ /* 0x000fe40007f5e0ff */
[----:B------:R-:W-:-:S02]  /*ba0a0*/  IADD3.X R48, R19, R2, RZ, P3, !PT ;  /* 0x0000000213307210 */ /* 0x000fc40001ffe4ff */
[----:B------:R-:W-:Y:S01]  /*ba0b0*/  IADD3 R52, P0, R30, R242, RZ ;  /* 0x000000f21e347210 */ /* 0x000fe20007f1e0ff */
[----:B------:R-:W5:Y:S01]  /*ba0c0*/  LDL.LU.64 R18, [R1+0x1f68] ;  /* 0x001f680001127983 */ /* 0x000f620000300a00 */
[--C-:B------:R-:W-:Y:S02]  /*ba0d0*/  IMAD.X R46, R21, 0x1, R2.reuse, P2 ;  /* 0x00000001152e7824 */ /* 0x100fe400010e0602 */
[----:B------:R-:W-:Y:S01]  /*ba0e0*/  IADD3.X R51, R31, R2, RZ, P0, !PT ;  /* 0x000000021f337210 */ /* 0x000fe200007fe4ff */
[----:B------:R-:W-:Y:S01]  /*ba0f0*/  IADD3 R45, P0, R22, R242, RZ ;  /* 0x000000f2162d7210 */ /* 0x000fe20007f1e0ff */
[----:B------:R-:W5:Y:S04]  /*ba100*/  LDL.LU.64 R20, [R1+0x1f60] ;  /* 0x001f600001147983 */ /* 0x000f680000300a00 */
[----:B------:R-:W-:-:S02]  /*ba110*/  IMAD.X R44, R23, 0x1, R2, P0 ;  /* 0x00000001172c7824 */ /* 0x000fc400000e0602 */
[----:B------:R-:W5:Y:S01]  /*ba120*/  LDL.LU.64 R22, [R1+0x1f58] ;  /* 0x001f580001167983 */ /* 0x000f620000300a00 */
[----:B------:R-:W5:Y:S02]  /*ba130*/  LDL.LU.64 R24, [R1+0x1f50] ;  /* 0x001f500001187983 */ /* 0x000f640000300a00 */
[----:B------:R-:W5:Y:S01]  /*ba140*/  LDL.LU.64 R26, [R1+0x1f48] ;  /* 0x001f4800011a7983 */ /* 0x000f620000300a00 */
[----:B--2---:R-:W-:-:S04]  /*ba150*/  IADD3 R8, P6, R10, R242, RZ ;  /* 0x000000f20a087210 */ /* 0x004fc80007fde0ff */
[----:B------:R-:W-:-:S05]  /*ba160*/  IADD3.X R9, R11, R2, RZ, P6, !PT ;  /* 0x000000020b097210 */ /* 0x000fca00037fe4ff */
[----:B------:R1:W-:Y:S01]  /*ba170*/  STL.64 [R1+0x1f88], R8 ;  /* 0x001f880801007387 */ /* 0x0003e20000100a00 */
[----:B----4-:R-:W-:-:S05]  /*ba180*/  IADD3 R10, P0, R12, R242, RZ ;  /* 0x000000f20c0a7210 */ /* 0x010fca0007f1e0ff */
[----:B------:R-:W-:-:S05]  /*ba190*/  IMAD.X R11, R13, 0x1, R2, P0 ;  /* 0x000000010d0b7824 */ /* 0x000fca00000e0602 */
[----:B------:R2:W-:Y:S01]  /*ba1a0*/  STL.64 [R1+0x1f80], R10 ;  /* 0x001f800a01007387 */ /* 0x0005e20000100a00 */
[----:B------:R-:W4:Y:S01]  /*ba1b0*/  LDL.LU.64 R28, [R1+0x1f10] ;  /* 0x001f1000011c7983 */ /* 0x000f220000300a00 */
[----:B---3--:R-:W-:-:S05]  /*ba1c0*/  IADD3 R12, P0, R14, R242, RZ ;  /* 0x000000f20e0c7210 */ /* 0x008fca0007f1e0ff */
[----:B------:R-:W-:Y:S01]  /*ba1d0*/  IMAD.X R13, R15, 0x1, R2, P0 ;  /* 0x000000010f0d7824 */ /* 0x000fe200000e0602 */
[----:B-----5:R-:W-:-:S04]  /*ba1e0*/  IADD3 R14, P0, R16, R242, RZ ;  /* 0x000000f2100e7210 */ /* 0x020fc80007f1e0ff */
[----:B------:R-:W-:Y:S01]  /*ba1f0*/  IADD3.X R15, R17, R2, RZ, P0, !PT ;  /* 0x00000002110f7210 */ /* 0x000fe200007fe4ff */
[----:B------:R-:W-:-:S05]  /*ba200*/  IADD3 R16, P0, R18, R242, RZ ;  /* 0x000000f212107210 */ /* 0x000fca0007f1e0ff */
[----:B------:R-:W-:Y:S01]  /*ba210*/  IMAD.X R17, R19, 0x1, R2, P0 ;  /* 0x0000000113117824 */ /* 0x000fe200000e0602 */
[----:B------:R-:W-:-:S05]  /*ba220*/  IADD3 R18, P0, R20, R242, RZ ;  /* 0x000000f214127210 */ /* 0x000fca0007f1e0ff */
[----:B------:R-:W-:Y:S01]  /*ba230*/  IMAD.X R19, R21, 0x1, R2, P0 ;  /* 0x0000000115137824 */ /* 0x000fe200000e0602 */
[----:B------:R-:W-:-:S04]  /*ba240*/  IADD3 R20, P0, R22, R242, RZ ;  /* 0x000000f216147210 */ /* 0x000fc80007f1e0ff */
[----:B------:R-:W-:Y:S01]  /*ba250*/  IADD3.X R21, R23, R2, RZ, P0, !PT ;  /* 0x0000000217157210 */ /* 0x000fe200007fe4ff */
[----:B------:R-:W-:-:S05]  /*ba260*/  IADD3 R22, P0, R24, R242, RZ ;  /* 0x000000f218167210 */ /* 0x000fca0007f1e0ff */
[----:B------:R-:W-:Y:S01]  /*ba270*/  IMAD.X R23, R25, 0x1, R2, P0 ;  /* 0x0000000119177824 */ /* 0x000fe200000e0602 */
[----:B------:R-:W-:Y:S01]  /*ba280*/  IADD3 R24, P0, R26, R242, RZ ;  /* 0x000000f21a187210 */ /* 0x000fe20007f1e0ff */
[----:B------:R-:W-:-:S05]  /*ba290*/  IADD3 R26, R7, 0x100000, RZ ;  /* 0x00100000071a7810 */ /* 0x000fca0007ffe0ff */
[----:B------:R1:W-:Y:S02]  /*ba2a0*/  LDGSTS.E [R26+-0x69000], [R8.64], P1 ;  /* 0x97000000081a7fae */ /* 0x0003e40008921844 */
[----:B-1----:R-:W-:-:S05]  /*ba2b0*/  IADD3 R8, R7, 0x100000, RZ ;  /* 0x0010000007087810 */ /* 0x002fca0007ffe0ff */
[----:B------:R2:W-:Y:S02]  /*ba2c0*/  LDGSTS.E [R8+-0x68000], [R10.64], P1 ;  /* 0x980000000a087fae */ /* 0x0005e40008921844 */
[----:B--2---:R-:W-:Y:S01]  /*ba2d0*/  MOV R10, R12 ;  /* 0x0000000c000a7202 */ /* 0x004fe20000000f00 */
[----:B------:R-:W-:Y:S02]  /*ba2e0*/  IMAD.MOV.U32 R11, RZ, RZ, R13 ;  /* 0x000000ffff0b7224 */ /* 0x000fe400078e000d */
[----:B------:R-:W-:Y:S01]  /*ba2f0*/  IMAD.MOV.U32 R12, RZ, RZ, R14 ;  /* 0x000000ffff0c7224 */ /* 0x000fe200078e000e */
[----:B------:R-:W-:Y:S02]  /*ba300*/  MOV R13, R15 ;  /* 0x0000000f000d7202 */ /* 0x000fe40000000f00 */
[----:B------:R1:W-:Y:S04]  /*ba310*/  STL.64 [R1+0x1f78], R10 ;  /* 0x001f780a01007387 */ /* 0x0003e80000100a00 */
[----:B------:R1:W-:Y:S01]  /*ba320*/  LDGSTS.E [R8+-0x67000], [R10.64], P1 ;  /* 0x990000000a087fae */ /* 0x0003e20008921844 */
[----:B------:R2:W-:Y:S02]  /*ba330*/  LDGSTS.E [R8+-0x66000], [R12.64], P1 ;  /* 0x9a0000000c087fae */ /* 0x0005e40008921844 */
[----:B------:R3:W-:Y:S01]  /*ba340*/  LDGSTS.E [R8+-0x65000], [R16.64], P1 ;  /* 0x9b00000010087fae */ /* 0x0007e20008921844 */
[----:B-1----:R-:W5:Y:S01]  /*ba350*/  LDL.LU.64 R10, [R1+0x1be8] ;  /* 0x001be800010a7983 */ /* 0x002f620000300a00 */
[----:B------:R2:W-:Y:S03]  /*ba360*/  STL.64 [R1+0x1f70], R12 ;  /* 0x001f700c01007387 */ /* 0x0005e60000100a00 */
[----:B--2---:R-:W2:Y:S01]  /*ba370*/  LDL.LU.64 R12, [R1+0x1ed8] ;  /* 0x001ed800010c7983 */ /* 0x004ea20000300a00 */
[----:B------:R-:W2:Y:S02]  /*ba380*/  LDL.LU.64 R14, [R1+0x1ea0] ;  /* 0x001ea000010e7983 */ /* 0x000ea40000300a00 */
[----:B------:R3:W-:Y:S02]  /*ba390*/  STL.64 [R1+0x1f68], R16 ;  /* 0x001f681001007387 */ /* 0x0007e40000100a00 */
[----:B---3--:R-:W-:-:S02]  /*ba3a0*/  IMAD.MOV.U32 R16, RZ, RZ, R18 ;  /* 0x000000ffff107224 */ /* 0x008fc400078e0012 */
[----:B------:R-:W-:-:S05]  /*ba3b0*/  IMAD.MOV.U32 R17, RZ, RZ, R19 ;  /* 0x000000ffff117224 */ /* 0x000fca00078e0013 */
[----:B------:R1:W-:Y:S04]  /*ba3c0*/  STL.64 [R1+0x1f60], R16 ;  /* 0x001f601001007387 */ /* 0x0003e80000100a00 */
[----:B------:R1:W-:Y:S01]  /*ba3d0*/  LDGSTS.E [R8+-0x64000], [R16.64], P1 ;  /* 0x9c00000010087fae */ /* 0x0003e20008921844 */
[----:B------:R3:W-:Y:S02]  /*ba3e0*/  LDGSTS.E [R8+-0x63000], [R20.64], P1 ;  /* 0x9d00000014087fae */ /* 0x0007e40008921844 */
[----:B------:R-:W-:Y:S02]  /*ba3f0*/  IMAD.X R25, R27, 0x1, R2, P0 ;  /* 0x000000011b197824 */ /* 0x000fe400000e0602 */
[----:B------:R3:W-:Y:S01]  /*ba400*/  LDGSTS.E [R8+-0x62000], [R22.64], P1 ;  /* 0x9e00000016087fae */ /* 0x0007e20008921844 */
[----:B-1----:R-:W2:Y:S01]  /*ba410*/  LDL.LU.64 R16, [R1+0x1e68] ;  /* 0x001e680001107983 */ /* 0x002ea20000300a00 */
[----:B------:R-:W2:Y:S02]  /*ba420*/  LDL.LU.64 R18, [R1+0x1e30] ;  /* 0x001e300001127983 */ /* 0x000ea40000300a00 */
[----:B------:R3:W-:Y:S02]  /*ba430*/  STL.64 [R1+0x1f58], R20 ;  /* 0x001f581401007387 */ /* 0x0007e40000100a00 */
[----:B---3--:R-:W3:Y:S01]  /*ba440*/  LDL.LU.64 R20, [R1+0x1df8] ;  /* 0x001df80001147983 */ /* 0x008ee20000300a00 */
[----:B------:R-:W3:Y:S02]  /*ba450*/  LDL.LU.64 R60, [R1+0x1dc0] ;  /* 0x001dc000013c7983 */ /* 0x000ee40000300a00 */
[----:B------:R1:W-:Y:S02]  /*ba460*/  STL.64 [R1+0x1f50], R22 ;  /* 0x001f501601007387 */ /* 0x0003e40000100a00 */
[----:B------:R-:W3:Y:S01]  /*ba470*/  LDL.LU.64 R34, [R1+0x1d88] ;  /* 0x001d880001227983 */ /* 0x000ee20000300a00 */
[----:B------:R-:W-:Y:S01]  /*ba480*/  IADD3 R7, R7, 0x100000, RZ ;  /* 0x0010000007077810 */ /* 0x000fe20007ffe0ff */
[----:B------:R-:W3:Y:S01]  /*ba490*/  LDL.LU.64 R26, [R1+0x1d50] ;  /* 0x001d5000011a7983 */ /* 0x000ee20000300a00 */
[----:B-1----:R-:W-:Y:S01]  /*ba4a0*/  MOV R22, R24 ;  /* 0x0000001800167202 */ /* 0x002fe20000000f00 */
[----:B------:R-:W-:-:S05]  /*ba4b0*/  IMAD.MOV.U32 R23, RZ, RZ, R25 ;  /* 0x000000ffff177224 */ /* 0x000fca00078e0019 */
[----:B------:R4:W-:Y:S04]  /*ba4c0*/  LDGSTS.E [R7+-0x61000], [R22.64], P1 ;  /* 0x9f00000016077fae */ /* 0x0009e80008921844 */
[----:B------:R1:W-:Y:S01]  /*ba4d0*/  STL.64 [R1+0x1f48], R22 ;  /* 0x001f481601007387 */ /* 0x0003e20000100a00 */
[----:B------:R-:W-:Y:S01]  /*ba4e0*/  IMAD.SHL.U32 R245, R245, 0x4, RZ ;  /* 0x00000004f5f57824 */ /* 0x000fe200078e00ff */
[----:B----4-:R-:W-:-:S05]  /*ba4f0*/  IADD3 R7, P0, R28, R242, RZ ;  /* 0x000000f21c077210 */ /* 0x010fca0007f1e0ff */
[----:B------:R-:W-:Y:S02]  /*ba500*/  IMAD.X R8, R29, 0x1, R2, P0 ;  /* 0x000000011d087824 */ /* 0x000fe400000e0602 */
[----:B------:R-:W4:Y:S01]  /*ba510*/  LDL.LU.64 R28, [R1+0x1d18] ;  /* 0x001d1800011c7983 */ /* 0x000f220000300a00 */
[----:B------:R-:W4:Y:S02]  /*ba520*/  LDL.LU.64 R30, [R1+0x1ce0] ;  /* 0x001ce000011e7983 */ /* 0x000f240000300a00 */
[----:B------:R-:W4:Y:S02]  /*ba530*/  LDL.LU.64 R32, [R1+0x1ca8] ;  /* 0x001ca80001207983 */ /* 0x000f240000300a00 */
[----:B------:R-:W4:Y:S01]  /*ba540*/  LDL.LU.64 R58, [R1+0x1c70] ;  /* 0x001c7000013a7983 */ /* 0x000f220000300a00 */
        /* <DEDUP_REMOVED lines=9> */
[----:B-----5:R-:W-:-:S04]  /*ba5e0*/  IADD3 R9, P0, R10, R242, RZ ;  /* 0x000000f20a097210 */ /* 0x020fc80007f1e0ff */
[----:B------:R-:W-:Y:S02]  /*ba5f0*/  IADD3.X R10, R11, R2, RZ, P0, !PT ;  /* 0x000000020b0a7210 */ /* 0x000fe400007fe4ff */
[----:B--2---:R-:W-:-:S05]  /*ba600*/  IADD3 R11, P0, R12, R242, RZ ;  /* 0x000000f20c0b7210 */ /* 0x004fca0007f1e0ff */
[----:B------:R-:W-:Y:S01]  /*ba610*/  IMAD.X R12, R13, 0x1, R2, P0 ;  /* 0x000000010d0c7824 */ /* 0x000fe200000e0602 */
[----:B------:R-:W-:-:S05]  /*ba620*/  IADD3 R13, P0, R14, R242, RZ ;  /* 0x000000f20e0d7210 */ /* 0x000fca0007f1e0ff */
[----:B------:R-:W-:Y:S01]  /*ba630*/  IMAD.X R14, R15, 0x1, R2, P0 ;  /* 0x000000010f0e7824 */ /* 0x000fe200000e0602 */
[----:B------:R-:W-:-:S04]  /*ba640*/  IADD3 R15, P0, R16, R242, RZ ;  /* 0x000000f2100f7210 */ /* 0x000fc80007f1e0ff */
[----:B------:R-:W-:Y:S01]  /*ba650*/  IADD3.X R16, R17, R2, RZ, P0, !PT ;  /* 0x0000000211107210 */ /* 0x000fe200007fe4ff */
[----:B------:R-:W-:-:S05]  /*ba660*/  IADD3 R17, P0, R18, R242, RZ ;  /* 0x000000f212117210 */ /* 0x000fca0007f1e0ff */
[----:B------:R-:W-:Y:S01]  /*ba670*/  IMAD.X R18, R19, 0x1, R2, P0 ;  /* 0x0000000113127824 */ /* 0x000fe200000e0602 */
[----:B---3--:R-:W-:-:S05]  /*ba680*/  IADD3 R19, P0, R20, R242, RZ ;  /* 0x000000f214137210 */ /* 0x008fca0007f1e0ff */
[----:B------:R-:W-:Y:S01]  /*ba690*/  IMAD.X R20, R21, 0x1, R2, P0 ;  /* 0x0000000115147824 */ /* 0x000fe200000e0602 */
[----:B------:R-:W-:-:S04]  /*ba6a0*/  IADD3 R21, P0, R60, R242, RZ ;  /* 0x000000f23c157210 */ /* 0x000fc80007f1e0ff */
[----:B-1----:R-:W-:Y:S01]  /*ba6b0*/  IADD3.X R22, R61, R2, RZ, P0, !PT ;  /* 0x000000023d167210 */ /* 0x002fe200007fe4ff */
[----:B------:R-:W-:-:S05]  /*ba6c0*/  IADD3 R23, P0, R34, R242, RZ ;  /* 0x000000f222177210 */ /* 0x000fca0007f1e0ff */
[----:B------:R-:W-:Y:S01]  /*ba6d0*/  IMAD.X R24, R35, 0x1, R2, P0 ;  /* 0x0000000123187824 */ /* 0x000fe200000e0602 */
[----:B------:R-:W-:Y:S02]  /*ba6e0*/  LOP3.LUT R35, R245, 0x10, RZ, 0x3c, !PT ;  /* 0x00000010f5237812 */ /* 0x000fe400078e3cff */
[----:B------:R-:W2:Y:S01]  /*ba6f0*/  LDL.LU R245, [R1+0x244] ;  /* 0x0002440001f57983 */ /* 0x000ea20000300800 */
[----:B------:R-:W-:-:S05]  /*ba700*/  IADD3 R25, P0, R26, R242, RZ ;  /* 0x000000f21a197210 */ /* 0x000fca0007f1e0ff */
[----:B------:R-:W-:Y:S02]  /*ba710*/  IMAD.X R26, R27, 0x1, R2, P0 ;  /* 0x000000011b1a7824 */ /* 0x000fe400000e0602 */
[----:B------:R-:W-:-:S05]  /*ba720*/  IMAD R35, R243, 0x20000, R35 ;  /* 0x00020000f3237824 */ /* 0x000fca00078e0223 */
[----:B------:R-:W-:Y:S02]  /*ba730*/  IADD3 R50, R35, 0x100000, RZ ;  /* 0x0010000023327810 */ /* 0x000fe40007ffe0ff */
[----:B----4-:R-:W-:-:S04]  /*ba740*/  IADD3 R27, P0, R28, R242, RZ ;  /* 0x000000f21c1b7210 */ /* 0x010fc80007f1e0ff */
[----:B------:R-:W-:Y:S01]  /*ba750*/  IADD3.X R28, R29, R2, RZ, P0, !PT ;  /* 0x000000021d1c7210 */ /* 0x000fe200007fe4ff */
[----:B------:R-:W-:-:S05]  /*ba760*/  IADD3 R29, P0, R30, R242, RZ ;  /* 0x000000f21e1d7210 */ /* 0x000fca0007f1e0ff */
[----:B------:R-:W-:Y:S01]  /*ba770*/  IMAD.X R30, R31, 0x1, R2, P0 ;  /* 0x000000011f1e7824 */ /* 0x000fe200000e0602 */
[----:B------:R-:W-:-:S04]  /*ba780*/  IADD3 R31, P0, R32, R242, RZ ;  /* 0x000000f2201f7210 */ /* 0x000fc80007f1e0ff */
[----:B------:R-:W-:Y:S01]  /*ba790*/  IADD3.X R32, R33, R2, RZ, P0, !PT ;  /* 0x0000000221207210 */ /* 0x000fe200007fe4ff */
[----:B------:R-:W-:Y:S01]  /*ba7a0*/  IADD3 R33, P0, R58, R242, RZ ;  /* 0x000000f23a217210 */ /* 0x000fe20007f1e0ff */
[----:B------:R-:W-:-:S04]  /*ba7b0*/  MOV R58, R218 ;  /* 0x000000da003a7202 */ /* 0x000fc80000000f00 */
[----:B------:R-:W-:Y:S02]  /*ba7c0*/  IMAD.X R34, R59, 0x1, R2, P0 ;  /* 0x000000013b227824 */ /* 0x000fe400000e0602 */
[----:B------:R-:W-:-:S05]  /*ba7d0*/  IMAD.MOV.U32 R59, RZ, RZ, R223 ;  /* 0x000000ffff3b7224 */ /* 0x000fca00078e00df */
[----:B------:R1:W-:Y:S04]  /*ba7e0*/  STL.64 [R1+0x1a70], R58 ;  /* 0x001a703a01007387 */ /* 0x0003e80000100a00 */
[----:B------:R1:W-:Y:S02]  /*ba7f0*/  LDGSTS.E [R50+-0x7fe00], [R58.64], P1 ;  /* 0x802000003a327fae */ /* 0x0003e40008921844 */
[----:B-1----:R-:W-:Y:S01]  /*ba800*/  IMAD.MOV.U32 R58, RZ, RZ, R240 ;  /* 0x000000ffff3a7224 */ /* 0x002fe200078e00f0 */
[----:B------:R-:W-:-:S05]  /*ba810*/  MOV R59, R219 ;  /* 0x000000db003b7202 */ /* 0x000fca0000000f00 */
[----:B------:R1:W-:Y:S01]  /*ba820*/  STL.64 [R1+0x1a80], R58 ;  /* 0x001a803a01007387 */ /* 0x0003e20000100a00 */
[----:B------:R-:W3:Y:S02]  /*ba830*/  LDL.LU R235, [R1+0x22c] ;  /* 0x00022c0001eb7983 */ /* 0x000ee40000300800 */
[----:B------:R-:W4:Y:S02]  /*ba840*/  LDL.LU R228, [R1+0x234] ;  /* 0x0002340001e47983 */ /* 0x000f240000300800 */
[----:B------:R-:W5:Y:S01]  /*ba850*/  LDL.LU R229, [R1+0x218] ;  /* 0x0002180001e57983 */ /* 0x000f620000300800 */
[----:B------:R-:W5:Y:S04]  /*ba860*/  LDL.LU R230, [R1+0x220] ;  /* 0x0002200001e67983 */ /* 0x000f680000300800 */
[----:B------:R1:W-:Y:S01]  /*ba870*/  LDGSTS.E [R50+-0x7ee00], [R58.64], P1 ;  /* 0x812000003a327fae */ /* 0x0003e20008921844 */
[----:B------:R-:W5:Y:S02]  /*ba880*/  LDL.LU R231, [R1+0x20c] ;  /* 0x00020c0001e77983 */ /* 0x000f640000300800 */
[----:B------:R-:W5:Y:S02]  /*ba890*/  LDL.LU R224, [R1+0x214] ;  /* 0x0002140001e07983 */ /* 0x000f640000300800 */
[----:B-1----:R-:W-:-:S02]  /*ba8a0*/  IMAD.MOV.U32 R58, RZ, RZ, R249 ;  /* 0x000000ffff3a7224 */ /* 0x002fc400078e00f9 */
[----:B------:R-:W-:-:S05]  /*ba8b0*/  IMAD.MOV.U32 R59, RZ, RZ, R248 ;  /* 0x000000ffff3b7224 */ /* 0x000fca00078e00f8 */
[----:B------:R1:W-:Y:S01]  /*ba8c0*/  STL.64 [R1+0x1a90], R58 ;  /* 0x001a903a01007387 */ /* 0x0003e20000100a00 */
[----:B------:R-:W5:Y:S02]  /*ba8d0*/  LDL.LU R225, [R1+0x1fc] ;  /* 0x0001fc0001e17983 */ /* 0x000f640000300800 */
[----:B------:R-:W5:Y:S02]  /*ba8e0*/  LDL.LU R226, [R1+0x204] ;  /* 0x0002040001e27983 */ /* 0x000f640000300800 */
[----:B------:R-:W5:Y:S01]  /*ba8f0*/  LDL.LU R227, [R1+0x1f0] ;  /* 0x0001f00001e37983 */ /* 0x000f620000300800 */
[----:B------:R-:W5:Y:S04]  /*ba900*/  LDL.LU R220, [R1+0x1f4] ;  /* 0x0001f40001dc7983 */ /* 0x000f680000300800 */
[----:B------:R1:W-:Y:S01]  /*ba910*/  LDGSTS.E [R50+-0x7de00], [R58.64], P1 ;  /* 0x822000003a327fae */ /* 0x0003e20008921844 */
[----:B------:R-:W5:Y:S02]  /*ba920*/  LDL.LU R221, [R1+0x1e8] ;  /* 0x0001e80001dd7983 */ /* 0x000f640000300800 */
[----:B------:R-:W5:Y:S01]  /*ba930*/  LDL.LU R222, [R1+0x1ec] ;  /* 0x0001ec0001de7983 */ /* 0x000f620000300800 */
[----:B-1----:R-:W-:Y:S01]  /*ba940*/  MOV R58, R251 ;  /* 0x000000fb003a7202 */ /* 0x002fe20000000f00 */
        /* <DEDUP_REMOVED lines=10> */
[----:B--2---:R-:W-:-:S05]  /*ba9f0*/  IMAD.MOV.U32 R58, RZ, RZ, R245 ;  /* 0x000000ffff3a7224 */ /* 0x004fca00078e00f5 */
[----:B------:R3:W-:Y:S01]  /*baa00*/  STL.64 [R1+0x1ab0], R58 ;  /* 0x001ab03a01007387 */ /* 0x0007e20000100a00 */
[----:B------:R-:W2:Y:S02]  /*baa10*/  LDL.LU R250, [R1+0x150] ;  /* 0x0001500001fa7983 */ /* 0x000ea40000300800 */
[----:B------:R-:W2:Y:S02]  /*baa20*/  LDL.LU R251, [R1+0x154] ;  /* 0x0001540001fb7983 */ /* 0x000ea40000300800 */
[----:B------:R-:W2:Y:S01]  /*baa30*/  LDL.LU R244, [R1+0x140] ;  /* 0x0001400001f47983 */ /* 0x000ea20000300800 */
[----:B------:R-:W2:Y:S04]  /*baa40*/  LDL.LU R245, [R1+0x148] ;  /* 0x0001480001f57983 */ /* 0x000ea80000300800 */
[----:B------:R3:W-:Y:S02]  /*baa50*/  LDGSTS.E [R50+-0x7be00], [R58.64], P1 ;  /* 0x842000003a327fae */ /* 0x0007e40008921844 */
[----:B---3--:R-:W-:-:S02]  /*baa60*/  IMAD.MOV.U32 R59, RZ, RZ, R235 ;  /* 0x000000ffff3b7224 */ /* 0x008fc400078e00eb */
[----:B----4-:R-:W-:-:S05]  /*baa70*/  IMAD.MOV.U32 R58, RZ, RZ, R228 ;  /* 0x000000ffff3a7224 */ /* 0x010fca00078e00e4 */
[----:B------:R5:W-:Y:S04]  /*baa80*/  STL.64 [R1+0x1ab8], R58 ;  /* 0x001ab83a01007387 */ /* 0x000be80000100a00 */
[----:B------:R5:W-:Y:S02]  /*baa90*/  LDGSTS.E [R50+-0x7ae00], [R58.64], P1 ;  /* 0x852000003a327fae */ /* 0x000be40008921844 */
[----:B-----5:R-:W-:Y:S01]  /*baaa0*/  MOV R58, R230 ;  /* 0x000000e6003a7202 */ /* 0x020fe20000000f00 */
[----:B------:R-:W-:-:S05]  /*baab0*/  IMAD.MOV.U32 R59, RZ, RZ, R229 ;  /* 0x000000ffff3b7224 */ /* 0x000fca00078e00e5 */
        /* <DEDUP_REMOVED lines=8> */
[----:B------:R1:W-:Y:S04]  /*bab40*/  STL.64 [R1+0x1ad0], R58 ;  /* 0x001ad03a01007387 */ /* 0x0003e80000100a00 */
[----:B------:R1:W-:Y:S02]  /*bab50*/  LDGSTS.E [R50+-0x77e00], [R58.64], P1 ;  /* 0x882000003a327fae */ /* 0x0003e40008921844 */
[----:B-1----:R-:W-:Y:S01]  /*bab60*/  MOV R58, R220 ;  /* 0x000000dc003a7202 */ /* 0x002fe20000000f00 */
        /* <DEDUP_REMOVED lines=19> */
[----:B--2---:R-:W-:Y:S02]  /*baca0*/  IMAD.MOV.U32 R58, RZ, RZ, R251 ;  /* 0x000000ffff3a7224 */ /* 0x004fe400078e00fb */
[----:B------:R-:W-:-:S05]  /*bacb0*/  IMAD.MOV.U32 R59, RZ, RZ, R250 ;  /* 0x000000ffff3b7224 */ /* 0x000fca00078e00fa */
[----:B------:R1:W-:Y:S04]  /*bacc0*/  STL.64 [R1+0x1b00], R58 ;  /* 0x001b003a01007387 */ /* 0x0003e80000100a00 */
[----:B------:R1:W-:Y:S02]  /*bacd0*/  LDGSTS.E [R50+-0x71e00], [R58.64], P1 ;  /* 0x8e2000003a327fae */ /* 0x0003e40008921844 */
[----:B-1----:R-:W-:Y:S01]  /*bace0*/  MOV R58, R245 ;  /* 0x000000f5003a7202 */ /* 0x002fe20000000f00 */
[----:B------:R-:W-:-:S05]  /*bacf0*/  IMAD.MOV.U32 R59, RZ, RZ, R244 ;  /* 0x000000ffff3b7224 */ /* 0x000fca00078e00f4 */
[----:B------:R1:W-:Y:S04]  /*bad00*/  STL.64 [R1+0x1b08], R58 ;  /* 0x001b083a01007387 */ /* 0x0003e80000100a00 */
[----:B------:R1:W-:Y:S02]  /*bad10*/  LDGSTS.E [R50+-0x70e00], [R58.64], P1 ;  /* 0x8f2000003a327fae */ /* 0x0003e40008921844 */
[----:B-1----:R-:W-:Y:S01]  /*bad20*/  MOV R59, R4 ;  /* 0x00000004003b7202 */ /* 0x002fe20000000f00 */
[----:B------:R-:W-:Y:S02]  /*bad30*/  IMAD.MOV.U32 R58, RZ, RZ, R3 ;  /* 0x000000ffff3a7224 */ /* 0x000fe400078e0003 */
[----:B------:R-:W-:Y:S01]  /*bad40*/  IMAD.MOV.U32 R4, RZ, RZ, R5 ;  /* 0x000000ffff047224 */ /* 0x000fe200078e0005 */
[----:B------:R-:W-:Y:S01]  /*bad50*/  IADD3 R3, R35, 0x100000, RZ ;  /* 0x0010000023037810 */ /* 0x000fe20007ffe0ff */
[----:B------:R-:W-:Y:S01]  /*bad60*/  IMAD.MOV.U32 R5, RZ, RZ, R6 ;  /* 0x000000ffff057224 */ /* 0x000fe200078e0006 */
[----:B------:R-:W-:Y:S04]  /*bad70*/  STL.64 [R1+0x1c10], R58 ;  /* 0x001c103a01007387 */ /* 0x000fe80000100a00 */
[----:B------:R1:W-:Y:S01]  /*bad80*/  LDGSTS.E [R50+-0x6fe00], [R58.64], P1 ;  /* 0x902000003a327fae */ /* 0x0003e20008921844 */
[----:B------:R2:W-:Y:S02]  /*bad90*/  STL.64 [R1+0x1c08], R4 ;  /* 0x001c080401007387 */ /* 0x0005e40000100a00 */
[----:B------:R2:W-:Y:S02]  /*bada0*/  LDGSTS.E [R3+-0x6ee00], [R4.64], P1 ;  /* 0x9120000004037fae */ /* 0x0005e40008921844 */
[----:B--2---:R-:W-:Y:S01]  /*badb0*/  MOV R4, R7 ;  /* 0x0000000700047202 */ /* 0x004fe20000000f00 */
[----:B------:R-:W-:-:S05]  /*badc0*/  IMAD.MOV.U32 R5, RZ, RZ, R8 ;  /* 0x000000ffff057224 */ /* 0x000fca00078e0008 */
[----:B------:R2:W-:Y:S04]  /*badd0*/  STL.64 [R1+0x1f10], R4 ;  /* 0x001f100401007387 */ /* 0x0005e80000100a00 */
[----:B------:R2:W-:Y:S02]  /*bade0*/  LDGSTS.E [R3+-0x6de00], [R4.64], P1 ;  /* 0x9220000004037fae */ /* 0x0005e40008921844 */
[----:B--2---:R-:W-:Y:S01]  /*badf0*/  IMAD.MOV.U32 R4, RZ, RZ, R11 ;  /* 0x000000ffff047224 */ /* 0x004fe200078e000b */
[----:B------:R-:W-:-:S05]  /*bae00*/  MOV R5, R12 ;  /* 0x0000000c00057202 */ /* 0x000fca0000000f00 */
[----:B------:R2:W-:Y:S04]  /*bae10*/  STL.64 [R1+0x1ed8], R4 ;  /* 0x001ed80401007387 */ /* 0x0005e80000100a00 */
[----:B------:R2:W-:Y:S02]  /*bae20*/  LDGSTS.E [R3+-0x6ce00], [R4.64], P1 ;  /* 0x9320000004037fae */ /* 0x0005e40008921844 */
[----:B--2---:R-:W-:Y:S02]  /*bae30*/  IMAD.MOV.U32 R4, RZ, RZ, R13 ;  /* 0x000000ffff047224 */ /* 0x004fe400078e000d */
[----:B------:R-:W-:-:S05]  /*bae40*/  IMAD.MOV.U32 R5, RZ, RZ, R14 ;  /* 0x000000ffff057224 */ /* 0x000fca00078e000e */
[----:B------:R2:W-:Y:S04]  /*bae50*/  STL.64 [R1+0x1ea0], R4 ;  /* 0x001ea00401007387 */ /* 0x0005e80000100a00 */
        /* <DEDUP_REMOVED lines=12> */
[----:B------:R2:W-:Y:S01]  /*baf20*/  LDGSTS.E [R3+-0x68e00], [R4.64], P1 ;  /* 0x9720000004037fae */ /* 0x0005e20008921844 */
[----:B------:R-:W-:Y:S01]  /*baf30*/  IMAD.MOV.U32 R6, RZ, RZ, R23 ;  /* 0x000000ffff067224 */ /* 0x000fe200078e0017 */
[----:B------:R-:W-:Y:S02]  /*baf40*/  MOV R7, R24 ;  /* 0x0000001800077202 */ /* 0x000fe40000000f00 */
[----:B--2---:R-:W-:Y:S01]  /*baf50*/  MOV R4, R21 ;  /* 0x0000001500047202 */ /* 0x004fe20000000f00 */
[----:B------:R-:W-:-:S05]  /*baf60*/  IMAD.MOV.U32 R5, RZ, RZ, R22 ;  /* 0x000000ffff057224 */ /* 0x000fca00078e0016 */
[----:B------:R2:W-:Y:S04]  /*baf70*/  STL.64 [R1+0x1dc0], R4 ;  /* 0x001dc00401007387 */ /* 0x0005e80000100a00 */
[----:B------:R2:W-:Y:S01]  /*baf80*/  LDGSTS.E [R3+-0x67e00], [R4.64], P1 ;  /* 0x9820000004037fae */ /* 0x0005e20008921844 */
[----:B------:R3:W-:Y:S02]  /*baf90*/  LDGSTS.E [R3+-0x66e00], [R6.64], P1 ;  /* 0x9920000006037fae */ /* 0x0007e40008921844 */
[----:B------:R-:W-:Y:S02]  /*bafa0*/  IMAD.MOV.U32 R12, RZ, RZ, R25 ;  /* 0x000000ffff0c7224 */ /* 0x000fe400078e0019 */
[----:B------:R-:W-:-:S05]  /*bafb0*/  IMAD.MOV.U32 R13, RZ, RZ, R26 ;  /* 0x000000ffff0d7224 */ /* 0x000fca00078e001a */
[----:B------:R4:W-:Y:S04]  /*bafc0*/  LDGSTS.E [R3+-0x65e00], [R12.64], P1 ;  /* 0x9a2000000c037fae */ /* 0x0009e80008921844 */
[----:B--2---:R-:W2:Y:S01]  /*bafd0*/  LDL.LU.64 R4, [R1+0x1f40] ;  /* 0x001f400001047983 */ /* 0x004ea20000300a00 */
[----:B------:R3:W-:Y:S02]  /*bafe0*/  STL.64 [R1+0x1d88], R6 ;  /* 0x001d880601007387 */ /* 0x0007e40000100a00 */
[----:B------:R-:W-:Y:S01]  /*baff0*/  IMAD.MOV.U32 R14, RZ, RZ, R29 ;  /* 0x000000ffff0e7224 */ /* 0x000fe200078e001d */
[----:B---3--:R-:W3:Y:S01]  /*bb000*/  LDL.LU.64 R6, [R1+0x1f08] ;  /* 0x001f080001067983 */ /* 0x008ee20000300a00 */
[----:B------:R4:W-:Y:S02]  /*bb010*/  STL.64 [R1+0x1d50], R12 ;  /* 0x001d500c01007387 */ /* 0x0009e40000100a00 */
[----:B------:R-:W5:Y:S01]  /*bb020*/  LDL.LU.64 R60, [R1+0x1ed0] ;  /* 0x001ed000013c7983 */ /* 0x000f620000300a00 */
[----:B------:R-:W-:-:S02]  /*bb030*/  MOV R15, R30 ;  /* 0x0000001e000f7202 */ /* 0x000fc40000000f00 */
[----:B----4-:R-:W-:Y:S01]  /*bb040*/  MOV R12, R27 ;  /* 0x0000001b000c7202 */ /* 0x010fe20000000f00 */
[----:B------:R-:W-:-:S05]  /*bb050*/  IMAD.MOV.U32 R13, RZ, RZ, R28 ;  /* 0x000000ffff0d7224 */ /* 0x000fca00078e001c */
[----:B------:R4:W-:Y:S01]  /*bb060*/  STL.64 [R1+0x1d18], R12 ;  /* 0x001d180c01007387 */ /* 0x0009e20000100a00 */
[----:B-1----:R-:W5:Y:S03]  /*bb070*/  LDL.LU.64 R58, [R1+0x1e98] ;  /* 0x001e9800013a7983 */ /* 0x002f660000300a00 */
[----:B------:R4:W-:Y:S01]  /*bb080*/  LDGSTS.E [R3+-0x64e00], [R12.64], P1 ;  /* 0x9b2000000c037fae */ /* 0x0009e20008921844 */
[----:B------:R1:W-:Y:S03]  /*bb090*/  LDGSTS.E [R3+-0x63e00], [R14.64], P1 ;  /* 0x9c2000000e037fae */ /* 0x0003e60008921844 */
[----:B----4-:R-:W4:Y:S01]  /*bb0a0*/  LDL.LU.64 R12, [R1+0x1e60] ;  /* 0x001e6000010c7983 */ /* 0x010f220000300a00 */
[----:B------:R1:W-:Y:S02]  /*bb0b0*/  STL.64 [R1+0x1ce0], R14 ;  /* 0x001ce00e01007387 */ /* 0x0003e40000100a00 */
[----:B-1----:R-:W-:-:S02]  /*bb0c0*/  IMAD.MOV.U32 R14, RZ, RZ, R31 ;  /* 0x000000ffff0e7224 */ /* 0x002fc400078e001f */
[----:B------:R-:W-:-:S05]  /*bb0d0*/  IMAD.MOV.U32 R15, RZ, RZ, R32 ;  /* 0x000000ffff0f7224 */ /* 0x000fca00078e0020 */
[----:B------:R1:W-:Y:S04]  /*bb0e0*/  STL.64 [R1+0x1ca8], R14 ;  /* 0x001ca80e01007387 */ /* 0x0003e80000100a00 */
[----:B------:R1:W-:Y:S01]  /*bb0f0*/  LDGSTS.E [R3+-0x62e00], [R14.64], P1 ;  /* 0x9d2000000e037fae */ /* 0x0003e20008921844 */
[----:B------:R-:W-:-:S03]  /*bb100*/  MOV R20, R33 ;  /* 0x0000002100147202 */ /* 0x000fc60000000f00 */
[----:B-1----:R-:W4:Y:S01]  /*bb110*/  LDL.LU.64 R14, [R1+0x1e28] ;  /* 0x001e2800010e7983 */ /* 0x002f220000300a00 */
[----:B------:R-:W4:Y:S02]  /*bb120*/  LDL.LU.64 R16, [R1+0x1df0] ;  /* 0x001df00001107983 */ /* 0x000f240000300a00 */
[----:B------:R-:W4:Y:S02]  /*bb130*/  LDL.LU.64 R18, [R1+0x1db8] ;  /* 0x001db80001127983 */ /* 0x000f240000300a00 */
[----:B------:R-:W-:Y:S02]  /*bb140*/  IMAD.MOV.U32 R21, RZ, RZ, R34 ;  /* 0x000000ffff157224 */ /* 0x000fe400078e0022 */
[----:B------:R-:W-:Y:S01]  /*bb150*/  IMAD.MOV.U32 R8, RZ, RZ, R9 ;  /* 0x000000ffff087224 */ /* 0x000fe200078e0009 */
[----:B------:R-:W-:Y:S02]  /*bb160*/  MOV R9, R10 ;  /* 0x0000000a00097202 */ /* 0x000fe40000000f00 */
[----:B------:R1:W-:Y:S04]  /*bb170*/  STL.64 [R1+0x1c70], R20 ;  /* 0x001c701401007387 */ /* 0x0003e80000100a00 */
[----:B------:R1:W-:Y:S04]  /*bb180*/  LDGSTS.E [R3+-0x61e00], [R20.64], P1 ;  /* 0x9e20000014037fae */ /* 0x0003e80008921844 */
[----:B-1----:R-:W4:Y:S01]  /*bb190*/  LDL.LU.64 R20, [R1+0x1d80] ;  /* 0x001d800001147983 */ /* 0x002f220000300a00 */
[----:B------:R1:W-:Y:S02]  /*bb1a0*/  STL.64 [R1+0x1be8], R8 ;  /* 0x001be80801007387 */ /* 0x0003e40000100a00 */
[----:B------:R-:W4:Y:S02]  /*bb1b0*/  LDL.LU.64 R22, [R1+0x1d48] ;  /* 0x001d480001167983 */ /* 0x000f240000300a00 */
[----:B------:R-:W4:Y:S01]  /*bb1c0*/  LDL.LU.64 R24, [R1+0x1d10] ;  /* 0x001d100001187983 */ /* 0x000f220000300a00 */
        /* <DEDUP_REMOVED lines=12> */
[----:B------:R-:W-:Y:S01]  /*bb290*/  IMAD.SHL.U32 R245, R55, 0x4, RZ ;  /* 0x0000000437f57824 */ /* 0x000fe200078e00ff */
[----:B------:R-:W4:Y:S04]  /*bb2a0*/  LDL.LU R244, [R1+0x2bc] ;  /* 0x0002bc0001f47983 */ /* 0x000f280000300800 */
[----:B------:R-:W-:-:S02]  /*bb2b0*/  LOP3.LUT R222, R245, 0x20, RZ, 0x3c, !PT ;  /* 0x00000020f5de7812 */ /* 0x000fc400078e3cff */
[----:B------:R-:W4:Y:S01]  /*bb2c0*/  LDL.LU R245, [R1+0x2c4] ;  /* 0x0002c40001f57983 */ /* 0x000f220000300800 */
[----:B------:R-:W-:-:S05]  /*bb2d0*/  IADD3 R35, R35, 0x100000, RZ ;  /* 0x0010000023237810 */ /* 0x000fca0007ffe0ff */
[----:B------:R1:W-:Y:S01]  /*bb2e0*/  LDGSTS.E [R35+-0x60e00], [R8.64], P1 ;  /* 0x9f20000008237fae */ /* 0x0003e20008921844 */
[----:B--2---:R-:W-:-:S05]  /*bb2f0*/  IADD3 R3, P0, R4, R242, RZ ;  /* 0x000000f204037210 */ /* 0x004fca0007f1e0ff */
[----:B------:R-:W-:Y:S01]  /*bb300*/  IMAD.X R4, R5, 0x1, R2, P0 ;  /* 0x0000000105047824 */ /* 0x000fe200000e0602 */
[----:B---3--:R-:W-:-:S05]  /*bb310*/  IADD3 R5, P0, R6, R242, RZ ;  /* 0x000000f206057210 */ /* 0x008fca0007f1e0ff */
[----:B------:R-:W-:Y:S01]  /*bb320*/  IMAD.X R6, R7, 0x1, R2, P0 ;  /* 0x0000000107067824 */ /* 0x000fe200000e0602 */
[----:B-----5:R-:W-:-:S04]  /*bb330*/  IADD3 R7, P0, R60, R242, RZ ;  /* 0x000000f23c077210 */ /* 0x020fc80007f1e0ff */
[----:B-1----:R-:W-:Y:S02]  /*bb340*/  IADD3.X R8, R61, R2, RZ, P0, !PT ;  /* 0x000000023d087210 */ /* 0x002fe400007fe4ff */
[----:B------:R-:W-:-:S05]  /*bb350*/  IADD3 R9, P0, R58, R242, RZ ;  /* 0x000000f23a097210 */ /* 0x000fca0007f1e0ff */
[----:B------:R-:W-:Y:S01]  /*bb360*/  IMAD.X R10, R59, 0x1, R2, P0 ;  /* 0x000000013b0a7824 */ /* 0x000fe200000e0602 */
[----:B----4-:R-:W-:-:S05]  /*bb370*/  IADD3 R11, P0, R12, R242, RZ ;  /* 0x000000f20c0b7210 */ /* 0x010fca0007f1e0ff */
[----:B------:R-:W-:Y:S01]  /*bb380*/  IMAD.X R12, R13, 0x1, R2, P0 ;  /* 0x000000010d0c7824 */ /* 0x000fe200000e0602 */
[----:B------:R-:W-:-:S04]  /*bb390*/  IADD3 R13, P0, R14, R242, RZ ;  /* 0x000000f20e0d7210 */ /* 0x000fc80007f1e0ff */
        /* <DEDUP_REMOVED lines=15> */
[----:B------:R-:W-:-:S04]  /*bb490*/  IADD3 R29, P0, R30, R242, RZ ;  /* 0x000000f21e1d7210 */ /* 0x000fc80007f1e0ff */
[----:B------:R-:W-:Y:S01]  /*bb4a0*/  IADD3.X R30, R31, R2, RZ, P0, !PT ;  /* 0x000000021f1e7210 */ /* 0x000fe200007fe4ff */
[----:B------:R-:W-:-:S05]  /*bb4b0*/  IADD3 R31, P0, R32, R242, RZ ;  /* 0x000000f2201f7210 */ /* 0x000fca0007f1e0ff */
[----:B------:R-:W-:Y:S02]  /*bb4c0*/  IMAD.X R32, R33, 0x1, R2, P0 ;  /* 0x0000000121207824 */ /* 0x000fe400000e0602 */
[----:B------:R-:W-:Y:S01]  /*bb4d0*/  IMAD R33, R243, 0x20000, R222 ;  /* 0x00020000f3217824 */ /* 0x000fe200078e02de */
[----:B------:R-:W-:Y:S01]  /*bb4e0*/  MOV R58, R218 ;  /* 0x000000da003a7202 */ /* 0x000fe20000000f00 */
[----:B------:R-:W-:-:S03]  /*bb4f0*/  IMAD.MOV.U32 R59, RZ, RZ, R223 ;  /* 0x000000ffff3b7224 */ /* 0x000fc600078e00df */
[----:B------:R-:W-:Y:S02]  /*bb500*/  IADD3 R34, R33, 0x100000, RZ ;  /* 0x0010000021227810 */ /* 0x000fe40007ffe0ff */
[----:B------:R1:W-:Y:S04]  /*bb510*/  STL.64 [R1+0x19e0], R58 ;  /* 0x0019e03a01007387 */ /* 0x0003e80000100a00 */
[----:B------:R1:W-:Y:S02]  /*bb520*/  LDGSTS.E [R34+-0x7fc00], [R58.64], P1 ;  /* 0x804000003a227fae */ /* 0x0003e40008921844 */
[----:B-1----:R-:W-:Y:S01]  /*bb530*/  IMAD.MOV.U32 R58, RZ, RZ, R240 ;  /* 0x000000ffff3a7224 */ /* 0x002fe200078e00f0 */
[----:B------:R-:W-:-:S05]  /*bb540*/  MOV R59, R219 ;  /* 0x000000db003b7202 */ /* 0x000fca0000000f00 */
[----:B------:R1:W-:Y:S01]  /*bb550*/  STL.64 [R1+0x19f0], R58 ;  /* 0x0019f03a01007387 */ /* 0x0003e20000100a00 */
[----:B------:R-:W2:Y:S02]  /*bb560*/  LDL.LU R235, [R1+0x2a8] ;  /* 0x0002a80001eb7983 */ /* 0x000ea40000300800 */
[----:B------:R-:W3:Y:S02]  /*bb570*/  LDL.LU R228, [R1+0x2b0] ;  /* 0x0002b00001e47983 */ /* 0x000ee40000300800 */
[----:B------:R-:W4:Y:S01]  /*bb580*/  LDL.LU R229, [R1+0x29c] ;  /* 0x00029c0001e57983 */ /* 0x000f220000300800 */
[----:B------:R-:W5:Y:S04]  /*bb590*/  LDL.LU R230, [R1+0x2a4] ;  /* 0x0002a40001e67983 */ /* 0x000f680000300800 */
[----:B------:R1:W-:Y:S01]  /*bb5a0*/  LDGSTS.E [R34+-0x7ec00], [R58.64], P1 ;  /* 0x814000003a227fae */ /* 0x0003e20008921844 */
[----:B------:R-:W4:Y:S02]  /*bb5b0*/  LDL.LU R231, [R1+0x284] ;  /* 0x0002840001e77983 */ /* 0x000f240000300800 */
[----:B------:R-:W4:Y:S02]  /*bb5c0*/  LDL.LU R224, [R1+0x290] ;  /* 0x0002900001e07983 */ /* 0x000f240000300800 */
[----:B-1----:R-:W-:-:S02]  /*bb5d0*/  IMAD.MOV.U32 R58, RZ, RZ, R249 ;  /* 0x000000ffff3a7224 */ /* 0x002fc400078e00f9 */
[----:B------:R-:W-:-:S05]  /*bb5e0*/  IMAD.MOV.U32 R59, RZ, RZ, R248 ;  /* 0x000000ffff3b7224 */ /* 0x000fca00078e00f8 */
[----:B------:R1:W-:Y:S01]  /*bb5f0*/  STL.64 [R1+0x1a00], R58 ;  /* 0x001a003a01007387 */ /* 0x0003e20000100a00 */
[----:B------:R-:W4:Y:S02]  /*bb600*/  LDL.LU R225, [R1+0x26c] ;  /* 0x00026c0001e17983 */ /* 0x000f240000300800 */
[----:B------:R-:W4:Y:S02]  /*bb610*/  LDL.LU R226, [R1+0x270] ;  /* 0x0002700001e27983 */ /* 0x000f240000300800 */
[----:B------:R-:W4:Y:S01]  /*bb620*/  LDL.LU R227, [R1+0x258] ;  /* 0x0002580001e37983 */ /* 0x000f220000300800 */
[----:B------:R-:W4:Y:S04]  /*bb630*/  LDL.LU R220, [R1+0x25c] ;  /* 0x00025c0001dc7983 */ /* 0x000f280000300800 */
[----:B------:R1:W-:Y:S01]  /*bb640*/  LDGSTS.E [R34+-0x7dc00], [R58.64], P1 ;  /* 0x824000003a227fae */ /* 0x0003e20008921844 */
[----:B------:R-:W4:Y:S02]  /*bb650*/  LDL.LU R221, [R1+0x248] ;  /* 0x0002480001dd7983 */ /* 0x000f240000300800 */
[----:B------:R-:W4:Y:S01]  /*bb660*/  LDL.LU R222, [R1+0x250] ;  /* 0x0002500001de7983 */ /* 0x000f220000300800 */
[----:B-1----:R-:W-:Y:S01]  /*bb670*/  MOV R58, R251 ;  /* 0x000000fb003a7202 */ /* 0x002fe20000000f00 */
        /* <DEDUP_REMOVED lines=8> */
[----:B------:R-:W4:Y:S02]  /*bb700*/  LDL.LU R249, [R1+0x224] ;  /* 0x0002240001f97983 */ /* 0x000f240000300800 */
[----:B-1----:R-:W-:Y:S01]  /*bb710*/  IMAD.MOV.U32 R58, RZ, RZ, R245 ;  /* 0x000000ffff3a7224 */ /* 0x002fe200078e00f5 */
[----:B------:R-:W-:-:S05]  /*bb720*/  MOV R59, R244 ;  /* 0x000000f4003b7202 */ /* 0x000fca0000000f00 */
[----:B------:R2:W-:Y:S01]  /*bb730*/  STL.64 [R1+0x1a18], R58 ;  /* 0x001a183a01007387 */ /* 0x0005e20000100a00 */
[----:B------:R-:W4:Y:S02]  /*bb740*/  LDL.LU R250, [R1+0x208] ;  /* 0x0002080001fa7983 */ /* 0x000f240000300800 */
[----:B------:R-:W4:Y:S02]  /*bb750*/  LDL.LU R251, [R1+0x210] ;  /* 0x0002100001fb7983 */ /* 0x000f240000300800 */
[----:B------:R-:W4:Y:S01]  /*bb760*/  LDL.LU R244, [R1+0x1f8] ;  /* 0x0001f80001f47983 */ /* 0x000f220000300800 */
[----:B------:R-:W4:Y:S04]  /*bb770*/  LDL.LU R245, [R1+0x200] ;  /* 0x0002000001f57983 */ /* 0x000f280000300800 */
[----:B------:R2:W-:Y:S01]  /*bb780*/  LDGSTS.E [R34+-0x7bc00], [R58.64], P1 ;  /* 0x844000003a227fae */ /* 0x0005e20008921844 */
[----:B------:R-:W-:-:S04]  /*bb790*/  LOP3.LUT R37, R37, R36, RZ, 0x3c, !PT ;  /* 0x0000002425257212 */ /* 0x000fc800078e3cff */
[----:B------:R-:W-:-:S04]  /*bb7a0*/  LOP3.LUT R36, R37, R36, RZ, 0x3c, !PT ;  /* 0x0000002425247212 */ /* 0x000fc800078e3cff */
[----:B------:R-:W-:Y:S01]  /*bb7b0*/  LOP3.LUT R37, R37, R36, RZ, 0x3c, !PT ;  /* 0x0000002425257212 */ /* 0x000fe200078e3cff */
[----:B--2---:R-:W-:Y:S02]  /*bb7c0*/  IMAD.MOV.U32 R59, RZ, RZ, R235 ;  /* 0x000000ffff3b7224 */ /* 0x004fe400078e00eb */
[----:B---3--:R-:W-:-:S05]  /*bb7d0*/  IMAD.MOV.U32 R58, RZ, RZ, R228 ;  /* 0x000000ffff3a7224 */ /* 0x008fca00078e00e4 */
[----:B------:R5:W-:Y:S04]  /*bb7e0*/  STL.64 [R1+0x1a28], R58 ;  /* 0x001a283a01007387 */ /* 0x000be80000100a00 */
[----:B------:R5:W-:Y:S02]  /*bb7f0*/  LDGSTS.E [R34+-0x7ac00], [R58.64], P1 ;  /* 0x854000003a227fae */ /* 0x000be40008921844 */
[----:B-----5:R-:W-:Y:S01]  /*bb800*/  MOV R58, R230 ;  /* 0x000000e6003a7202 */ /* 0x020fe20000000f00 */
[----:B----4-:R-:W-:-:S05]  /*bb810*/  IMAD.MOV.U32 R59, RZ, RZ, R229 ;  /* 0x000000ffff3b7224 */ /* 0x010fca00078e00e5 */
        /* <DEDUP_REMOVED lines=36> */
[----:B------:R-:W-:Y:S04]  /*bba60*/  STL.64 [R1+0x1aa8], R58 ;  /* 0x001aa83a01007387 */ /* 0x000fe80000100a00 */
[----:B------:R1:W-:Y:S01]  /*bba70*/  LDGSTS.E [R34+-0x70c00], [R58.64], P1 ;  /* 0x8f4000003a227fae */ /* 0x0003e20008921844 */
[----:B------:R2:W-:Y:S02]  /*bba80*/  STL.64 [R1+0x1be0], R36 ;  /* 0x001be02401007387 */ /* 0x0005e40000100a00 */
[----:B------:R2:W-:Y:S02]  /*bba90*/  LDGSTS.E [R34+-0x6fc00], [R36.64], P1 ;  /* 0x9040000024227fae */ /* 0x0005e40008921844 */
[----:B--2---:R-:W-:Y:S01]  /*bbaa0*/  MOV R37, R4 ;  /* 0x0000000400257202 */ /* 0x004fe20000000f00 */
[----:B------:R-:W-:-:S02]  /*bbab0*/  IMAD.MOV.U32 R36, RZ, RZ, R3 ;  /* 0x000000ffff247224 */ /* 0x000fc400078e0003 */
        /* <DEDUP_REMOVED lines=26> */
[----:B------:R2:W-:Y:S01]  /*bbc60*/  LDGSTS.E [R3+-0x68c00], [R4.64], P1 ;  /* 0x9740000004037fae */ /* 0x0005e20008921844 */
[----:B------:R-:W-:Y:S01]  /*bbc70*/  MOV R6, R19 ;  /* 0x0000001300067202 */ /* 0x000fe20000000f00 */
[----:B------:R-:W-:Y:S02]  /*bbc80*/  IMAD.MOV.U32 R7, RZ, RZ, R20 ;  /* 0x000000ffff077224 */ /* 0x000fe400078e0014 */
[----:B--2---:R-:W-:Y:S02]  /*bbc90*/  IMAD.MOV.U32 R4, RZ, RZ, R17 ;  /* 0x000000ffff047224 */ /* 0x004fe400078e0011 */
[----:B------:R-:W-:-:S05]  /*bbca0*/  IMAD.MOV.U32 R5, RZ, RZ, R18 ;  /* 0x000000ffff057224 */ /* 0x000fca00078e0012 */
[----:B------:R2:W-:Y:S04]  /*bbcb0*/  STL.64 [R1+0x1db8], R4 ;  /* 0x001db80401007387 */ /* 0x0005e80000100a00 */
[----:B------:R2:W-:Y:S01]  /*bbcc0*/  LDGSTS.E [R3+-0x67c00], [R4.64], P1 ;  /* 0x9840000004037fae */ /* 0x0005e20008921844 */
[----:B------:R3:W-:Y:S02]  /*bbcd0*/  LDGSTS.E [R3+-0x66c00], [R6.64], P1 ;  /* 0x9940000006037fae */ /* 0x0007e40008921844 */
[----:B------:R-:W-:Y:S01]  /*bbce0*/  IMAD.MOV.U32 R8, RZ, RZ, R21 ;  /* 0x000000ffff087224 */ /* 0x000fe200078e0015 */
[----:B------:R-:W-:Y:S01]  /*bbcf0*/  MOV R9, R22 ;  /* 0x0000001600097202 */ /* 0x000fe20000000f00 */
[----:B------:R-:W-:Y:S02]  /*bbd00*/  IMAD.MOV.U32 R10, RZ, RZ, R23 ;  /* 0x000000ffff0a7224 */ /* 0x000fe400078e0017 */
[----:B------:R-:W-:-:S02]  /*bbd10*/  IMAD.MOV.U32 R11, RZ, RZ, R24 ;  /* 0x000000ffff0b7224 */ /* 0x000fc400078e0018 */
[----:B------:R4:W-:Y:S03]  /*bbd20*/  LDGSTS.E [R3+-0x65c00], [R8.64], P1 ;  /* 0x9a40000008037fae */ /* 0x0009e60008921844 */
[----:B------:R5:W-:Y:S01]  /*bbd30*/  LDGSTS.E [R3+-0x64c00], [R10.64], P1 ;  /* 0x9b4000000a037fae */ /* 0x000be20008921844 */
[----:B--2---:R-:W2:Y:S01]  /*bbd40*/  LDL.LU.64 R4, [R1+0x1f38] ;  /* 0x001f380001047983 */ /* 0x004ea20000300a00 */
[----:B------:R3:W-:Y:S01]  /*bbd50*/  STL.64 [R1+0x1d80], R6 ;  /* 0x001d800601007387 */ /* 0x0007e20000100a00 */
[----:B------:R-:W-:Y:S01]  /*bbd60*/  MOV R14, R25 ;  /* 0x00000019000e7202 */ /* 0x000fe20000000f00 */
[----:B------:R-:W-:-:S05]  /*bbd70*/  IMAD.MOV.U32 R15, RZ, RZ, R26 ;  /* 0x000000ffff0f7224 */ /* 0x000fca00078e001a */
[----:B------:R1:W-:Y:S04]  /*bbd80*/  LDGSTS.E [R3+-0x63c00], [R14.64], P1 ;  /* 0x9c4000000e037fae */ /* 0x0003e80008921844 */
[----:B---3--:R-:W3:Y:S01]  /*bbd90*/  LDL.LU.64 R6, [R1+0x1f00] ;  /* 0x001f000001067983 */ /* 0x008ee20000300a00 */
[----:B------:R4:W-:Y:S03]  /*bbda0*/  STL.64 [R1+0x1d48], R8 ;  /* 0x001d480801007387 */ /* 0x0009e60000100a00 */
[----:B----4-:R-:W4:Y:S01]  /*bbdb0*/  LDL.LU.64 R8, [R1+0x1ec8] ;  /* 0x001ec80001087983 */ /* 0x010f220000300a00 */
[----:B------:R5:W-:Y:S03]  /*bbdc0*/  STL.64 [R1+0x1d10], R10 ;  /* 0x001d100a01007387 */ /* 0x000be60000100a00 */
[----:B-----5:R-:W5:Y:S01]  /*bbdd0*/  LDL.LU.64 R10, [R1+0x1e90] ;  /* 0x001e9000010a7983 */ /* 0x020f620000300a00 */
[----:B------:R-:W5:Y:S02]  /*bbde0*/  LDL.LU.64 R12, [R1+0x1e58] ;  /* 0x001e5800010c7983 */ /* 0x000f640000300a00 */
[----:B------:R1:W-:Y:S02]  /*bbdf0*/  STL.64 [R1+0x1cd8], R14 ;  /* 0x001cd80e01007387 */ /* 0x0003e40000100a00 */
[----:B-1----:R-:W-:Y:S01]  /*bbe00*/  IMAD.MOV.U32 R14, RZ, RZ, R27 ;  /* 0x000000ffff0e7224 */ /* 0x002fe200078e001b */
[----:B------:R-:W-:-:S05]  /*bbe10*/  MOV R15, R28 ;  /* 0x0000001c000f7202 */ /* 0x000fca0000000f00 */
[----:B------:R1:W-:Y:S04]  /*bbe20*/  STL.64 [R1+0x1ca0], R14 ;  /* 0x001ca00e01007387 */ /* 0x0003e80000100a00 */
[----:B------:R1:W-:Y:S01]  /*bbe30*/  LDGSTS.E [R3+-0x62c00], [R14.64], P1 ;  /* 0x9d4000000e037fae */ /* 0x0003e20008921844 */
[----:B------:R-:W-:-:S03]  /*bbe40*/  IMAD.MOV.U32 R20, RZ, RZ, R29 ;  /* 0x000000ffff147224 */ /* 0x000fc600078e001d */
[----:B-1----:R-:W5:Y:S01]  /*bbe50*/  LDL.LU.64 R14, [R1+0x1bf8] ;  /* 0x001bf800010e7983 */ /* 0x002f620000300a00 */
[----:B------:R-:W5:Y:S02]  /*bbe60*/  LDL.LU.64 R16, [R1+0x1e20] ;  /* 0x001e200001107983 */ /* 0x000f640000300a00 */
[----:B------:R-:W-:Y:S02]  /*bbe70*/  IMAD.MOV.U32 R21, RZ, RZ, R30 ;  /* 0x000000ffff157224 */ /* 0x000fe400078e001e */
[----:B------:R-:W5:Y:S01]  /*bbe80*/  LDL.LU.64 R18, [R1+0x1de8] ;  /* 0x001de80001127983 */ /* 0x000f620000300a00 */
[----:B------:R-:W-:Y:S02]  /*bbe90*/  IADD3 R33, R33, 0x100000, RZ ;  /* 0x0010000021217810 */ /* 0x000fe40007ffe0ff */
[----:B------:R-:W-:Y:S01]  /*bbea0*/  MOV R22, R31 ;  /* 0x0000001f00167202 */ /* 0x000fe20000000f00 */
[----:B------:R-:W-:Y:S01]  /*bbeb0*/  IMAD.MOV.U32 R23, RZ, RZ, R32 ;  /* 0x000000ffff177224 */ /* 0x000fe200078e0020 */
[----:B------:R1:W-:Y:S04]  /*bbec0*/  STL.64 [R1+0x1c68], R20 ;  /* 0x001c681401007387 */ /* 0x0003e80000100a00 */
[----:B------:R1:W-:Y:S01]  /*bbed0*/  LDGSTS.E [R3+-0x61c00], [R20.64], P1 ;  /* 0x9e40000014037fae */ /* 0x0003e20008921844 */
[----:B------:R1:W-:Y:S03]  /*bbee0*/  LDGSTS.E [R33+-0x60c00], [R22.64], P1 ;  /* 0x9f40000016217fae */ /* 0x0003e60008921844 */
[----:B-1----:R-:W5:Y:S01]  /*bbef0*/  LDL.LU.64 R20, [R1+0x1db0] ;  /* 0x001db00001147983 */ /* 0x002f620000300a00 */
[----:B------:R1:W-:Y:S03]  /*bbf00*/  STL.64 [R1+0x1c38], R22 ;  /* 0x001c381601007387 */ /* 0x0003e60000100a00 */
[----:B-1----:R-:W5:Y:S01]  /*bbf10*/  LDL.LU.64 R22, [R1+0x1d78] ;  /* 0x001d780001167983 */ /* 0x002f620000300a00 */
[----:B------:R-:W5:Y:S02]  /*bbf20*/  LDL.LU.64 R24, [R1+0x1d40] ;  /* 0x001d400001187983 */ /* 0x000f640000300a00 */
[----:B------:R-:W5:Y:S02]  /*bbf30*/  LDL.LU.64 R26, [R1+0x1d08] ;  /* 0x001d0800011a7983 */ /* 0x000f640000300a00 */
[----:B------:R-:W5:Y:S01]  /*bbf40*/  LDL.LU.64 R28, [R1+0x1cd0] ;  /* 0x001cd000011c7983 */ /* 0x000f620000300a00 */
[----:B------:R-:W5:Y:S01]  /*bbf50*/  LDL.LU.64 R30, [R1+0x1c98] ;  /* 0x001c9800011e7983 */ /* 0x000f620000300a00 */
[----:B------:R-:W5:Y:S02]  /*bbf60*/  LDL.LU.64 R34, [R1+0x1c60] ;  /* 0x001c600001227983 */ /* 0x000f640000300a00 */
        /* <DEDUP_REMOVED lines=8> */
[----:B------:R-:W-:Y:S01]  /*bbff0*/  LOP3.LUT R33, R246, 0x30, RZ, 0x3c, !PT ;  /* 0x00000030f6217812 */ /* 0x000fe200078e3cff */
[----:B------:R-:W5:Y:S01]  /*bc000*/  LDL.LU R245, [R1+0x378] ;  /* 0x0003780001f57983 */ /* 0x000f620000300800 */
[----:B------:R-:W5:Y:S03]  /*bc010*/  LDL.LU R246, [R1+0x640] ;  /* 0x0006400001f67983 */ /* 0x000f660000300800 */
[----:B------:R-:W-:Y:S01]  /*bc020*/  IMAD R33, R243, 0x20000, R33 ;  /* 0x00020000f3217824 */ /* 0x000fe200078e0221 */
[----:B--2---:R-:W-:-:S05]  /*bc030*/  IADD3 R3, P0, R4, R242, RZ ;  /* 0x000000f204037210 */ /* 0x004fca0007f1e0ff */
[----:B------:R-:W-:Y:S01]  /*bc040*/  IMAD.X R4, R5, 0x1, R2, P0 ;  /* 0x0000000105047824 */ /* 0x000fe200000e0602 */
[----:B---3--:R-:W-:-:S04]  /*bc050*/  IADD3 R5, P0, R6, R242, RZ ;  /* 0x000000f206057210 */ /* 0x008fc80007f1e0ff */
[----:B------:R-:W-:Y:S02]  /*bc060*/  IADD3.X R6, R7, R2, RZ, P0, !PT ;  /* 0x0000000207067210 */ /* 0x000fe400007fe4ff */
[----:B----4-:R-:W-:-:S05]  /*bc070*/  IADD3 R7, P0, R8, R242, RZ ;  /* 0x000000f208077210 */ /* 0x010fca0007f1e0ff */
[----:B------:R-:W-:Y:S01]  /*bc080*/  IMAD.X R8, R9, 0x1, R2, P0 ;  /* 0x0000000109087824 */ /* 0x000fe200000e0602 */
[----:B-----5:R-:W-:-:S05]  /*bc090*/  IADD3 R9, P0, R10, R242, RZ ;  /* 0x000000f20a097210 */ /* 0x020fca0007f1e0ff */
[----:B------:R-:W-:Y:S01]  /*bc0a0*/  IMAD.X R10, R11, 0x1, R2, P0 ;  /* 0x000000010b0a7824 */ /* 0x000fe200000e0602 */
[----:B------:R-:W-:-:S04]  /*bc0b0*/  IADD3 R11, P0, R12, R242, RZ ;  /* 0x000000f20c0b7210 */ /* 0x000fc80007f1e0ff */
[----:B------:R-:W-:Y:S02]  /*bc0c0*/  IADD3.X R12, R13, R2, RZ, P0, !PT ;  /* 0x000000020d0c7210 */ /* 0x000fe400007fe4ff */
[----:B------:R-:W-:-:S05]  /*bc0d0*/  IADD3 R13, P0, R14, R242, RZ ;  /* 0x000000f20e0d7210 */ /* 0x000fca0007f1e0ff */
[----:B------:R-:W-:Y:S01]  /*bc0e0*/  IMAD.X R14, R15, 0x1, R2, P0 ;  /* 0x000000010f0e7824 */ /* 0x000fe200000e0602 */
[----:B------:R-:W-:-:S05]  /*bc0f0*/  IADD3 R15, P0, R16, R242, RZ ;  /* 0x000000f2100f7210 */ /* 0x000fca0007f1e0ff */
        /* <DEDUP_REMOVED lines=13> */
[----:B------:R-:W-:Y:S02]  /*bc1d0*/  IADD3 R29, P0, R30, R242, RZ ;  /* 0x000000f21e1d7210 */ /* 0x000fe40007f1e0ff */
[----:B------:R-:W-:Y:S01]  /*bc1e0*/  MOV R36, R219 ;  /* 0x000000db00247202 */ /* 0x000fe20000000f00 */
[----:B------:R-:W-:Y:S01]  /*bc1f0*/  IMAD.MOV.U32 R37, RZ, RZ, R218 ;  /* 0x000000ffff257224 */ /* 0x000fe200078e00da */
[----:B------:R-:W-:Y:S01]  /*bc200*/  IADD3.X R30, R31, R2, RZ, P0, !PT ;  /* 0x000000021f1e7210 */ /* 0x000fe200007fe4ff */
[----:B------:R-:W-:Y:S01]  /*bc210*/  IADD3 R31, P0, R34, R242, RZ ;  /* 0x000000f2221f7210 */ /* 0x000fe20007f1e0ff */
        /* <DEDUP_REMOVED lines=41> */
[----:B------:R-:W-:-:S02]  /*bc4b0*/  IMAD.X R32, R35, 0x1, R2, P0 ;  /* 0x0000000123207824 */ /* 0x000fc400000e0602 */
        /* <DEDUP_REMOVED lines=49> */
[----:B------:R-:W-:Y:S01]  /*bc7d0*/  IMAD.MOV.U32 R36, RZ, RZ, R3 ;  /* 0x000000ffff247224 */ /* 0x000fe200078e0003 */
[----:B------:R-:W-:Y:S02]  /*bc7e0*/  MOV R4, R5 ;  /* 0x0000000500047202 */ /* 0x000fe40000000f00 */
[----:B------:R-:W-:Y:S01]  /*bc7f0*/  IADD3 R3, R33, 0x100000, RZ ;  /* 0x0010000021037810 */ /* 0x000fe20007ffe0ff */
[----:B------:R-:W-:Y:S01]  /*bc800*/  IMAD.MOV.U32 R5, RZ, RZ, R6 ;  /* 0x000000ffff057224 */ /* 0x000fe200078e0006 */
[----:B------:R-:W-:Y:S04]  /*bc810*/  STL.64 [R1+0x1f38], R36 ;  /* 0x001f382401007387 */ /* 0x000fe80000100a00 */
[----:B------:R1:W-:Y:S01]  /*bc820*/  LDGSTS.E [R34+-0x6ea00], [R36.64], P1 ;  /* 0x9160000024227fae */ /* 0x0003e20008921844 */
[----:B------:R2:W-:Y:S02]  /*bc830*/  STL.64 [R1+0x1f00], R4 ;  /* 0x001f000401007387 */ /* 0x0005e40000100a00 */
        /* <DEDUP_REMOVED lines=29> */
[----:B------:R-:W-:Y:S01]  /*bca10*/  IMAD.MOV.U32 R9, RZ, RZ, R24 ;  /* 0x000000ffff097224 */ /* 0x000fe200078e0018 */
[----:B------:R-:W-:Y:S01]  /*bca20*/  MOV R10, R25 ;  /* 0x00000019000a7202 */ /* 0x000fe20000000f00 */
[----:B------:R-:W-:-:S03]  /*bca30*/  IMAD.MOV.U32 R11, RZ, RZ, R26 ;  /* 0x000000ffff0b7224 */ /* 0x000fc600078e001a */
[----:B------:R4:W-:Y:S02]  /*bca40*/  LDGSTS.E [R3+-0x65a00], [R8.64], P1 ;  /* 0x9a60000008037fae */ /* 0x0009e40008921844 */
[----:B------:R5:W-:Y:S02]  /*bca50*/  LDGSTS.E [R3+-0x64a00], [R10.64], P1 ;  /* 0x9b6000000a037fae */ /* 0x000be40008921844 */
[----:B--2---:R-:W2:Y:S01]  /*bca60*/  LDL.LU.64 R4, [R1+0x1f30] ;  /* 0x001f300001047983 */ /* 0x004ea20000300a00 */
[----:B------:R3:W-:Y:S02]  /*bca70*/  STL.64 [R1+0x1d78], R6 ;  /* 0x001d780601007387 */ /* 0x0007e40000100a00 */
[----:B------:R-:W-:Y:S01]  /*bca80*/  IMAD.MOV.U32 R16, RZ, RZ, R27 ;  /* 0x000000ffff107224 */ /* 0x000fe200078e001b */
[----:B---3--:R-:W3:Y:S01]  /*bca90*/  LDL.LU.64 R6, [R1+0x1ef8] ;  /* 0x001ef80001067983 */ /* 0x008ee20000300a00 */
[----:B------:R4:W-:Y:S01]  /*bcaa0*/  STL.64 [R1+0x1d40], R8 ;  /* 0x001d400801007387 */ /* 0x0009e20000100a00 */
[----:B------:R-:W-:-:S05]  /*bcab0*/  MOV R17, R28 ;  /* 0x0000001c00117202 */ /* 0x000fca0000000f00 */
[----:B------:R1:W-:Y:S04]  /*bcac0*/  LDGSTS.E [R3+-0x63a00], [R16.64], P1 ;  /* 0x9c60000010037fae */ /* 0x0003e80008921844 */
[----:B----4-:R-:W4:Y:S01]  /*bcad0*/  LDL.LU.64 R8, [R1+0x1ec0] ;  /* 0x001ec00001087983 */ /* 0x010f220000300a00 */
[----:B------:R5:W-:Y:S03]  /*bcae0*/  STL.64 [R1+0x1d08], R10 ;  /* 0x001d080a01007387 */ /* 0x000be60000100a00 */
[----:B-----5:R-:W5:Y:S01]  /*bcaf0*/  LDL.LU.64 R10, [R1+0x1e88] ;  /* 0x001e8800010a7983 */ /* 0x020f620000300a00 */
[----:B-1----:R-:W5:Y:S02]  /*bcb00*/  LDL.LU.64 R36, [R1+0x1e50] ;  /* 0x001e500001247983 */ /* 0x002f640000300a00 */
[----:B------:R1:W-:Y:S02]  /*bcb10*/  STL.64 [R1+0x1cd0], R16 ;  /* 0x001cd01001007387 */ /* 0x0003e40000100a00 */
[----:B-1----:R-:W-:-:S02]  /*bcb20*/  IMAD.MOV.U32 R16, RZ, RZ, R29 ;  /* 0x000000ffff107224 */ /* 0x002fc400078e001d */
[----:B------:R-:W-:-:S05]  /*bcb30*/  IMAD.MOV.U32 R17, RZ, RZ, R30 ;  /* 0x000000ffff117224 */ /* 0x000fca00078e001e */
[----:B------:R1:W-:Y:S01]  /*bcb40*/  STL.64 [R1+0x1c98], R16 ;  /* 0x001c981001007387 */ /* 0x0003e20000100a00 */
[----:B------:R-:W5:Y:S03]  /*bcb50*/  LDL.LU.64 R34, [R1+0x1e18] ;  /* 0x001e180001227983 */ /* 0x000f660000300a00 */
[----:B------:R1:W-:Y:S01]  /*bcb60*/  LDGSTS.E [R3+-0x62a00], [R16.64], P1 ;  /* 0x9d60000010037fae */ /* 0x0003e20008921844 */
[----:B------:R-:W-:Y:S01]  /*bcb70*/  MOV R20, R31 ;  /* 0x0000001f00147202 */ /* 0x000fe20000000f00 */
[----:B------:R-:W-:Y:S02]  /*bcb80*/  IMAD.MOV.U32 R21, RZ, RZ, R32 ;  /* 0x000000ffff157224 */ /* 0x000fe400078e0020 */
[----:B------:R-:W-:Y:S01]  /*bcb90*/  IMAD.MOV.U32 R12, RZ, RZ, R13 ;  /* 0x000000ffff0c7224 */ /* 0x000fe200078e000d */
[----:B-1----:R-:W5:Y:S01]  /*bcba0*/  LDL.LU.64 R16, [R1+0x1de0] ;  /* 0x001de00001107983 */ /* 0x002f620000300a00 */
[----:B------:R-:W5:Y:S02]  /*bcbb0*/  LDL.LU.64 R18, [R1+0x1da8] ;  /* 0x001da80001127983 */ /* 0x000f640000300a00 */
[----:B------:R1:W-:Y:S01]  /*bcbc0*/  STL.64 [R1+0x1c60], R20 ;  /* 0x001c601401007387 */ /* 0x0003e20000100a00 */
[----:B------:R1:W-:Y:S01]  /*bcbd0*/  LDGSTS.E [R3+-0x61a00], [R20.64], P1 ;  /* 0x9e60000014037fae */ /* 0x0003e20008921844 */
[----:B------:R-:W-:-:S03]  /*bcbe0*/  MOV R13, R14 ;  /* 0x0000000e000d7202 */ /* 0x000fc60000000f00 */
[----:B-1----:R-:W5:Y:S02]  /*bcbf0*/  LDL.LU.64 R20, [R1+0x1d70] ;  /* 0x001d700001147983 */ /* 0x002f640000300a00 */
[----:B------:R1:W-:Y:S02]  /*bcc00*/  STL.64 [R1+0x1bf8], R12 ;  /* 0x001bf80c01007387 */ /* 0x0003e40000100a00 */
[----:B------:R-:W5:Y:S02]  /*bcc10*/  LDL.LU.64 R22, [R1+0x1d38] ;  /* 0x001d380001167983 */ /* 0x000f640000300a00 */
[----:B------:R-:W5:Y:S01]  /*bcc20*/  LDL.LU.64 R24, [R1+0x1d00] ;  /* 0x001d000001187983 */ /* 0x000f620000300a00 */
[----:B------:R-:W5:Y:S01]  /*bcc30*/  LDL.LU.64 R26, [R1+0x1cc8] ;  /* 0x001cc800011a7983 */ /* 0x000f620000300a00 */
[----:B------:R-:W5:Y:S01]  /*bcc40*/  LDL.LU.64 R28, [R1+0x1c90] ;  /* 0x001c9000011c7983 */ /* 0x000f620000300a00 */
[----:B------:R-:W-:Y:S01]  /*bcc50*/  IADD3 R33, R33, 0x100000, RZ ;  /* 0x0010000021217810 */ /* 0x000fe20007ffe0ff */
[----:B------:R-:W5:Y:S04]  /*bcc60*/  LDL.LU.64 R30, [R1+0x1c58] ;  /* 0x001c5800011e7983 */ /* 0x000f680000300a00 */
[----:B------:R1:W-:Y:S04]  /*bcc70*/  LDGSTS.E [R33+-0x60a00], [R12.64], P1 ;  /* 0x9f6000000c217fae */ /* 0x0003e80008921844 */
[----:B-1----:R-:W5:Y:S01]  /*bcc80*/  LDL.LU.64 R32, [R1+0x1c30] ;  /* 0x001c300001207983 */ /* 0x002f620000300a00 */
        /* <DEDUP_REMOVED lines=10> */
[----:B--2---:R-:W-:-:S05]  /*bcd30*/  IADD3 R3, P0, R4, R242, RZ ;  /* 0x000000f204037210 */ /* 0x004fca0007f1e0ff */
[----:B------:R-:W-:Y:S01]  /*bcd40*/  IMAD.X R4, R5, 0x1, R2, P0 ;  /* 0x0000000105047824 */ /* 0x000fe200000e0602 */
[----:B---3--:R-:W-:-:S05]  /*bcd50*/  IADD3 R5, P0, R6, R242, RZ ;  /* 0x000000f206057210 */ /* 0x008fca0007f1e0ff */
[----:B------:R-:W-:Y:S01]  /*bcd60*/  IMAD.X R6, R7, 0x1, R2, P0 ;  /* 0x0000000107067824 */ /* 0x000fe200000e0602 */
[----:B----4-:R-:W-:-:S04]  /*bcd70*/  IADD3 R7, P0, R8, R242, RZ ;  /* 0x000000f208077210 */ /* 0x010fc80007f1e0ff */
[----:B------:R-:W-:Y:S02]  /*bcd80*/  IADD3.X R8, R9, R2, RZ, P0, !PT ;  /* 0x0000000209087210 */ /* 0x000fe400007fe4ff */
[----:B-----5:R-:W-:-:S05]  /*bcd90*/  IADD3 R9, P0, R10, R242, RZ ;  /* 0x000000f20a097210 */ /* 0x020fca0007f1e0ff */
        /* <DEDUP_REMOVED lines=23> */
[----:B------:R-:W-:Y:S02]  /*bcf10*/  IMAD R33, R243, 0x20000, R116 ;  /* 0x00020000f3217824 */ /* 0x000fe400078e0274 */
[----:B------:R-:W-:Y:S01]  /*bcf20*/  IMAD.MOV.U32 R36, RZ, RZ, R219 ;  /* 0x000000ffff247224 */ /* 0x000fe200078e00db */
[----:B------:R-:W-:Y:S02]  /*bcf30*/  MOV R37, R218 ;  /* 0x000000da00257202 */ /* 0x000fe40000000f00 */
[----:B------:R-:W-:-:S03]  /*bcf40*/  IADD3 R34, R33, 0x100000, RZ ;  /* 0x0010000021227810 */ /* 0x000fc60007ffe0ff */
[----:B------:R1:W-:Y:S04]  /*bcf50*/  STL.64 [R1+0x18a8], R36 ;  /* 0x0018a82401007387 */ /* 0x0003e80000100a00 */
[----:B------:R1:W-:Y:S02]  /*bcf60*/  LDGSTS.E [R34+-0x7f800], [R36.64], P1 ;  /* 0x8080000024227fae */ /* 0x0003e40008921844 */
[----:B-1----:R-:W-:Y:S02]  /*bcf70*/  IMAD.MOV.U32 R36, RZ, RZ, R248 ;  /* 0x000000ffff247224 */ /* 0x002fe400078e00f8 */
[----:B------:R-:W-:-:S05]  /*bcf80*/  IMAD.MOV.U32 R37, RZ, RZ, R240 ;  /* 0x000000ffff257224 */ /* 0x000fca00078e00f0 */
[----:B------:R1:W-:Y:S01]  /*bcf90*/  STL.64 [R1+0x18c0], R36 ;  /* 0x0018c02401007387 */ /* 0x0003e20000100a00 */
[----:B------:R-:W2:Y:S02]  /*bcfa0*/  LDL.LU R228, [R1+0x7ac] ;  /* 0x0007ac0001e47983 */ /* 0x000ea40000300800 */
[----:B------:R-:W3:Y:S02]  /*bcfb0*/  LDL.LU R229, [R1+0x7b4] ;  /* 0x0007b40001e57983 */ /* 0x000ee40000300800 */
[----:B------:R-:W4:Y:S01]  /*bcfc0*/  LDL.LU R230, [R1+0x79c] ;  /* 0x00079c0001e67983 */ /* 0x000f220000300800 */
[----:B------:R-:W5:Y:S04]  /*bcfd0*/  LDL.LU R231, [R1+0x7a4] ;  /* 0x0007a40001e77983 */ /* 0x000f680000300800 */
        /* <DEDUP_REMOVED lines=30> */
[----:B------:R2:W-:Y:S02]  /*bd1c0*/  LDGSTS.E [R34+-0x7b800], [R36.64], P1 ;  /* 0x8480000024227fae */ /* 0x0005e40008921844 */
[----:B--2---:R-:W-:Y:S01]  /*bd1d0*/  IMAD.MOV.U32 R37, RZ, RZ, R228 ;  /* 0x000000ffff257224 */ /* 0x004fe200078e00e4 */
[----:B---3--:R-:W-:-:S05]  /*bd1e0*/  MOV R36, R229 ;  /* 0x000000e500247202 */ /* 0x008fca0000000f00 */
[----:B------:R5:W-:Y:S04]  /*bd1f0*/  STL.64 [R1+0x1910], R36 ;  /* 0x0019102401007387 */ /* 0x000be80000100a00 */
[----:B------:R5:W-:Y:S02]  /*bd200*/  LDGSTS.E [R34+-0x7a800], [R36.64], P1 ;  /* 0x8580000024227fae */ /* 0x000be40008921844 */
[----:B-----5:R-:W-:Y:S01]  /*bd210*/  IMAD.MOV.U32 R36, RZ, RZ, R231 ;  /* 0x000000ffff247224 */ /* 0x020fe200078e00e7 */
[----:B----4-:R-:W-:-:S05]  /*bd220*/  MOV R37, R230 ;  /* 0x000000e600257202 */ /* 0x010fca0000000f00 */
        /* <DEDUP_REMOVED lines=42> */
[----:B-1----:R-:W-:Y:S01]  /*bd4d0*/  IMAD.MOV.U32 R37, RZ, RZ, R4 ;  /* 0x000000ffff257224 */ /* 0x002fe200078e0004 */
[----:B------:R-:W-:Y:S01]  /*bd4e0*/  MOV R36, R3 ;  /* 0x0000000300247202 */ /* 0x000fe20000000f00 */
[----:B------:R-:W-:Y:S01]  /*bd4f0*/  IMAD.MOV.U32 R4, RZ, RZ, R5 ;  /* 0x000000ffff047224 */ /* 0x000fe200078e0005 */
[----:B------:R-:W-:Y:S02]  /*bd500*/  IADD3 R3, R33, 0x100000, RZ ;  /* 0x0010000021037810 */ /* 0x000fe40007ffe0ff */
[----:B------:R-:W-:Y:S01]  /*bd510*/  MOV R5, R6 ;  /* 0x0000000600057202 */ /* 0x000fe20000000f00 */
[----:B------:R-:W-:Y:S04]  /*bd520*/  STL.64 [R1+0x1f30], R36 ;  /* 0x001f302401007387 */ /* 0x000fe80000100a00 */
[----:B------:R1:W-:Y:S01]  /*bd530*/  LDGSTS.E [R34+-0x6e800], [R36.64], P1 ;  /* 0x9180000024227fae */ /* 0x0003e20008921844 */
[----:B------:R2:W-:Y:S02]  /*bd540*/  STL.64 [R1+0x1ef8], R4 ;  /* 0x001ef80401007387 */ /* 0x0005e40000100a00 */
[----:B------:R2:W-:Y:S02]  /*bd550*/  LDGSTS.E [R3+-0x6d800], [R4.64], P1 ;  /* 0x9280000004037fae */ /* 0x0005e40008921844 */
[----:B--2---:R-:W-:-:S02]  /*bd560*/  IMAD.MOV.U32 R4, RZ, RZ, R7 ;  /* 0x000000ffff047224 */ /* 0x004fc400078e0007 */
        /* <DEDUP_REMOVED lines=16> */
[----:B--2---:R-:W-:Y:S01]  /*bd670*/  MOV R4, R15 ;  /* 0x0000000f00047202 */ /* 0x004fe20000000f00 */
[----:B------:R-:W-:-:S05]  /*bd680*/  IMAD.MOV.U32 R5, RZ, RZ, R16 ;  /* 0x000000ffff057224 */ /* 0x000fca00078e0010 */
[----:B------:R2:W-:Y:S04]  /*bd690*/  STL.64 [R1+0x1de0], R4 ;  /* 0x001de00401007387 */ /* 0x0005e80000100a00 */
[----:B------:R2:W-:Y:S01]  /*bd6a0*/  LDGSTS.E [R3+-0x68800], [R4.64], P1 ;  /* 0x9780000004037fae */ /* 0x0005e20008921844 */
[----:B------:R-:W-:Y:S02]  /*bd6b0*/  IMAD.MOV.U32 R7, RZ, RZ, R20 ;  /* 0x000000ffff077224 */ /* 0x000fe400078e0014 */
[----:B--2---:R-:W-:Y:S01]  /*bd6c0*/  IMAD.MOV.U32 R4, RZ, RZ, R17 ;  /* 0x000000ffff047224 */ /* 0x004fe200078e0011 */
[----:B------:R-:W-:-:S05]  /*bd6d0*/  MOV R5, R18 ;  /* 0x0000001200057202 */ /* 0x000fca0000000f00 */
[----:B------:R2:W-:Y:S04]  /*bd6e0*/  STL.64 [R1+0x1da8], R4 ;  /* 0x001da80401007387 */ /* 0x0005e80000100a00 */
[----:B------:R2:W-:Y:S01]  /*bd6f0*/  LDGSTS.E [R3+-0x67800], [R4.64], P1 ;  /* 0x9880000004037fae */ /* 0x0005e20008921844 */
[----:B------:R3:W-:Y:S01]  /*bd700*/  LDGSTS.E [R3+-0x66800], [R6.64], P1 ;  /* 0x9980000006037fae */ /* 0x0007e20008921844 */
[----:B------:R-:W-:Y:S01]  /*bd710*/  MOV R8, R21 ;  /* 0x0000001500087202 */ /* 0x000fe20000000f00 */
[----:B------:R-:W-:Y:S02]  /*bd720*/  IMAD.MOV.U32 R9, RZ, RZ, R22 ;  /* 0x000000ffff097224 */ /* 0x000fe400078e0016 */
[----:B------:R-:W-:Y:S01]  /*bd730*/  IMAD.MOV.U32 R10, RZ, RZ, R23 ;  /* 0x000000ffff0a7224 */ /* 0x000fe200078e0017 */
[----:B------:R-:W-:-:S02]  /*bd740*/  MOV R11, R24 ;  /* 0x00000018000b7202 */ /* 0x000fc40000000f00 */
[----:B------:R4:W-:Y:S03]  /*bd750*/  LDGSTS.E [R3+-0x65800], [R8.64], P1 ;  /* 0x9a80000008037fae */ /* 0x0009e60008921844 */
[----:B------:R5:W-:Y:S01]  /*bd760*/  LDGSTS.E [R3+-0x64800], [R10.64], P1 ;  /* 0x9b8000000a037fae */ /* 0x000be20008921844 */
[----:B--2---:R-:W2:Y:S01]  /*bd770*/  LDL.LU.64 R4, [R1+0x1f28] ;  /* 0x001f280001047983 */ /* 0x004ea20000300a00 */
[----:B------:R3:W-:Y:S02]  /*bd780*/  STL.64 [R1+0x1d70], R6 ;  /* 0x001d700601007387 */ /* 0x0007e40000100a00 */
[----:B------:R-:W-:Y:S01]  /*bd790*/  IMAD.MOV.U32 R14, RZ, RZ, R25 ;  /* 0x000000ffff0e7224 */ /* 0x000fe200078e0019 */
[----:B---3--:R-:W3:Y:S01]  /*bd7a0*/  LDL.LU.64 R6, [R1+0x1ef0] ;  /* 0x001ef00001067983 */ /* 0x008ee20000300a00 */
[----:B------:R4:W-:Y:S02]  /*bd7b0*/  STL.64 [R1+0x1d38], R8 ;  /* 0x001d380801007387 */ /* 0x0009e40000100a00 */
[----:B------:R-:W-:-:S05]  /*bd7c0*/  IMAD.MOV.U32 R15, RZ, RZ, R26 ;  /* 0x000000ffff0f7224 */ /* 0x000fca00078e001a */
[----:B------:R1:W-:Y:S04]  /*bd7d0*/  LDGSTS.E [R3+-0x63800], [R14.64], P1 ;  /* 0x9c8000000e037fae */ /* 0x0003e80008921844 */
[----:B----4-:R-:W4:Y:S01]  /*bd7e0*/  LDL.LU.64 R8, [R1+0x1eb8] ;  /* 0x001eb80001087983 */ /* 0x010f220000300a00 */
[----:B------:R5:W-:Y:S03]  /*bd7f0*/  STL.64 [R1+0x1d00], R10 ;  /* 0x001d000a01007387 */ /* 0x000be60000100a00 */
[----:B-----5:R-:W5:Y:S01]  /*bd800*/  LDL.LU.64 R10, [R1+0x1e80] ;  /* 0x001e8000010a7983 */ /* 0x020f620000300a00 */
[----:B------:R-:W5:Y:S02]  /*bd810*/  LDL.LU.64 R12, [R1+0x1e48] ;  /* 0x001e4800010c7983 */ /* 0x000f640000300a00 */
[----:B------:R1:W-:Y:S02]  /*bd820*/  STL.64 [R1+0x1cc8], R14 ;  /* 0x001cc80e01007387 */ /* 0x0003e40000100a00 */
[----:B-1----:R-:W-:Y:S01]  /*bd830*/  MOV R14, R27 ;  /* 0x0000001b000e7202 */ /* 0x002fe20000000f00 */
[----:B------:R-:W-:-:S05]  /*bd840*/  IMAD.MOV.U32 R15, RZ, RZ, R28 ;  /* 0x000000ffff0f7224 */ /* 0x000fca00078e001c */
[----:B------:R1:W-:Y:S04]  /*bd850*/  STL.64 [R1+0x1c90], R14 ;  /* 0x001c900e01007387 */ /* 0x0003e80000100a00 */
[----:B------:R1:W-:Y:S01]  /*bd860*/  LDGSTS.E [R3+-0x62800], [R14.64], P1 ;  /* 0x9d8000000e037fae */ /* 0x0003e20008921844 */
[----:B------:R-:W-:-:S03]  /*bd870*/  IMAD.MOV.U32 R20, RZ, RZ, R29 ;  /* 0x000000ffff147224 */ /* 0x000fc600078e001d */
[----:B-1----:R-:W5:Y:S01]  /*bd880*/  LDL.LU.64 R14, [R1+0x1e10] ;  /* 0x001e1000010e7983 */ /* 0x002f620000300a00 */
[----:B------:R-:W5:Y:S02]  /*bd890*/  LDL.LU.64 R16, [R1+0x1dd8] ;  /* 0x001dd80001107983 */ /* 0x000f640000300a00 */
[----:B------:R-:W5:Y:S01]  /*bd8a0*/  LDL.LU.64 R18, [R1+0x1da0] ;  /* 0x001da00001127983 */ /* 0x000f620000300a00 */
[----:B------:R-:W-:Y:S02]  /*bd8b0*/  MOV R21, R30 ;  /* 0x0000001e00157202 */ /* 0x000fe40000000f00 */
[----:B------:R-:W-:Y:S01]  /*bd8c0*/  IADD3 R33, R33, 0x100000, RZ ;  /* 0x0010000021217810 */ /* 0x000fe20007ffe0ff */
[----:B------:R-:W-:Y:S02]  /*bd8d0*/  IMAD.MOV.U32 R22, RZ, RZ, R31 ;  /* 0x000000ffff167224 */ /* 0x000fe400078e001f */
        /* <DEDUP_REMOVED lines=22> */
[----:B------:R-:W5:Y:S02]  /*bda40*/  LDL.LU R247, [R1+0x864] ;  /* 0x0008640001f77983 */ /* 0x000f640000300800 */
[----:B------:R-:W-:-:S02]  /*bda50*/  LEA R33, R243, R33, 0x11 ;  /* 0x00000021f3217211 */ /* 0x000fc400078e88ff */
[----:B--2---:R-:W-:-:S04]  /*bda60*/  IADD3 R3, P0, R4, R242, RZ ;  /* 0x000000f204037210 */ /* 0x004fc80007f1e0ff */
[----:B------:R-:W-:Y:S02]  /*bda70*/  IADD3.X R4, R5, R2, RZ, P0, !PT ;  /* 0x0000000205047210 */ /* 0x000fe400007fe4ff */
[----:B---3--:R-:W-:-:S05]  /*bda80*/  IADD3 R5, P0, R6, R242, RZ ;  /* 0x000000f206057210 */ /* 0x008fca0007f1e0ff */
[----:B------:R-:W-:Y:S01]  /*bda90*/  IMAD.X R6, R7, 0x1, R2, P0 ;  /* 0x0000000107067824 */ /* 0x000fe200000e0602 */
[----:B----4-:R-:W-:-:S05]  /*bdaa0*/  IADD3 R7, P0, R8, R242, RZ ;  /* 0x000000f208077210 */ /* 0x010fca0007f1e0ff */
        /* <DEDUP_REMOVED lines=21> */
[-C--:B------:R-:W-:Y:S02]  /*bdc00*/  IADD3 R29, P0, R30, R242.reuse, RZ ;  /* 0x000000f21e1d7210 */ /* 0x080fe40007f1e0ff */
[----:B------:R-:W-:Y:S02]  /*bdc10*/  IMAD.MOV.U32 R36, RZ, RZ, R240 ;  /* 0x000000ffff247224 */ /* 0x000fe400078e00f0 */
[----:B------:R-:W-:Y:S02]  /*bdc20*/  IMAD.MOV.U32 R37, RZ, RZ, R219 ;  /* 0x000000ffff257224 */ /* 0x000fe400078e00db */
[----:B------:R-:W-:Y:S01]  /*bdc30*/  IMAD.X R30, R31, 0x1, R2, P0 ;  /* 0x000000011f1e7824 */ /* 0x000fe200000e0602 */
[----:B------:R-:W-:Y:S01]  /*bdc40*/  IADD3 R31, P0, R34, R242, RZ ;  /* 0x000000f2221f7210 */ /* 0x000fe20007f1e0ff */
[----:B------:R-:W-:Y:S01]  /*bdc50*/  IADD3 R34, R33, 0x100000, RZ ;  /* 0x0010000021227810 */ /* 0x000fe20007ffe0ff */
[----:B------:R1:W-:Y:S04]  /*bdc60*/  STL.64 [R1+0x1820], R36 ;  /* 0x0018202401007387 */ /* 0x0003e80000100a00 */
[----:B------:R1:W-:Y:S02]  /*bdc70*/  LDGSTS.E [R34+-0x7f600], [R36.64], P1 ;  /* 0x80a0000024227fae */ /* 0x0003e40008921844 */
[----:B-1----:R-:W-:Y:S01]  /*bdc80*/  MOV R36, R249 ;  /* 0x000000f900247202 */ /* 0x002fe20000000f00 */
        /* <DEDUP_REMOVED lines=37> */
[----:B------:R-:W-:Y:S01]  /*bdee0*/  IMAD.X R32, R35, 0x1, R2, P0 ;  /* 0x0000000123207824 */ /* 0x000fe200000e0602 */
[----:B--2---:R-:W-:Y:S01]  /*bdef0*/  MOV R37, R229 ;  /* 0x000000e500257202 */ /* 0x004fe20000000f00 */
[----:B---3--:R-:W-:-:S05]  /*bdf00*/  IMAD.MOV.U32 R36, RZ, RZ, R230 ;  /* 0x000000ffff247224 */ /* 0x008fca00078e00e6 */
[----:B------:R5:W-:Y:S04]  /*bdf10*/  STL.64 [R1+0x1890], R36 ;  /* 0x0018902401007387 */ /* 0x000be80000100a00 */
[----:B------:R5:W-:Y:S02]  /*bdf20*/  LDGSTS.E [R34+-0x7a600], [R36.64], P1 ;  /* 0x85a0000024227fae */ /* 0x000be40008921844 */
[----:B-----5:R-:W-:Y:S02]  /*bdf30*/  IMAD.MOV.U32 R36, RZ, RZ, R224 ;  /* 0x000000ffff247224 */ /* 0x020fe400078e00e0 */
[----:B----4-:R-:W-:-:S05]  /*bdf40*/  IMAD.MOV.U32 R37, RZ, RZ, R231 ;  /* 0x000000ffff257224 */ /* 0x010fca00078e00e7 */
        /* <DEDUP_REMOVED lines=105> */
[----:B------:R-:W-:Y:S01]  /*be5e0*/  MOV R20, R21 ;  /* 0x0000001500147202 */ /* 0x000fe20000000f00 */
[----:B------:R-:W-:Y:S01]  /*be5f0*/  IMAD.MOV.U32 R21, RZ, RZ, R22 ;  /* 0x000000ffff157224 */ /* 0x000fe200078e0016 */
[----:B------:R1:W-:Y:S01]  /*be600*/  STL.64 [R1+0x1c50], R24 ;  /* 0x001c501801007387 */ /* 0x0003e20000100a00 */
[----:B------:R-:W5:Y:S03]  /*be610*/  LDL.LU.64 R34, [R1+0x1d60] ;  /* 0x001d600001227983 */ /* 0x000f660000300a00 */
[----:B------:R1:W-:Y:S02]  /*be620*/  STL.64 [R1+0x1c18], R20 ;  /* 0x001c181401007387 */ /* 0x0003e40000100a00 */
[----:B------:R-:W5:Y:S01]  /*be630*/  LDL.LU.64 R22, [R1+0x1d28] ;  /* 0x001d280001167983 */ /* 0x000f620000300a00 */
[----:B------:R1:W-:Y:S04]  /*be640*/  LDGSTS.E [R3+-0x61600], [R24.64], P1 ;  /* 0x9ea0000018037fae */ /* 0x0003e80008921844 */
[----:B-1----:R-:W5:Y:S01]  /*be650*/  LDL.LU.64 R24, [R1+0x1cf0] ;  /* 0x001cf00001187983 */ /* 0x002f620000300a00 */
[----:B------:R-:W5:Y:S02]  /*be660*/  LDL.LU.64 R26, [R1+0x1cb8] ;  /* 0x001cb800011a7983 */ /* 0x000f640000300a00 */
        /* <DEDUP_REMOVED lines=88> */
[----:B------:R2:W-:Y:S02]  /*bebf0*/  LDGSTS.E [R34+-0x7b400], [R36.64], P1 ;  /* 0x84c0000024227fae */ /* 0x0005e40008921844 */
[----:B--2---:R-:W-:-:S02]  /*bec00*/  IMAD.MOV.U32 R37, RZ, RZ, R229 ;  /* 0x000000ffff257224 */ /* 0x004fc400078e00e5 */
        /* <DEDUP_REMOVED lines=90> */
[----:B------:R3:W-:Y:S03]  /*bf1b0*/  STL.64 [R1+0x1d60], R6 ;  /* 0x001d600601007387 */ /* 0x0007e60000100a00 */
[----:B---3--:R-:W3:Y:S01]  /*bf1c0*/  LDL.LU.64 R6, [R1+0x1ee0] ;  /* 0x001ee00001067983 */ /* 0x008ee20000300a00 */
[----:B------:R4:W-:Y:S03]  /*bf1d0*/  STL.64 [R1+0x1d28], R8 ;  /* 0x001d280801007387 */ /* 0x0009e60000100a00 */
[----:B----4-:R-:W4:Y:S01]  /*bf1e0*/  LDL.LU.64 R8, [R1+0x1ea8] ;  /* 0x001ea80001087983 */ /* 0x010f220000300a00 */
[----:B------:R-:W4:Y:S02]  /*bf1f0*/  LDL.LU.64 R10, [R1+0x1e70] ;  /* 0x001e7000010a7983 */ /* 0x000f240000300a00 */
[----:B------:R5:W-:Y:S02]  /*bf200*/  STL.64 [R1+0x1cf0], R12 ;  /* 0x001cf00c01007387 */ /* 0x000be40000100a00 */
[----:B------:R-:W-:-:S02]  /*bf210*/  IMAD.MOV.U32 R16, RZ, RZ, R27 ;  /* 0x000000ffff107224 */ /* 0x000fc400078e001b */
[----:B-----5:R-:W-:Y:S01]  /*bf220*/  IMAD.MOV.U32 R12, RZ, RZ, R25 ;  /* 0x000000ffff0c7224 */ /* 0x020fe200078e0019 */
[----:B------:R-:W-:-:S05]  /*bf230*/  MOV R13, R26 ;  /* 0x0000001a000d7202 */ /* 0x000fca0000000f00 */
[----:B------:R5:W-:Y:S04]  /*bf240*/  STL.64 [R1+0x1cb8], R12 ;  /* 0x001cb80c01007387 */ /* 0x000be80000100a00 */
[----:B------:R5:W-:Y:S01]  /*bf250*/  LDGSTS.E [R3+-0x63400], [R12.64], P1 ;  /* 0x9cc000000c037fae */ /* 0x000be20008921844 */
[----:B------:R-:W-:-:S05]  /*bf260*/  IMAD.MOV.U32 R17, RZ, RZ, R28 ;  /* 0x000000ffff117224 */ /* 0x000fca00078e001c */
[----:B------:R1:W-:Y:S04]  /*bf270*/  LDGSTS.E [R3+-0x62400], [R16.64], P1 ;  /* 0x9dc0000010037fae */ /* 0x0003e80008921844 */
[----:B-----5:R-:W5:Y:S01]  /*bf280*/  LDL.LU.64 R12, [R1+0x1e38] ;  /* 0x001e3800010c7983 */ /* 0x020f620000300a00 */
[----:B------:R-:W5:Y:S02]  /*bf290*/  LDL.LU.64 R14, [R1+0x1e00] ;  /* 0x001e0000010e7983 */ /* 0x000f640000300a00 */
[----:B------:R1:W-:Y:S01]  /*bf2a0*/  STL.64 [R1+0x1c80], R16 ;  /* 0x001c801001007387 */ /* 0x0003e20000100a00 */
[----:B------:R-:W-:Y:S01]  /*bf2b0*/  MOV R22, R29 ;  /* 0x0000001d00167202 */ /* 0x000fe20000000f00 */
[----:B-1----:R-:W5:Y:S01]  /*bf2c0*/  LDL.LU.64 R16, [R1+0x1dc8] ;  /* 0x001dc80001107983 */ /* 0x002f620000300a00 */
[----:B------:R-:W5:Y:S02]  /*bf2d0*/  LDL.LU.64 R18, [R1+0x1d90] ;  /* 0x001d900001127983 */ /* 0x000f640000300a00 */
[----:B------:R-:W-:-:S02]  /*bf2e0*/  IMAD.MOV.U32 R23, RZ, RZ, R30 ;  /* 0x000000ffff177224 */ /* 0x000fc400078e001e */
[----:B------:R-:W5:Y:S01]  /*bf2f0*/  LDL.LU.64 R20, [R1+0x1d58] ;  /* 0x001d580001147983 */ /* 0x000f620000300a00 */
[----:B------:R-:W-:Y:S01]  /*bf300*/  IADD3 R33, R33, 0x100000, RZ ;  /* 0x0010000021217810 */ /* 0x000fe20007ffe0ff */
[----:B------:R-:W-:Y:S01]  /*bf310*/  IMAD.MOV.U32 R24, RZ, RZ, R31 ;  /* 0x000000ffff187224 */ /* 0x000fe200078e001f */
[----:B------:R-:W-:Y:S01]  /*bf320*/  MOV R25, R32 ;  /* 0x0000002000197202 */ /* 0x000fe20000000f00 */
        /* <DEDUP_REMOVED lines=28> */
[----:B------:R-:W-:Y:S01]  /*bf4f0*/  LOP3.LUT R33, R241, 0x70, RZ, 0x3c, !PT ;  /* 0x00000070f1217812 */ /* 0x000fe200078e3cff */
[----:B------:R-:W5:Y:S01]  /*bf500*/  LDL.LU R240, [R1+0x910] ;  /* 0x0009100001f07983 */ /* 0x000f620000300800 */
[----:B------:R-:W5:Y:S03]  /*bf510*/  LDL.LU R241, [R1+0x918] ;  /* 0x0009180001f17983 */ /* 0x000f660000300800 */
[----:B------:R-:W-:Y:S01]  /*bf520*/  IMAD R33, R243, 0x20000, R33 ;  /* 0x00020000f3217824 */ /* 0x000fe200078e0221 */
[----:B--2---:R-:W-:-:S05]  /*bf530*/  IADD3 R3, P0, R4, R242, RZ ;  /* 0x000000f204037210 */ /* 0x004fca0007f1e0ff */
[----:B------:R-:W-:Y:S01]  /*bf540*/  IMAD.X R4, R5, 0x1, R2, P0 ;  /* 0x0000000105047824 */ /* 0x000fe200000e0602 */
[----:B---3--:R-:W-:-:S05]  /*bf550*/  IADD3 R5, P0, R6, R242, RZ ;  /* 0x000000f206057210 */ /* 0x008fca0007f1e0ff */
[----:B------:R-:W-:Y:S01]  /*bf560*/  IMAD.X R6, R7, 0x1, R2, P0 ;  /* 0x0000000107067824 */ /* 0x000fe200000e0602 */
[----:B----4-:R-:W-:-:S04]  /*bf570*/  IADD3 R7, P0, R8, R242, RZ ;  /* 0x000000f208077210 */ /* 0x010fc80007f1e0ff */
[----:B------:R-:W-:Y:S01]  /*bf580*/  IADD3.X R8, R9, R2, RZ, P0, !PT ;  /* 0x0000000209087210 */ /* 0x000fe200007fe4ff */
[----:B------:R-:W-:-:S05]  /*bf590*/  IADD3 R9, P0, R10, R242, RZ ;  /* 0x000000f20a097210 */ /* 0x000fca0007f1e0ff */
        /* <DEDUP_REMOVED lines=17> */
[----:B------:R-:W-:Y:S01]  /*bf6b0*/  IADD3 R27, P0, R28, R242, RZ ;  /* 0x000000f21c1b7210 */ /* 0x000fe20007f1e0ff */
[----:B------:R-:W-:Y:S01]  /*bf6c0*/  MOV R36, R245 ;  /* 0x000000f500247202 */ /* 0x000fe20000000f00 */
[----:B------:R-:W-:-:S03]  /*bf6d0*/  IMAD.MOV.U32 R37, RZ, RZ, R244 ;  /* 0x000000ffff257224 */ /* 0x000fc600078e00f4 */
[--C-:B------:R-:W-:Y:S01]  /*bf6e0*/  IMAD.X R28, R29, 0x1, R2.reuse, P0 ;  /* 0x000000011d1c7824 */ /* 0x100fe200000e0602 */
[-C--:B------:R-:W-:Y:S01]  /*bf6f0*/  IADD3 R29, P0, R30, R242.reuse, RZ ;  /* 0x000000f21e1d7210 */ /* 0x080fe20007f1e0ff */
[----:B------:R1:W-:Y:S04]  /*bf700*/  STL.64 [R1+0x17a8], R36 ;  /* 0x0017a82401007387 */ /* 0x0003e80000100a00 */
[----:B------:R-:W-:Y:S01]  /*bf710*/  IMAD.X R30, R31, 0x1, R2, P0 ;  /* 0x000000011f1e7824 */ /* 0x000fe200000e0602 */
[----:B------:R-:W-:Y:S02]  /*bf720*/  IADD3 R31, P0, R34, R242, RZ ;  /* 0x000000f2221f7210 */ /* 0x000fe40007f1e0ff */
[----:B------:R-:W2:Y:S01]  /*bf730*/  LDL.LU R242, [R1+0x900] ;  /* 0x0009000001f27983 */ /* 0x000ea20000300800 */
[----:B------:R-:W3:Y:S01]  /*bf740*/  LDL.LU R243, [R1+0x908] ;  /* 0x0009080001f37983 */ /* 0x000ee20000300800 */
[----:B------:R-:W-:Y:S01]  /*bf750*/  IADD3 R34, R33, 0x100000, RZ ;  /* 0x0010000021227810 */ /* 0x000fe20007ffe0ff */
[----:B------:R-:W-:Y:S01]  /*bf760*/  IMAD.MOV.U32 R162, RZ, RZ, R249 ;  /* 0x000000ffffa27224 */ /* 0x000fe200078e00f9 */
[----:B------:R-:W-:Y:S01]  /*bf770*/  MOV R163, R248 ;  /* 0x000000f800a37202 */ /* 0x000fe20000000f00 */
[----:B------:R-:W-:-:S02]  /*bf780*/  IMAD.MOV.U32 R190, RZ, RZ, R251 ;  /* 0x000000ffffbe7224 */ /* 0x000fc400078e00fb */
[----:B------:R-:W-:Y:S01]  /*bf790*/  IMAD.MOV.U32 R191, RZ, RZ, R250 ;  /* 0x000000ffffbf7224 */ /* 0x000fe200078e00fa */
[----:B------:R-:W4:Y:S01]  /*bf7a0*/  LDL.LU R248, [R1+0x8f0] ;  /* 0x0008f00001f87983 */ /* 0x000f220000300800 */
[----:B------:R-:W5:Y:S03]  /*bf7b0*/  LDL.LU R249, [R1+0x8f8] ;  /* 0x0008f80001f97983 */ /* 0x000f660000300800 */
[----:B------:R1:W-:Y:S01]  /*bf7c0*/  LDGSTS.E [R34+-0x7f200], [R162.64], P1 ;  /* 0x80e00000a2227fae */ /* 0x0003e20008921844 */
[----:B------:R1:W-:Y:S02]  /*bf7d0*/  LDGSTS.E [R34+-0x7e200], [R190.64], P1 ;  /* 0x81e00000be227fae */ /* 0x0003e40008921844 */
[----:B------:R1:W-:Y:S02]  /*bf7e0*/  LDGSTS.E [R34+-0x7d200], [R36.64], P1 ;  /* 0x82e0000024227fae */ /* 0x0003e40008921844 */
[----:B------:R-:W4:Y:S01]  /*bf7f0*/  LDL.LU R250, [R1+0x8d0] ;  /* 0x0008d00001fa7983 */ /* 0x000f220000300800 */
[----:B------:R-:W4:Y:S01]  /*bf800*/  LDL.LU R251, [R1+0x8d8] ;  /* 0x0008d80001fb7983 */ /* 0x000f220000300800 */
        /* <DEDUP_REMOVED lines=79> */
[----:B------:R2:W-:Y:S01]  /*bfd00*/  STL.64 [R1+0x1e38], R4 ;  /* 0x001e380401007387 */ /* 0x0005e20000100a00 */
[----:B------:R-:W3:Y:S03]  /*bfd10*/  LDL.LU R247, [R1+0x17a4] ;  /* 0x0017a40001f77983 */ /* 0x000ee60000300800 */
        /* <DEDUP_REMOVED lines=29> */
[----:B------:R-:W-:Y:S01]  /*bfef0*/  IADD3.X R32, R35, R2, RZ, P0, !PT ;  /* 0x0000000223207210 */ /* 0x000fe200007fe4ff */
[----:B------:R-:W-:Y:S01]  /*bff00*/  IMAD.MOV.U32 R246, RZ, RZ, c[0x0][0x180] ;  /* 0x00006000fff67624 */ /* 0x000fe200078e00ff */
[----:B--2---:R-:W-:Y:S01]  /*bff10*/  MOV R4, R27 ;  /* 0x0000001b00047202 */ /* 0x004fe20000000f00 */
[----:B------:R-:W-:-:S05]  /*bff20*/  IMAD.MOV.U32 R5, RZ, RZ, R28 ;  /* 0x000000ffff057224 */ /* 0x000fca00078e001c */
[----:B------:R2:W-:Y:S04]  /*bff30*/  STL.64 [R1+0x1c78], R4 ;  /* 0x001c780401007387 */ /* 0x0005e80000100a00 */
[----:B------:R2:W-:Y:S01]  /*bff40*/  LDGSTS.E [R3+-0x62200], [R4.64], P1 ;  /* 0x9de0000004037fae */ /* 0x0005e20008921844 */
[----:B------:R-:W-:Y:S02]  /*bff50*/  IADD3 R33, R33, 0x100000, RZ ;  /* 0x0010000021217810 */ /* 0x000fe40007ffe0ff */
[----:B------:R-:W-:Y:S02]  /*bff60*/  IADD3 R246, R246, 0x7f, RZ ;  /* 0x0000007ff6f67810 */ /* 0x000fe40007ffe0ff */
        /* <DEDUP_REMOVED lines=8> */
[----:B------:R-:W0:Y:S01]  /*bfff0*/  LDGDEPBAR ;  /* 0x00000000000079af */ /* 0x000e220000000000 */
[----:B--2---:R-:W-:-:S04]  /*c0000*/  SHF.R.S32.HI R4, RZ, 0x1f, R246 ;  /* 0x0000001fff047819 */ /* 0x004fc800000114f6 */
[----:B------:R-:W-:-:S04]  /*c0010*/  LEA.HI R4, R4, R246, RZ, 0x7 ;  /* 0x000000f604047211 */ /* 0x000fc800078f38ff */
[----:B------:R-:W-:Y:S02]  /*c0020*/  SHF.R.S32.HI R4, RZ, 0x7, R4 ;  /* 0x00000007ff047819 */ /* 0x000fe40000011404 */
[----:B---3--:R-:W-:-:S05]  /*c0030*/  IADD3 R247, R247, 0x1, RZ ;  /* 0x00000001f7f77810 */ /* 0x008fca0007ffe0ff */
[----:B------:R1:W-:Y:S01]  /*c0040*/  STL [R1+0x17a4], R247 ;  /* 0x0017a4f701007387 */ /* 0x0003e20000100800 */
[----:B------:R-:W-:Y:S11]  /*c0050*/  ISETP.NE.U32.AND P0, PT, R247, R4, PT ;  /* 0x00000004f700720c */ /* 0x000ff60003f05070 */
[----:B------:R-:W-:Y:S02]  /*c0060*/  @!UPT UIADD3 URZ, URZ, URZ, URZ ;  /* 0x0000003f3f3ff290 */ /* 0x000fe4000fffe03f */
[----:B-1----:R-:W-:Y:S01]  /*c0070*/  @!P0 CALL.REL.NOINC `(.L_x_0) ;  /* 0x0000001000008944 */ /* 0x002fe20003c00000 */
[----:B------:R-:W-:Y:S05]  /*c0080*/  BRA `(.L_x_1) ;  /* 0xfff7b43000007947 */ /* 0x000fea000383ffff */
.L_x_0:
[----:B----4-:R-:W2:Y:S01]  /*c0090*/  LDL.LU R8, [R1+0x3200] ;  /* 0x0032000001087983 */ /* 0x010ea20000300800 */
[----:B------:R-:W-:-:S04]  /*c00a0*/  DEPBAR.LE SB0, 0x0 ;  /* 0x000080000000791a */ /* 0x000fc80000000000 */
[----:B------:R-:W3:Y:S04]  /*c00b0*/  LDL.LU R7, [R1+0x31fc] ;  /* 0x0031fc0001077983 */ /* 0x000ee80000300800 */
[----:B------:R-:W1:Y:S04]  /*c00c0*/  S2R R6, SR_TID.X ;  /* 0x0000000000067919 */ /* 0x000e680000002100 */
[----:B------:R-:W4:Y:S04]  /*c00d0*/  LDL.LU R12, [R1+0x16b0] ;  /* 0x0016b000010c7983 */ /* 0x000f280000300800 */
[----:B------:R-:W4:Y:S04]  /*c00e0*/  LDL.LU R13, [R1+0x16b4] ;  /* 0x0016b400010d7983 */ /* 0x000f280000300800 */
[----:B------:R-:W4:Y:S04]  /*c00f0*/  LDL.LU R14, [R1+0x16a0] ;  /* 0x0016a000010e7983 */ /* 0x000f280000300800 */
[----:B------:R-:W4:Y:S01]  /*c0100*/  LDL.LU R15, [R1+0x16a4] ;  /* 0x0016a400010f7983 */ /* 0x000f220000300800 */
[----:B-1----:R-:W-:-:S02]  /*c0110*/  IMAD.SHL.U32 R0, R6, 0x200, RZ ;  /* 0x0000020006007824 */ /* 0x002fc400078e00ff */
[C---:B------:R-:W-:Y:S02]  /*c0120*/  IMAD.SHL.U32 R2, R6.reuse, 0x20, RZ ;  /* 0x0000002006027824 */ /* 0x040fe400078e00ff */
[----:B------:R-:W-:Y:S01]  /*c0130*/  IMAD.SHL.U32 R5, R6, 0x800, RZ ;  /* 0x0000080006057824 */ /* 0x000fe200078e00ff */
[----:B------:R-:W-:Y:S01]  /*c0140*/  LOP3.LUT R0, R0, 0x3000, RZ, 0xc0, !PT ;  /* 0x0000300000007812 */ /* 0x000fe200078ec0ff */
[C---:B------:R-:W-:Y:S01]  /*c0150*/  IMAD.SHL.U32 R4, R6.reuse, 0x4, RZ ;  /* 0x0000000406047824 */ /* 0x040fe200078e00ff */
[----:B------:R-:W-:Y:S02]  /*c0160*/  SHF.L.U32 R3, R6, 0x6, RZ ;  /* 0x0000000606037819 */ /* 0x000fe400000006ff */
[----:B------:R-:W-:Y:S02]  /*c0170*/  LOP3.LUT R0, R0, 0x60, R2, 0xf8, !PT ;  /* 0x0000006000007812 */ /* 0x000fe400078ef802 */
[----:B------:R-:W-:Y:S02]  /*c0180*/  LOP3.LUT R6, R6, 0x7f, RZ, 0xc0, !PT ;  /* 0x0000007f06067812 */ /* 0x000fe400078ec0ff */
[----:B------:R-:W-:-:S02]  /*c0190*/  LOP3.LUT R2, R5, 0x3000, RZ, 0xc0, !PT ;  /* 0x0000300005027812 */ /* 0x000fc400078ec0ff */
[----:B------:R-:W-:Y:S02]  /*c01a0*/  LOP3.LUT R0, R0, 0x170, R4, 0x78, !PT ;  /* 0x0000017000007812 */ /* 0x000fe400078e7804 */
[----:B------:R-:W-:Y:S01]  /*c01b0*/  LEA R2, R6, R2, 0x4 ;  /* 0x0000000206027211 */ /* 0x000fe200078e20ff */
[----:B------:R-:W-:Y:S01]  /*c01c0*/  BAR.SYNC.DEFER_BLOCKING 0x0 ;  /* 0x0000000000007b1d */ /* 0x000fe20000010000 */
[----:B--2---:R-:W-:-:S05]  /*c01d0*/  ISETP.GE.AND P0, PT, R8, c[0x0][0x17c], PT ;  /* 0x00005f0008007a0c */ /* 0x004fca0003f06270 */
[----:B------:R-:W2:Y:S04]  /*c01e0*/  LDL.LU R8, [R1+0x16b8] ;  /* 0x0016b80001087983 */ /* 0x000ea80000300800 */
[----:B------:R-:W2:Y:S04]  /*c01f0*/  LDL.LU R9, [R1+0x16bc] ;  /* 0x0016bc0001097983 */ /* 0x000ea80000300800 */
[----:B------:R-:W2:Y:S01]  /*c0200*/  LDL.LU R10, [R1+0x16a8] ;  /* 0x0016a800010a7983 */ /* 0x000ea20000300800 */
[----:B---3--:R-:W-:-:S03]  /*c0210*/  ISETP.GE.AND P1, PT, R7, c[0x0][0x17c], PT ;  /* 0x00005f0007007a0c */ /* 0x008fc60003f26270 */
[----:B------:R-:W2:Y:S04]  /*c0220*/  LDL.LU R11, [R1+0x16ac] ;  /* 0x0016ac00010b7983 */ /* 0x000ea80000300800 */
[----:B------:R-:W3:Y:S04]  /*c0230*/  LDL.LU R4, [R1+0x1560] ;  /* 0x0015600001047983 */ /* 0x000ee80000300800 */
[----:B------:R-:W3:Y:S04]  /*c0240*/  LDL.LU R5, [R1+0x1564] ;  /* 0x0015640001057983 */ /* 0x000ee80000300800 */
[----:B------:R-:W3:Y:S04]  /*c0250*/  LDL.LU R6, [R1+0x1550] ;  /* 0x0015500001067983 */ /* 0x000ee80000300800 */
[----:B------:R-:W3:Y:S01]  /*c0260*/  LDL.LU R7, [R1+0x1554] ;  /* 0x0015540001077983 */ /* 0x000ee20000300800 */
[----:B------:R-:W-:-:S03]  /*c0270*/  LOP3.LUT R3, R3, 0x800, RZ, 0xc0, !PT ;  /* 0x0000080003037812 */ /* 0x000fc600078ec0ff */
[----:B------:R-:W3:Y:S02]  /*c0280*/  LDL.LU R20, [R1+0x1568] ;  /* 0x0015680001147983 */ /* 0x000ee40000300800 */
[----:B------:R-:W-:Y:S02]  /*c0290*/  IMAD.IADD R0, R3, 0x1, R0 ;  /* 0x0000000103007824 */ /* 0x000fe400078e0200 */
[----:B------:R-:W3:Y:S04]  /*c02a0*/  LDL.LU R21, [R1+0x156c] ;  /* 0x00156c0001157983 */ /* 0x000ee80000300800 */
[----:B------:R-:W3:Y:S04]  /*c02b0*/  LDL.LU R22, [R1+0x1558] ;  /* 0x0015580001167983 */ /* 0x000ee80000300800 */
[----:B------:R-:W3:Y:S04]  /*c02c0*/  LDL.LU R23, [R1+0x155c] ;  /* 0x00155c0001177983 */ /* 0x000ee80000300800 */
[----:B------:R-:W3:Y:S04]  /*c02d0*/  LDL.LU R16, [R1+0x14b0] ;  /* 0x0014b00001107983 */ /* 0x000ee80000300800 */
[----:B------:R-:W3:Y:S04]  /*c02e0*/  LDL.LU R17, [R1+0x14b4] ;  /* 0x0014b40001117983 */ /* 0x000ee80000300800 */
[----:B------:R-:W3:Y:S04]  /*c02f0*/  LDL.LU R18, [R1+0x14a0] ;  /* 0x0014a00001127983 */ /* 0x000ee80000300800 */
[----:B----4-:R1:W-:Y:S04]  /*c0300*/  STS.128 [R0], R12 ;  /* 0x0000000c00007388 */ /* 0x0103e80000000c00 */
[----:B------:R-:W4:Y:S04]  /*c0310*/  LDL.LU R19, [R1+0x14a4] ;  /* 0x0014a40001137983 */ /* 0x000f280000300800 */
[----:B-1----:R-:W4:Y:S04]  /*c0320*/  LDL.LU R12, [R1+0x14b8] ;  /* 0x0014b800010c7983 */ /* 0x002f280000300800 */
[----:B------:R-:W4:Y:S04]  /*c0330*/  LDL.LU R13, [R1+0x14bc] ;  /* 0x0014bc00010d7983 */ /* 0x000f280000300800 */
[----:B------:R-:W4:Y:S04]  /*c0340*/  LDL.LU R14, [R1+0x14a8] ;  /* 0x0014a800010e7983 */ /* 0x000f280000300800 */
[----:B------:R-:W4:Y:S04]  /*c0350*/  LDL.LU R15, [R1+0x14ac] ;  /* 0x0014ac00010f7983 */ /* 0x000f280000300800 */
[----:B--2---:R1:W-:Y:S04]  /*c0360*/  STS.128 [R0+0x80], R8 ;  /* 0x0000800800007388 */ /* 0x0043e80000000c00 */
[----:B-1----:R-:W2:Y:S04]  /*c0370*/  LDL.LU R8, [R1+0x13b0] ;  /* 0x0013b00001087983 */ /* 0x002ea80000300800 */
[----:B------:R-:W2:Y:S04]  /*c0380*/  LDL.LU R9, [R1+0x13b4] ;  /* 0x0013b40001097983 */ /* 0x000ea80000300800 */
[----:B------:R-:W2:Y:S04]  /*c0390*/  LDL.LU R10, [R1+0x13a0] ;  /* 0x0013a000010a7983 */ /* 0x000ea80000300800 */
[----:B---3--:R1:W-:Y:S04]  /*c03a0*/  STS.128 [R0+0x200], R4 ;  /* 0x0002000400007388 */ /* 0x0083e80000000c00 */
[----:B------:R-:W2:Y:S04]  /*c03b0*/  LDL.LU R11, [R1+0x13a4] ;  /* 0x0013a400010b7983 */ /* 0x000ea80000300800 */
[----:B-1----:R-:W3:Y:S04]  /*c03c0*/  LDL.LU R4, [R1+0x13b8] ;  /* 0x0013b80001047983 */ /* 0x002ee80000300800 */
[----:B------:R-:W3:Y:S04]  /*c03d0*/  LDL.LU R5, [R1+0x13bc] ;  /* 0x0013bc0001057983 */ /* 0x000ee80000300800 */
[----:B------:R-:W3:Y:S04]  /*c03e0*/  LDL.LU R6, [R1+0x13a8] ;  /* 0x0013a80001067983 */ /* 0x000ee80000300800 */
[----:B------:R-:W3:Y:S04]  /*c03f0*/  LDL.LU R7, [R1+0x13ac] ;  /* 0x0013ac0001077983 */ /* 0x000ee80000300800 */
[----:B----4-:R1:W-:Y:S04]  /*c0400*/  STS.128 [R0+0x480], R12 ;  /* 0x0004800c00007388 */ /* 0x0103e80000000c00 */
[----:B-1----:R-:W4:Y:S04]  /*c0410*/  LDL.LU R12, [R1+0x460] ;  /* 0x00046000010c7983 */ /* 0x002f280000300800 */
[----:B------:R-:W4:Y:S04]  /*c0420*/  LDL.LU R13, [R1+0x464] ;  /* 0x00046400010d7983 */ /* 0x000f280000300800 */
[----:B------:R-:W4:Y:S04]  /*c0430*/  LDL.LU R14, [R1+0x450] ;  /* 0x00045000010e7983 */ /* 0x000f280000300800 */
[----:B------:R-:W4:Y:S04]  /*c0440*/  LDL.LU R15, [R1+0x454] ;  /* 0x00045400010f7983 */ /* 0x000f280000300800 */
[----:B------:R-:W-:Y:S04]  /*c0450*/  STS.128 [R0+0x280], R20 ;  /* 0x0002801400007388 */ /* 0x000fe80000000c00 */
[----:B------:R-:W-:Y:S01]  /*c0460*/  STS.128 [R0+0x400], R16 ;  /* 0x0004001000007388 */ /* 0x000fe20000000c00 */
[----:B------:R-:W-:-:S02]  /*c0470*/  LOP3.LUT R208, R2, 0x20, RZ, 0x3c, !PT ;  /* 0x0000002002d07812 */ /* 0x000fc400078e3cff */
[C---:B------:R-:W-:Y:S01]  /*c0480*/  LOP3.LUT R3, R2.reuse, 0x40, RZ, 0x3c, !PT ;  /* 0x0000004002037812 */ /* 0x040fe200078e3cff */
[----:B--2---:R1:W-:Y:S04]  /*c0490*/  STS.128 [R0+0x600], R8 ;  /* 0x0006000800007388 */ /* 0x0043e80000000c00 */
[----:B-1----:R-:W2:Y:S04]  /*c04a0*/  LDL.LU R8, [R1+0x468] ;  /* 0x0004680001087983 */ /* 0x002ea80000300800 */
[----:B------:R-:W2:Y:S04]  /*c04b0*/  LDL.LU R9, [R1+0x46c] ;  /* 0x00046c0001097983 */ /* 0x000ea80000300800 */
[----:B------:R-:W2:Y:S04]  /*c04c0*/  LDL.LU R10, [R1+0x458] ;  /* 0x00045800010a7983 */ /* 0x000ea80000300800 */
[----:B---3--:R1:W-:Y:S04]  /*c04d0*/  STS.128 [R0+0x680], R4 ;  /* 0x0006800400007388 */ /* 0x0083e80000000c00 */
[----:B------:R-:W2:Y:S04]  /*c04e0*/  LDL.LU R11, [R1+0x45c] ;  /* 0x00045c00010b7983 */ /* 0x000ea80000300800 */
[----:B------:R-:W-:Y:S06]  /*c04f0*/  BAR.SYNC.DEFER_BLOCKING 0x0 ;  /* 0x0000000000007b1d */ /* 0x000fec0000010000 */
[----:B-1----:R-:W2:Y:S04]  /*c0500*/  LDL.LU R4, [R1+0x3f0] ;  /* 0x0003f00001047983 */ /* 0x002ea80000300800 */
[----:B------:R-:W2:Y:S04]  /*c0510*/  LDL.LU R5, [R1+0x3f4] ;  /* 0x0003f40001057983 */ /* 0x000ea80000300800 */
[----:B------:R-:W2:Y:S04]  /*c0520*/  LDL.LU R6, [R1+0x300] ;  /* 0x0003000001067983 */ /* 0x000ea80000300800 */
[----:B------:R-:W2:Y:S04]  /*c0530*/  LDL.LU R7, [R1+0x304] ;  /* 0x0003040001077983 */ /* 0x000ea80000300800 */
[----:B------:R-:W1:Y:S04]  /*c0540*/  LDS.128 R20, [R2] ;  /* 0x0000000002147984 */ /* 0x000e680000000c00 */
[----:B------:R-:W4:Y:S04]  /*c0550*/  LDS.128 R16, [R2+0x800] ;  /* 0x0008000002107984 */ /* 0x000f280000000c00 */
[----:B------:R-:W4:Y:S04]  /*c0560*/  LDS.128 R24, [R208] ;  /* 0x00000000d0187984 */ /* 0x000f280000000c00 */
[----:B-1----:R-:W-:Y:S04]  /*c0570*/  STL.64 [R1+0x110], R20 ;  /* 0x0001101401007387 */ /* 0x002fe80000100a00 */
[----:B------:R-:W-:Y:S04]  /*c0580*/  STL.64 [R1+0x118], R22 ;  /* 0x0001181601007387 */ /* 0x000fe80000100a00 */
[----:B------:R-:W1:Y:S04]  /*c0590*/  LDS.128 R20, [R208+0x800] ;  /* 0x00080000d0147984 */ /* 0x000e680000000c00 */
[----:B----4-:R-:W-:Y:S04]  /*c05a0*/  STL.64 [R1+0x220], R16 ;  /* 0x0002201001007387 */ /* 0x010fe80000100a00 */
[----:B------:R-:W-:Y:S04]  /*c05b0*/  STL.64 [R1+0x228], R18 ;  /* 0x0002281201007387 */ /* 0x000fe80000100a00 */
[----:B------:R-:W4:Y:S01]  /*c05c0*/  LDS.128 R16, [R3] ;  /* 0x0000000003107984 */ /* 0x000f220000000c00 */
[----:B------:R-:W-:-:S03]  /*c05d0*/  LOP3.LUT R252, R2, 0x60, RZ, 0x3c, !PT ;  /* 0x0000006002fc7812 */ /* 0x000fc600078e3cff */
[----:B------:R-:W-:Y:S04]  /*c05e0*/  STL.64 [R1+0x140], R24 ;  /* 0x0001401801007387 */ /* 0x000fe80000100a00 */
[----:B------:R-:W-:Y:S04]  /*c05f0*/  STL.64 [R1+0x148], R26 ;  /* 0x0001481a01007387 */ /* 0x000fe80000100a00 */
[----:B------:R-:W4:Y:S04]  /*c0600*/  LDS.128 R24, [R3+0x800] ;  /* 0x0008000003187984 */ /* 0x000f280000000c00 */
[----:B-1----:R-:W-:Y:S04]  /*c0610*/  STL.64 [R1+0x250], R20 ;  /* 0x0002501401007387 */ /* 0x002fe80000100a00 */
[----:B------:R-:W-:Y:S04]  /*c0620*/  STL.64 [R1+0x258], R22 ;  /* 0x0002581601007387 */ /* 0x000fe80000100a00 */
[----:B------:R-:W1:Y:S04]  /*c0630*/  LDS.128 R20, [R252] ;  /* 0x00000000fc147984 */ /* 0x000e680000000c00 */
[----:B----4-:R-:W-:Y:S04]  /*c0640*/  STL.64 [R1+0x1b0], R16 ;  /* 0x0001b01001007387 */ /* 0x010fe80000100a00 */
[----:B------:R-:W-:Y:S04]  /*c0650*/  STL.64 [R1+0x1b8], R18 ;  /* 0x0001b81201007387 */ /* 0x000fe80000100a00 */
[----:B------:R-:W4:Y:S04]  /*c0660*/  LDS.128 R16, [R252+0x800] ;  /* 0x00080000fc107984 */ /* 0x000f280000000c00 */
[----:B------:R-:W-:Y:S06]  /*c0670*/  BAR.SYNC.DEFER_BLOCKING 0x0 ;  /* 0x0000000000007b1d */ /* 0x000fec0000010000 */
[----:B------:R-:W-:Y:S04]  /*c0680*/  STL.64 [R1+0x280], R24 ;  /* 0x0002801801007387 */ /* 0x000fe80000100a00 */
[----:B------:R-:W-:Y:S04]  /*c0690*/  STL.64 [R1+0x288], R26 ;  /* 0x0002881a01007387 */ /* 0x000fe80000100a00 */
[----:B-1----:R1:W-:Y:S04]  /*c06a0*/  STL.64 [R1+0x1e0], R20 ;  /* 0x0001e01401007387 */ /* 0x0023e80000100a00 */
[----:B------:R1:W-:Y:S04]  /*c06b0*/  STL.64 [R1+0x1e8], R22 ;  /* 0x0001e81601007387 */ /* 0x0003e80000100a00 */
[----:B----4-:R4:W-:Y:S04]  /*c06c0*/  STL.64 [R1+0x2b0], R16 ;  /* 0x0002b01001007387 */ /* 0x0109e80000100a00 */
[----:B------:R4:W-:Y:S04]  /*c06d0*/  STL.64 [R1+0x2b8], R18 ;  /* 0x0002b81201007387 */ /* 0x0009e80000100a00 */
[----:B-1----:R-:W3:Y:S04]  /*c06e0*/  LDL.LU R20, [R1+0x3f8] ;  /* 0x0003f80001147983 */ /* 0x002ee80000300800 */
[----:B------:R-:W3:Y:S04]  /*c06f0*/  LDL.LU R21, [R1+0x3fc] ;  /* 0x0003fc0001157983 */ /* 0x000ee80000300800 */
[----:B------:R-:W3:Y:S04]  /*c0700*/  LDL.LU R22, [R1+0x308] ;  /* 0x0003080001167983 */ /* 0x000ee80000300800 */
[----:B------:R-:W3:Y:S04]  /*c0710*/  LDL.LU R23, [R1+0x30c] ;  /* 0x00030c0001177983 */ /* 0x000ee80000300800 */
[----:B----4-:R-:W4:Y:S04]  /*c0720*/  LDL.LU R16, [R1+0x470] ;  /* 0x0004700001107983 */ /* 0x010f280000300800 */
[----:B------:R-:W4:Y:S04]  /*c0730*/  LDL.LU R17, [R1+0x474] ;  /* 0x0004740001117983 */ /* 0x000f280000300800 */
[----:B------:R-:W4:Y:S04]  /*c0740*/  LDL.LU R18, [R1+0x480] ;  /* 0x0004800001127983 */ /* 0x000f280000300800 */
[----:B------:R1:W-:Y:S04]  /*c0750*/  STS.128 [R0], R12 ;  /* 0x0000000c00007388 */ /* 0x0003e80000000c00 */
[----:B------:R-:W4:Y:S04]  /*c0760*/  LDL.LU R19, [R1+0x484] ;  /* 0x0004840001137983 */ /* 0x000f280000300800 */
[----:B-1----:R-:W3:Y:S04]  /*c0770*/  LDL.LU R12, [R1+0x478] ;  /* 0x00047800010c7983 */ /* 0x002ee80000300800 */
[----:B------:R-:W3:Y:S04]  /*c0780*/  LDL.LU R13, [R1+0x47c] ;  /* 0x00047c00010d7983 */ /* 0x000ee80000300800 */
[----:B------:R-:W3:Y:S04]  /*c0790*/  LDL.LU R14, [R1+0x488] ;  /* 0x00048800010e7983 */ /* 0x000ee80000300800 */
[----:B------:R-:W3:Y:S04]  /*c07a0*/  LDL.LU R15, [R1+0x48c] ;  /* 0x00048c00010f7983 */ /* 0x000ee80000300800 */
[----:B--2---:R1:W-:Y:S04]  /*c07b0*/  STS.128 [R0+0x80], R8 ;  /* 0x0000800800007388 */ /* 0x0043e80000000c00 */
[----:B-1----:R-:W2:Y:S04]  /*c07c0*/  LDL.LU R8, [R1+0x5a0] ;  /* 0x0005a00001087983 */ /* 0x002ea80000300800 */
[----:B------:R-:W2:Y:S04]  /*c07d0*/  LDL.LU R9, [R1+0x5a4] ;  /* 0x0005a40001097983 */ /* 0x000ea80000300800 */
[----:B------:R-:W2:Y:S04]  /*c07e0*/  LDL.LU R10, [R1+0x590] ;  /* 0x00059000010a7983 */ /* 0x000ea80000300800 */
[----:B------:R1:W-:Y:S04]  /*c07f0*/  STS.128 [R0+0x200], R4 ;  /* 0x0002000400007388 */ /* 0x0003e80000000c00 */
[----:B------:R-:W2:Y:S04]  /*c0800*/  LDL.LU R11, [R1+0x594] ;  /* 0x00059400010b7983 */ /* 0x000ea80000300800 */
[----:B-1----:R-:W4:Y:S04]  /*c0810*/  LDL.LU R4, [R1+0x5a8] ;  /* 0x0005a80001047983 */ /* 0x002f280000300800 */
[----:B------:R-:W4:Y:S04]  /*c0820*/  LDL.LU R5, [R1+0x5ac] ;  /* 0x0005ac0001057983 */ /* 0x000f280000300800 */
[----:B------:R-:W4:Y:S04]  /*c0830*/  LDL.LU R6, [R1+0x598] ;  /* 0x0005980001067983 */ /* 0x000f280000300800 */
[----:B------:R-:W4:Y:S04]  /*c0840*/  LDL.LU R7, [R1+0x59c] ;  /* 0x00059c0001077983 */ /* 0x000f280000300800 */
[----:B---3--:R1:W-:Y:S04]  /*c0850*/  STS.128 [R0+0x480], R12 ;  /* 0x0004800c00007388 */ /* 0x0083e80000000c00 */
        /* <DEDUP_REMOVED lines=8> */
[----:B----4-:R1:W-:Y:S04]  /*c08e0*/  STS.128 [R0+0x680], R4 ;  /* 0x0006800400007388 */ /* 0x0103e80000000c00 */
[----:B------:R-:W2:Y:S04]  /*c08f0*/  LDL.LU R11, [R1+0x68c] ;  /* 0x00068c00010b7983 */ /* 0x000ea80000300800 */
[----:B-1----:R-:W2:Y:S04]  /*c0900*/  LDL.LU R4, [R1+0x10a0] ;  /* 0x0010a00001047983 */ /* 0x002ea80000300800 */
[----:B------:R-:W2:Y:S04]  /*c0910*/  LDL.LU R5, [R1+0x10a4] ;  /* 0x0010a40001057983 */ /* 0x000ea80000300800 */
[----:B------:R-:W2:Y:S04]  /*c0920*/  LDL.LU R6, [R1+0x1090] ;  /* 0x0010900001067983 */ /* 0x000ea80000300800 */
[----:B------:R-:W2:Y:S04]  /*c0930*/  LDL.LU R7, [R1+0x1094] ;  /* 0x0010940001077983 */ /* 0x000ea80000300800 */
[----:B------:R-:W-:Y:S04]  /*c0940*/  STS.128 [R0+0x280], R20 ;  /* 0x0002801400007388 */ /* 0x000fe80000000c00 */
[----:B------:R-:W-:Y:S04]  /*c0950*/  STS.128 [R0+0x400], R16 ;  /* 0x0004001000007388 */ /* 0x000fe80000000c00 */
[----:B------:R-:W-:Y:S06]  /*c0960*/  BAR.SYNC.DEFER_BLOCKING 0x0 ;  /* 0x0000000000007b1d */ /* 0x000fec0000010000 */
[----:B------:R-:W1:Y:S04]  /*c0970*/  LDS.128 R20, [R2] ;  /* 0x0000000002147984 */ /* 0x000e680000000c00 */
[----:B------:R-:W1:Y:S04]  /*c0980*/  LDS.128 R16, [R2+0x800] ;  /* 0x0008000002107984 */ /* 0x000e680000000c00 */
[----:B------:R-:W1:Y:S04]  /*c0990*/  LDS.128 R24, [R208] ;  /* 0x00000000d0187984 */ /* 0x000e680000000c00 */
[----:B-1----:R-:W-:Y:S04]  /*c09a0*/  STL.64 [R1+0xb0], R20 ;  /* 0x0000b01401007387 */ /* 0x002fe80000100a00 */
[----:B------:R-:W-:Y:S04]  /*c09b0*/  STL.64 [R1+0xb8], R22 ;  /* 0x0000b81601007387 */ /* 0x000fe80000100a00 */
[----:B------:R-:W1:Y:S04]  /*c09c0*/  LDS.128 R20, [R208+0x800] ;  /* 0x00080000d0147984 */ /* 0x000e680000000c00 */
[----:B------:R-:W-:Y:S04]  /*c09d0*/  STL.64 [R1+0x1d0], R16 ;  /* 0x0001d01001007387 */ /* 0x000fe80000100a00 */
[----:B------:R-:W-:Y:S04]  /*c09e0*/  STL.64 [R1+0x1d8], R18 ;  /* 0x0001d81201007387 */ /* 0x000fe80000100a00 */
[----:B------:R-:W1:Y:S04]  /*c09f0*/  LDS.128 R16, [R3] ;  /* 0x0000000003107984 */ /* 0x000e680000000c00 */
[----:B------:R-:W-:Y:S04]  /*c0a00*/  STL.64 [R1+0xe0], R24 ;  /* 0x0000e01801007387 */ /* 0x000fe80000100a00 */
[----:B------:R-:W-:Y:S04]  /*c0a10*/  STL.64 [R1+0xe8], R26 ;  /* 0x0000e81a01007387 */ /* 0x000fe80000100a00 */
[----:B------:R-:W1:Y:S04]  /*c0a20*/  LDS.128 R24, [R3+0x800] ;  /* 0x0008000003187984 */ /* 0x000e680000000c00 */
[----:B-1----:R-:W-:Y:S04]  /*c0a30*/  STL.64 [R1+0x200], R20 ;  /* 0x0002001401007387 */ /* 0x002fe80000100a00 */
[----:B------:R-:W-:Y:S04]  /*c0a40*/  STL.64 [R1+0x208], R22 ;  /* 0x0002081601007387 */ /* 0x000fe80000100a00 */
[----:B------:R-:W1:Y:S04]  /*c0a50*/  LDS.128 R20, [R252] ;  /* 0x00000000fc147984 */ /* 0x000e680000000c00 */
[----:B------:R-:W-:Y:S04]  /*c0a60*/  STL.64 [R1+0x130], R16 ;  /* 0x0001301001007387 */ /* 0x000fe80000100a00 */
[----:B------:R-:W-:Y:S04]  /*c0a70*/  STL.64 [R1+0x138], R18 ;  /* 0x0001381201007387 */ /* 0x000fe80000100a00 */
[----:B------:R-:W3:Y:S04]  /*c0a80*/  LDS.128 R16, [R252+0x800] ;  /* 0x00080000fc107984 */ /* 0x000ee80000000c00 */
[----:B------:R-:W-:Y:S06]  /*c0a90*/  BAR.SYNC.DEFER_BLOCKING 0x0 ;  /* 0x0000000000007b1d */ /* 0x000fec0000010000 */
[----:B------:R-:W-:Y:S04]  /*c0aa0*/  STL.64 [R1+0x240], R24 ;  /* 0x0002401801007387 */ /* 0x000fe80000100a00 */
[----:B------:R-:W-:Y:S04]  /*c0ab0*/  STL.64 [R1+0x248], R26 ;  /* 0x0002481a01007387 */ /* 0x000fe80000100a00 */
[----:B-1----:R1:W-:Y:S04]  /*c0ac0*/  STL.64 [R1+0x190], R20 ;  /* 0x0001901401007387 */ /* 0x0023e80000100a00 */
[----:B------:R1:W-:Y:S04]  /*c0ad0*/  STL.64 [R1+0x198], R22 ;  /* 0x0001981601007387 */ /* 0x0003e80000100a00 */
[----:B---3--:R3:W-:Y:S04]  /*c0ae0*/  STL.64 [R1+0x270], R16 ;  /* 0x0002701001007387 */ /* 0x0087e80000100a00 */
[----:B------:R3:W-:Y:S04]  /*c0af0*/  STL.64 [R1+0x278], R18 ;  /* 0x0002781201007387 */ /* 0x0007e80000100a00 */
[----:B-1----:R-:W4:Y:S04]  /*c0b00*/  LDL.LU R20, [R1+0x10a8] ;  /* 0x0010a80001147983 */ /* 0x002f280000300800 */
[----:B------:R-:W4:Y:S04]  /*c0b10*/  LDL.LU R21, [R1+0x10ac] ;  /* 0x0010ac0001157983 */ /* 0x000f280000300800 */
[----:B------:R-:W4:Y:S04]  /*c0b20*/  LDL.LU R22, [R1+0x1098] ;  /* 0x0010980001167983 */ /* 0x000f280000300800 */
[----:B------:R-:W4:Y:S04]  /*c0b30*/  LDL.LU R23, [R1+0x109c] ;  /* 0x00109c0001177983 */ /* 0x000f280000300800 */
[----:B---3--:R-:W3:Y:S04]  /*c0b40*/  LDL.LU R16, [R1+0x9c0] ;  /* 0x0009c00001107983 */ /* 0x008ee80000300800 */
[----:B------:R-:W3:Y:S04]  /*c0b50*/  LDL.LU R17, [R1+0x9c4] ;  /* 0x0009c40001117983 */ /* 0x000ee80000300800 */
[----:B------:R-:W3:Y:S04]  /*c0b60*/  LDL.LU R18, [R1+0x9b0] ;  /* 0x0009b00001127983 */ /* 0x000ee80000300800 */
[----:B------:R1:W-:Y:S04]  /*c0b70*/  STS.128 [R0], R12 ;  /* 0x0000000c00007388 */ /* 0x0003e80000000c00 */
[----:B------:R-:W3:Y:S04]  /*c0b80*/  LDL.LU R19, [R1+0x9b4] ;  /* 0x0009b40001137983 */ /* 0x000ee80000300800 */
        /* <DEDUP_REMOVED lines=49> */
[----:B------:R-:W1:Y:S04]  /*c0ea0*/  LDS.128 R16, [R252+0x800] ;  /* 0x00080000fc107984 */ /* 0x000e680000000c00 */
[----:B------:R-:W-:Y:S06]  /*c0eb0*/  BAR.SYNC.DEFER_BLOCKING 0x0 ;  /* 0x0000000000007b1d */ /* 0x000fec0000010000 */
[----:B------:R-:W-:Y:S04]  /*c0ec0*/  STL.64 [R1+0x1f0], R24 ;  /* 0x0001f01801007387 */ /* 0x000fe80000100a00 */
[----:B------:R-:W-:Y:S04]  /*c0ed0*/  STL.64 [R1+0x1f8], R26 ;  /* 0x0001f81a01007387 */ /* 0x000fe80000100a00 */
[----:B-1----:R1:W-:Y:S04]  /*c0ee0*/  STL.64 [R1+0x100], R20 ;  /* 0x0001001401007387 */ /* 0x0023e80000100a00 */
[----:B------:R1:W-:Y:S04]  /*c0ef0*/  STL.64 [R1+0x108], R22 ;  /* 0x0001081601007387 */ /* 0x0003e80000100a00 */
[----:B------:R1:W-:Y:S04]  /*c0f00*/  STL.64 [R1+0x210], R16 ;  /* 0x0002101001007387 */ /* 0x0003e80000100a00 */
[----:B------:R3:W-:Y:S04]  /*c0f10*/  STL.64 [R1+0x218], R18 ;  /* 0x0002181201007387 */ /* 0x0007e80000100a00 */
[----:B-1----:R-:W4:Y:S04]  /*c0f20*/  LDL.LU R20, [R1+0xce8] ;  /* 0x000ce80001147983 */ /* 0x002f280000300800 */
[----:B------:R-:W4:Y:S04]  /*c0f30*/  LDL.LU R21, [R1+0xcec] ;  /* 0x000cec0001157983 */ /* 0x000f280000300800 */
[----:B------:R-:W4:Y:S04]  /*c0f40*/  LDL.LU R22, [R1+0xcd8] ;  /* 0x000cd80001167983 */ /* 0x000f280000300800 */
[----:B------:R-:W4:Y:S04]  /*c0f50*/  LDL.LU R23, [R1+0xcdc] ;  /* 0x000cdc0001177983 */ /* 0x000f280000300800 */
[----:B------:R-:W4:Y:S04]  /*c0f60*/  LDL.LU R16, [R1+0xc00] ;  /* 0x000c000001107983 */ /* 0x000f280000300800 */
[----:B------:R-:W4:Y:S04]  /*c0f70*/  LDL.LU R17, [R1+0xc04] ;  /* 0x000c040001117983 */ /* 0x000f280000300800 */
[----:B---3--:R-:W3:Y:S04]  /*c0f80*/  LDL.LU R18, [R1+0xd10] ;  /* 0x000d100001127983 */ /* 0x008ee80000300800 */
        /* <DEDUP_REMOVED lines=748> */
[----:B-1----:R-:W4:Y:S04]  /*c3e50*/  LDL.LU R8, [R1+0xb58] ;  /* 0x000b580001087983 */ /* 0x002f280000300800 */
[----:B------:R-:W4:Y:S04]  /*c3e60*/  LDL.LU R9, [R1+0xb5c] ;  /* 0x000b5c0001097983 */ /* 0x000f280000300800 */
[----:B------:R-:W4:Y:S04]  /*c3e70*/  LDL.LU R10, [R1+0xb68] ;  /* 0x000b6800010a7983 */ /* 0x000f280000300800 */
[----:B----4-:R1:W-:Y:S04]  /*c3e80*/  STS.128 [R0+0x680], R4 ;  /* 0x0006800400007388 */ /* 0x0103e80000000c00 */
[----:B------:R-:W4:Y:S04]  /*c3e90*/  LDL.LU R11, [R1+0xb6c] ;  /* 0x000b6c00010b7983 */ /* 0x000f280000300800 */
[----:B-1----:R-:W4:Y:S04]  /*c3ea0*/  LDL.LU R4, [R1+0xc70] ;  /* 0x000c700001047983 */ /* 0x002f280000300800 */
[----:B------:R-:W4:Y:S04]  /*c3eb0*/  LDL.LU R5, [R1+0xc74] ;  /* 0x000c740001057983 */ /* 0x000f280000300800 */
[----:B------:R-:W4:Y:S04]  /*c3ec0*/  LDL.LU R6, [R1+0xc20] ;  /* 0x000c200001067983 */ /* 0x000f280000300800 */
[----:B------:R-:W4:Y:S04]  /*c3ed0*/  LDL.LU R7, [R1+0xc24] ;  /* 0x000c240001077983 */ /* 0x000f280000300800 */
        /* <DEDUP_REMOVED lines=28> */
[----:B-1----:R-:W2:Y:S04]  /*c40a0*/  LDL.LU R20, [R1+0xc78] ;  /* 0x000c780001147983 */ /* 0x002ea80000300800 */
[----:B------:R-:W2:Y:S04]  /*c40b0*/  LDL.LU R21, [R1+0xc7c] ;  /* 0x000c7c0001157983 */ /* 0x000ea80000300800 */
[----:B------:R-:W2:Y:S04]  /*c40c0*/  LDL.LU R22, [R1+0xc28] ;  /* 0x000c280001167983 */ /* 0x000ea80000300800 */
[----:B------:R-:W2:Y:S04]  /*c40d0*/  LDL.LU R23, [R1+0xc2c] ;  /* 0x000c2c0001177983 */ /* 0x000ea80000300800 */
[----:B------:R-:W2:Y:S04]  /*c40e0*/  LDL.LU R16, [R1+0xd50] ;  /* 0x000d500001107983 */ /* 0x000ea80000300800 */
[----:B------:R-:W2:Y:S04]  /*c40f0*/  LDL.LU R17, [R1+0xd54] ;  /* 0x000d540001117983 */ /* 0x000ea80000300800 */
[----:B---3--:R-:W3:Y:S04]  /*c4100*/  LDL.LU R18, [R1+0xc90] ;  /* 0x000c900001127983 */ /* 0x008ee80000300800 */
[----:B------:R-:W3:Y:S04]  /*c4110*/  LDL.LU R19, [R1+0xc94] ;  /* 0x000c940001137983 */ /* 0x000ee80000300800 */
[----:B----4-:R1:W-:Y:S04]  /*c4120*/  STS.128 [R0+0x200], R4 ;  /* 0x0002000400007388 */ /* 0x0103e80000000c00 */
[----:B-1----:R-:W4:Y:S04]  /*c4130*/  LDL.LU R4, [R1+0xd58] ;  /* 0x000d580001047983 */ /* 0x002f280000300800 */
[----:B------:R-:W4:Y:S04]  /*c4140*/  LDL.LU R5, [R1+0xd5c] ;  /* 0x000d5c0001057983 */ /* 0x000f280000300800 */
[----:B------:R-:W4:Y:S04]  /*c4150*/  LDL.LU R6, [R1+0xc98] ;  /* 0x000c980001067983 */ /* 0x000f280000300800 */
[----:B------:R-:W4:Y:S04]  /*c4160*/  LDL.LU R7, [R1+0xc9c] ;  /* 0x000c9c0001077983 */ /* 0x000f280000300800 */
[----:B------:R1:W-:Y:S04]  /*c4170*/  STS.128 [R0+0x80], R8 ;  /* 0x0000800800007388 */ /* 0x0003e80000000c00 */
[----:B------:R1:W-:Y:S04]  /*c4180*/  STS.128 [R0], R12 ;  /* 0x0000000c00007388 */ /* 0x0003e80000000c00 */
        /* <DEDUP_REMOVED lines=8> */
[----:B--2---:R-:W-:Y:S04]  /*c4210*/  STS.128 [R0+0x280], R20 ;  /* 0x0002801400007388 */ /* 0x004fe80000000c00 */
[----:B---3--:R1:W-:Y:S04]  /*c4220*/  STS.128 [R0+0x400], R16 ;  /* 0x0004001000007388 */ /* 0x0083e80000000c00 */
[----:B-1----:R-:W2:Y:S04]  /*c4230*/  LDL.LU R16, [R1+0x16d0] ;  /* 0x0016d00001107983 */ /* 0x002ea80000300800 */
[----:B------:R-:W2:Y:S04]  /*c4240*/  LDL.LU R17, [R1+0x16d4] ;  /* 0x0016d40001117983 */ /* 0x000ea80000300800 */
[----:B------:R-:W2:Y:S04]  /*c4250*/  LDL.LU R18, [R1+0x16c0] ;  /* 0x0016c00001127983 */ /* 0x000ea80000300800 */
[----:B------:R-:W2:Y:S04]  /*c4260*/  LDL.LU R19, [R1+0x16c4] ;  /* 0x0016c40001137983 */ /* 0x000ea80000300800 */
[----:B------:R-:W3:Y:S04]  /*c4270*/  LDL.LU R20, [R1+0x16d8] ;  /* 0x0016d80001147983 */ /* 0x000ee80000300800 */
        /* <DEDUP_REMOVED lines=28> */
[----:B------:R-:W2:Y:S04]  /*c4440*/  LDS.128 R8, [R252+0x800] ;  /* 0x00080000fc087984 */ /* 0x000ea80000000c00 */
[----:B------:R-:W-:Y:S06]  /*c4450*/  BAR.SYNC.DEFER_BLOCKING 0x0 ;  /* 0x0000000000007b1d */ /* 0x000fec0000010000 */
[----:B------:R-:W-:Y:S04]  /*c4460*/  STL.64 [R1+0x8c0], R24 ;  /* 0x0008c01801007387 */ /* 0x000fe80000100a00 */
[----:B------:R-:W-:Y:S04]  /*c4470*/  STL.64 [R1+0x8c8], R26 ;  /* 0x0008c81a01007387 */ /* 0x000fe80000100a00 */
[----:B-1----:R-:W-:Y:S04]  /*c4480*/  STL.64 [R1+0x560], R12 ;  /* 0x0005600c01007387 */ /* 0x002fe80000100a00 */
[----:B------:R-:W-:Y:S04]  /*c4490*/  STL.64 [R1+0x568], R14 ;  /* 0x0005680e01007387 */ /* 0x000fe80000100a00 */
[----:B--2---:R-:W-:Y:S04]  /*c44a0*/  STL.64 [R1+0xf0], R8 ;  /* 0x0000f00801007387 */ /* 0x004fe80000100a00 */
[----:B------:R-:W-:Y:S04]  /*c44b0*/  STL.64 [R1+0xf8], R10 ;  /* 0x0000f80a01007387 */ /* 0x000fe80000100a00 */
[----:B----4-:R1:W-:Y:S04]  /*c44c0*/  STS.128 [R0+0x200], R4 ;  /* 0x0002000400007388 */ /* 0x0103e80000000c00 */
[----:B-1----:R-:W2:Y:S04]  /*c44d0*/  LDL.LU R4, [R1+0x15c8] ;  /* 0x0015c80001047983 */ /* 0x002ea80000300800 */
        /* <DEDUP_REMOVED lines=10> */
[----:B------:R1:W-:Y:S04]  /*c4580*/  STS.128 [R0], R16 ;  /* 0x0000001000007388 */ /* 0x0003e80000000c00 */
[----:B------:R-:W4:Y:S04]  /*c4590*/  LDL.LU R15, [R1+0x14ec] ;  /* 0x0014ec00010f7983 */ /* 0x000f280000300800 */
[----:B---3--:R3:W-:Y:S04]  /*c45a0*/  STS.128 [R0+0x80], R20 ;  /* 0x0000801400007388 */ /* 0x0087e80000000c00 */
[----:B-1----:R-:W4:Y:S04]  /*c45b0*/  LDL.LU R16, [R1+0x13f0] ;  /* 0x0013f00001107983 */ /* 0x002f280000300800 */
[----:B------:R-:W4:Y:S04]  /*c45c0*/  LDL.LU R17, [R1+0x13f4] ;  /* 0x0013f40001117983 */ /* 0x000f280000300800 */
[----:B------:R-:W4:Y:S04]  /*c45d0*/  LDL.LU R18, [R1+0x13e0] ;  /* 0x0013e00001127983 */ /* 0x000f280000300800 */
[----:B------:R-:W4:Y:S04]  /*c45e0*/  LDL.LU R19, [R1+0x13e4] ;  /* 0x0013e40001137983 */ /* 0x000f280000300800 */
        /* <DEDUP_REMOVED lines=12> */
[----:B--2---:R1:W-:Y:S04]  /*c46b0*/  STS.128 [R0+0x280], R4 ;  /* 0x0002800400007388 */ /* 0x0043e80000000c00 */
[----:B-1----:R-:W2:Y:S04]  /*c46c0*/  LDL.LU R4, [R1+0x410] ;  /* 0x0004100001047983 */ /* 0x002ea80000300800 */
[----:B------:R-:W2:Y:S04]  /*c46d0*/  LDL.LU R5, [R1+0x414] ;  /* 0x0004140001057983 */ /* 0x000ea80000300800 */
[----:B------:R-:W2:Y:S04]  /*c46e0*/  LDL.LU R6, [R1+0x400] ;  /* 0x0004000001067983 */ /* 0x000ea80000300800 */
[----:B------:R-:W2:Y:S04]  /*c46f0*/  LDL.LU R7, [R1+0x404] ;  /* 0x0004040001077983 */ /* 0x000ea80000300800 */
[----:B----4-:R-:W-:Y:S04]  /*c4700*/  STS.128 [R0+0x400], R8 ;  /* 0x0004000800007388 */ /* 0x010fe80000000c00 */
[----:B------:R-:W-:Y:S04]  /*c4710*/  STS.128 [R0+0x480], R12 ;  /* 0x0004800c00007388 */ /* 0x000fe80000000c00 */
[----:B------:R-:W-:Y:S04]  /*c4720*/  STS.128 [R0+0x600], R16 ;  /* 0x0006001000007388 */ /* 0x000fe80000000c00 */
[----:B---3--:R-:W-:Y:S04]  /*c4730*/  STS.128 [R0+0x680], R20 ;  /* 0x0006801400007388 */ /* 0x008fe80000000c00 */
[----:B------:R-:W-:Y:S06]  /*c4740*/  BAR.SYNC.DEFER_BLOCKING 0x0 ;  /* 0x0000000000007b1d */ /* 0x000fec0000010000 */
[----:B------:R-:W1:Y:S04]  /*c4750*/  LDS.128 R12, [R2] ;  /* 0x00000000020c7984 */ /* 0x000e680000000c00 */
[----:B------:R-:W3:Y:S04]  /*c4760*/  LDS.128 R8, [R2+0x800] ;  /* 0x0008000002087984 */ /* 0x000ee80000000c00 */
[----:B------:R-:W4:Y:S04]  /*c4770*/  LDS.128 R16, [R208] ;  /* 0x00000000d0107984 */ /* 0x000f280000000c00 */
[----:B-1----:R-:W-:Y:S04]  /*c4780*/  STL.64 [R1+0x9f0], R12 ;  /* 0x0009f00c01007387 */ /* 0x002fe80000100a00 */
[----:B------:R-:W-:Y:S04]  /*c4790*/  STL.64 [R1+0x9f8], R14 ;  /* 0x0009f80e01007387 */ /* 0x000fe80000100a00 */
[----:B------:R-:W1:Y:S04]  /*c47a0*/  LDS.128 R12, [R208+0x800] ;  /* 0x00080000d00c7984 */ /* 0x000e680000000c00 */
[----:B---3--:R-:W-:Y:S04]  /*c47b0*/  STL.64 [R1+0xb50], R8 ;  /* 0x000b500801007387 */ /* 0x008fe80000100a00 */
[----:B------:R-:W-:Y:S04]  /*c47c0*/  STL.64 [R1+0xb58], R10 ;  /* 0x000b580a01007387 */ /* 0x000fe80000100a00 */
[----:B------:R-:W3:Y:S04]  /*c47d0*/  LDS.128 R8, [R3] ;  /* 0x0000000003087984 */ /* 0x000ee80000000c00 */
[----:B----4-:R-:W-:Y:S04]  /*c47e0*/  STL.64 [R1+0xa20], R16 ;  /* 0x000a201001007387 */ /* 0x010fe80000100a00 */
[----:B------:R-:W-:Y:S04]  /*c47f0*/  STL.64 [R1+0xa28], R18 ;  /* 0x000a281201007387 */ /* 0x000fe80000100a00 */
[----:B------:R-:W4:Y:S04]  /*c4800*/  LDS.128 R16, [R3+0x800] ;  /* 0x0008000003107984 */ /* 0x000f280000000c00 */
[----:B-1----:R-:W-:Y:S04]  /*c4810*/  STL.64 [R1+0xbe0], R12 ;  /* 0x000be00c01007387 */ /* 0x002fe80000100a00 */
[----:B------:R-:W-:Y:S04]  /*c4820*/  STL.64 [R1+0xbe8], R14 ;  /* 0x000be80e01007387 */ /* 0x000fe80000100a00 */
[----:B------:R-:W1:Y:S04]  /*c4830*/  LDS.128 R12, [R252] ;  /* 0x00000000fc0c7984 */ /* 0x000e680000000c00 */
[----:B---3--:R-:W-:Y:S04]  /*c4840*/  STL.64 [R1+0xb00], R8 ;  /* 0x000b000801007387 */ /* 0x008fe80000100a00 */
[----:B------:R-:W-:Y:S04]  /*c4850*/  STL.64 [R1+0xb08], R10 ;  /* 0x000b080a01007387 */ /* 0x000fe80000100a00 */
[----:B------:R-:W3:Y:S04]  /*c4860*/  LDS.128 R8, [R252+0x800] ;  /* 0x00080000fc087984 */ /* 0x000ee80000000c00 */
[----:B------:R-:W-:Y:S06]  /*c4870*/  BAR.SYNC.DEFER_BLOCKING 0x0 ;  /* 0x0000000000007b1d */ /* 0x000fec0000010000 */
[----:B----4-:R-:W-:Y:S04]  /*c4880*/  STL.64 [R1+0xc00], R16 ;  /* 0x000c001001007387 */ /* 0x010fe80000100a00 */
[----:B------:R-:W-:Y:S04]  /*c4890*/  STL.64 [R1+0xc08], R18 ;  /* 0x000c081201007387 */ /* 0x000fe80000100a00 */
[----:B-1----:R-:W-:Y:S04]  /*c48a0*/  STL.64 [R1+0xb20], R12 ;  /* 0x000b200c01007387 */ /* 0x002fe80000100a00 */
[----:B------:R-:W-:Y:S04]  /*c48b0*/  STL.64 [R1+0xb28], R14 ;  /* 0x000b280e01007387 */ /* 0x000fe80000100a00 */
[----:B---3--:R-:W-:Y:S04]  /*c48c0*/  STL.64 [R1+0xc20], R8 ;  /* 0x000c200801007387 */ /* 0x008fe80000100a00 */
[----:B------:R-:W-:Y:S04]  /*c48d0*/  STL.64 [R1+0xc28], R10 ;  /* 0x000c280a01007387 */ /* 0x000fe80000100a00 */
[----:B--2---:R1:W-:Y:S04]  /*c48e0*/  STS.128 [R0+0x200], R4 ;  /* 0x0002000400007388 */ /* 0x0043e80000000c00 */
        /* <DEDUP_REMOVED lines=20> */
[----:B------:R-:W-:Y:S04]  /*c4a30*/  STS.128 [R0], R24 ;  /* 0x0000001800007388 */ /* 0x000fe80000000c00 */
[----:B------:R-:W-:Y:S04]  /*c4a40*/  STS.128 [R0+0x80], R28 ;  /* 0x0000801c00007388 */ /* 0x000fe80000000c00 */
        /* <DEDUP_REMOVED lines=11> */
[----:B------:R-:W-:Y:S04]  /*c4b00*/  STS.128 [R0+0x600], R16 ;  /* 0x0006001000007388 */ /* 0x000fe80000000c00 */
[----:B------:R-:W-:Y:S04]  /*c4b10*/  STS.128 [R0+0x680], R20 ;  /* 0x0006801400007388 */ /* 0x000fe80000000c00 */
[----:B------:R-:W-:Y:S06]  /*c4b20*/  BAR.SYNC.DEFER_BLOCKING 0x0 ;  /* 0x0000000000007b1d */ /* 0x000fec0000010000 */
[----:B-1----:R-:W4:Y:S04]  /*c4b30*/  LDL.LU R12, [R1+0x1030] ;  /* 0x00103000010c7983 */ /* 0x002f280000300800 */
[----:B------:R-:W4:Y:S04]  /*c4b40*/  LDL.LU R13, [R1+0x1034] ;  /* 0x00103400010d7983 */ /* 0x000f280000300800 */
[----:B------:R-:W4:Y:S04]  /*c4b50*/  LDL.LU R14, [R1+0x1020] ;  /* 0x00102000010e7983 */ /* 0x000f280000300800 */
[----:B------:R-:W4:Y:S04]  /*c4b60*/  LDL.LU R15, [R1+0x1024] ;  /* 0x00102400010f7983 */ /* 0x000f280000300800 */
        /* <DEDUP_REMOVED lines=21> */
[----:B-1----:R-:W-:Y:S04]  /*c4cc0*/  STL.64 [R1+0xaf0], R20 ;  /* 0x000af01401007387 */ /* 0x002fe80000100a00 */
[----:B------:R-:W-:Y:S04]  /*c4cd0*/  STL.64 [R1+0xaf8], R22 ;  /* 0x000af81601007387 */ /* 0x000fe80000100a00 */
[----:B------:R-:W-:Y:S04]  /*c4ce0*/  STL.64 [R1+0xbf0], R16 ;  /* 0x000bf01001007387 */ /* 0x000fe80000100a00 */
[----:B------:R-:W-:Y:S04]  /*c4cf0*/  STL.64 [R1+0xbf8], R18 ;  /* 0x000bf81201007387 */ /* 0x000fe80000100a00 */
[----:B--2---:R-:W-:Y:S04]  /*c4d00*/  STS.128 [R0], R4 ;  /* 0x0000000400007388 */ /* 0x004fe80000000c00 */
        /* <DEDUP_REMOVED lines=33> */
[----:B------:R-:W-:Y:S04]  /*c4f20*/  STS.128 [R0+0x600], R16 ;  /* 0x0006001000007388 */ /* 0x000fe80000000c00 */
[----:B-1----:R-:W4:Y:S04]  /*c4f30*/  LDL.LU R12, [R1+0xc10] ;  /* 0x000c1000010c7983 */ /* 0x002f280000300800 */
[----:B------:R-:W4:Y:S04]  /*c4f40*/  LDL.LU R13, [R1+0xc14] ;  /* 0x000c1400010d7983 */ /* 0x000f280000300800 */
[----:B------:R-:W4:Y:S04]  /*c4f50*/  LDL.LU R14, [R1+0xc60] ;  /* 0x000c6000010e7983 */ /* 0x000f280000300800 */
[----:B------:R-:W-:Y:S04]  /*c4f60*/  STS.128 [R0+0x680], R20 ;  /* 0x0006801400007388 */ /* 0x000fe80000000c00 */
[----:B------:R-:W4:Y:S04]  /*c4f70*/  LDL.LU R15, [R1+0xc64] ;  /* 0x000c6400010f7983 */ /* 0x000f280000300800 */
        /* <DEDUP_REMOVED lines=62> */
[----:B--2---:R-:W-:Y:S04]  /*c5360*/  STS.128 [R0+0x280], R8 ;  /* 0x0002800800007388 */ /* 0x004fe80000000c00 */
[----:B----4-:R-:W-:Y:S04]  /*c5370*/  STS.128 [R0+0x480], R12 ;  /* 0x0004800c00007388 */ /* 0x010fe80000000c00 */
[----:B------:R-:W-:Y:S04]  /*c5380*/  STS.128 [R0+0x600], R16 ;  /* 0x0006001000007388 */ /* 0x000fe80000000c00 */
[----:B------:R-:W-:Y:S04]  /*c5390*/  STS.128 [R0+0x680], R20 ;  /* 0x0006801400007388 */ /* 0x000fe80000000c00 */
[----:B------:R-:W-:Y:S06]  /*c53a0*/  BAR.SYNC.DEFER_BLOCKING 0x0 ;  /* 0x0000000000007b1d */ /* 0x000fec0000010000 */
[----:B------:R-:W1:Y:S04]  /*c53b0*/  LDS.128 R12, [R2] ;  /* 0x00000000020c7984 */ /* 0x000e680000000c00 */
[----:B------:R-:W2:Y:S04]  /*c53c0*/  LDS.128 R8, [R2+0x800] ;  /* 0x0008000002087984 */ /* 0x000ea80000000c00 */
[----:B------:R-:W4:Y:S04]  /*c53d0*/  LDS.128 R16, [R208] ;  /* 0x00000000d0107984 */ /* 0x000f280000000c00 */
[----:B-1----:R-:W-:Y:S04]  /*c53e0*/  STL.64 [R1+0x90], R12 ;  /* 0x0000900c01007387 */ /* 0x002fe80000100a00 */
[----:B------:R-:W-:Y:S04]  /*c53f0*/  STL.64 [R1+0x98], R14 ;  /* 0x0000980e01007387 */ /* 0x000fe80000100a00 */
[----:B------:R-:W1:Y:S04]  /*c5400*/  LDS.128 R12, [R208+0x800] ;  /* 0x00080000d00c7984 */ /* 0x000e680000000c00 */
[----:B--2---:R-:W-:Y:S04]  /*c5410*/  STL.64 [R1+0x9c0], R8 ;  /* 0x0009c00801007387 */ /* 0x004fe80000100a00 */
[----:B------:R-:W-:Y:S04]  /*c5420*/  STL.64 [R1+0x9c8], R10 ;  /* 0x0009c80a01007387 */ /* 0x000fe80000100a00 */
[----:B------:R-:W2:Y:S04]  /*c5430*/  LDS.128 R8, [R3] ;  /* 0x0000000003087984 */ /* 0x000ea80000000c00 */
[----:B----4-:R-:W-:Y:S04]  /*c5440*/  STL.64 [R1+0x400], R16 ;  /* 0x0004001001007387 */ /* 0x010fe80000100a00 */
[----:B------:R-:W-:Y:S04]  /*c5450*/  STL.64 [R1+0x408], R18 ;  /* 0x0004081201007387 */ /* 0x000fe80000100a00 */
[----:B------:R-:W4:Y:S04]  /*c5460*/  LDS.128 R16, [R3+0x800] ;  /* 0x0008000003107984 */ /* 0x000f280000000c00 */
[----:B-1----:R-:W-:Y:S04]  /*c5470*/  STL.64 [R1+0xa00], R12 ;  /* 0x000a000c01007387 */ /* 0x002fe80000100a00 */
[----:B------:R-:W-:Y:S04]  /*c5480*/  STL.64 [R1+0xa08], R14 ;  /* 0x000a080e01007387 */ /* 0x000fe80000100a00 */
[----:B------:R-:W1:Y:S04]  /*c5490*/  LDS.128 R12, [R252] ;  /* 0x00000000fc0c7984 */ /* 0x000e680000000c00 */
[----:B--2---:R-:W-:Y:S04]  /*c54a0*/  STL.64 [R1+0x4f0], R8 ;  /* 0x0004f00801007387 */ /* 0x004fe80000100a00 */
[----:B------:R-:W-:Y:S04]  /*c54b0*/  STL.64 [R1+0x4f8], R10 ;  /* 0x0004f80a01007387 */ /* 0x000fe80000100a00 */
[----:B------:R-:W2:Y:S04]  /*c54c0*/  LDS.128 R8, [R252+0x800] ;  /* 0x00080000fc087984 */ /* 0x000ea80000000c00 */
[----:B------:R-:W-:Y:S06]  /*c54d0*/  BAR.SYNC.DEFER_BLOCKING 0x0 ;  /* 0x0000000000007b1d */ /* 0x000fec0000010000 */
[----:B----4-:R-:W-:Y:S04]  /*c54e0*/  STL.64 [R1+0xa40], R16 ;  /* 0x000a401001007387 */ /* 0x010fe80000100a00 */
[----:B------:R-:W-:Y:S04]  /*c54f0*/  STL.64 [R1+0xa48], R18 ;  /* 0x000a481201007387 */ /* 0x000fe80000100a00 */
[----:B-1----:R-:W-:Y:S04]  /*c5500*/  STL.64 [R1+0x720], R12 ;  /* 0x0007200c01007387 */ /* 0x002fe80000100a00 */
[----:B------:R-:W-:Y:S04]  /*c5510*/  STL.64 [R1+0x728], R14 ;  /* 0x0007280e01007387 */ /* 0x000fe80000100a00 */
[----:B--2---:R-:W-:Y:S04]  /*c5520*/  STL.64 [R1+0x80], R8 ;  /* 0x0000800801007387 */ /* 0x004fe80000100a00 */
[----:B------:R-:W-:Y:S04]  /*c5530*/  STL.64 [R1+0x88], R10 ;  /* 0x0000880a01007387 */ /* 0x000fe80000100a00 */
        /* <DEDUP_REMOVED lines=207> */
[----:B----4-:R1:W-:Y:S04]  /*c6230*/  STS.128 [R0+0x200], R12 ;  /* 0x0002000c00007388 */ /* 0x0103e80000000c00 */
[----:B------:R-:W3:Y:S04]  /*c6240*/  LDL.LU R7, [R1+0x744] ;  /* 0x0007440001077983 */ /* 0x000ee80000300800 */
[----:B-1----:R-:W4:Y:S04]  /*c6250*/  LDL.LU R12, [R1+0x828] ;  /* 0x00082800010c7983 */ /* 0x002f280000300800 */
[----:B------:R-:W4:Y:S04]  /*c6260*/  LDL.LU R13, [R1+0x82c] ;  /* 0x00082c00010d7983 */ /* 0x000f280000300800 */
[----:B------:R-:W4:Y:S04]  /*c6270*/  LDL.LU R14, [R1+0x748] ;  /* 0x00074800010e7983 */ /* 0x000f280000300800 */
[----:B------:R-:W4:Y:S01]  /*c6280*/  LDL.LU R15, [R1+0x74c] ;  /* 0x00074c00010f7983 */ /* 0x000f220000300800 */
[----:B------:R-:W-:Y:S01]  /*c6290*/  IMAD.MOV.U32 R18, RZ, RZ, R40 ;  /* 0x000000ffff127224 */ /* 0x000fe200078e0028 */
[----:B------:R-:W-:-:S02]  /*c62a0*/  MOV R19, R41 ;  /* 0x0000002900137202 */ /* 0x000fc40000000f00 */
[----:B------:R-:W4:Y:S04]  /*c62b0*/  LDL.LU R16, [R1+0x60] ;  /* 0x0000600001107983 */ /* 0x000f280000300800 */
[----:B------:R-:W4:Y:S04]  /*c62c0*/  LDL.LU R17, [R1+0x64] ;  /* 0x0000640001117983 */ /* 0x000f280000300800 */
[----:B------:R-:W4:Y:S04]  /*c62d0*/  LDL.LU R40, [R1+0x68] ;  /* 0x0000680001287983 */ /* 0x000f280000300800 */
[----:B------:R-:W4:Y:S04]  /*c62e0*/  LDL.LU R41, [R1+0x6c] ;  /* 0x00006c0001297983 */ /* 0x000f280000300800 */
[----:B--2---:R1:W-:Y:S04]  /*c62f0*/  STS.128 [R0+0x280], R8 ;  /* 0x0002800800007388 */ /* 0x0043e80000000c00 */
[----:B-1----:R-:W2:Y:S04]  /*c6300*/  LDL.LU R8, [R1+0x1750] ;  /* 0x0017500001087983 */ /* 0x002ea80000300800 */
[----:B------:R-:W2:Y:S04]  /*c6310*/  LDL.LU R9, [R1+0x1754] ;  /* 0x0017540001097983 */ /* 0x000ea80000300800 */
[----:B------:R-:W2:Y:S04]  /*c6320*/  LDL.LU R10, [R1+0x1740] ;  /* 0x00174000010a7983 */ /* 0x000ea80000300800 */
[----:B------:R-:W2:Y:S04]  /*c6330*/  LDL.LU R11, [R1+0x1744] ;  /* 0x00174400010b7983 */ /* 0x000ea80000300800 */
[----:B---3--:R-:W-:Y:S04]  /*c6340*/  STS.128 [R0+0x400], R4 ;  /* 0x0004000400007388 */ /* 0x008fe80000000c00 */
        /* <DEDUP_REMOVED lines=45> */
[----:B--2---:R-:W-:Y:S04]  /*c6620*/  STS.128 [R0], R8 ;  /* 0x0000000800007388 */ /* 0x004fe80000000c00 */
        /* <DEDUP_REMOVED lines=9> */
[----:B------:R1:W-:Y:S04]  /*c66c0*/  STS.128 [R0+0x80], R12 ;  /* 0x0000800c00007388 */ /* 0x0003e80000000c00 */
[----:B-1----:R-:W4:Y:S04]  /*c66d0*/  LDL.LU R12, [R1+0x14d8] ;  /* 0x0014d800010c7983 */ /* 0x002f280000300800 */
[----:B------:R-:W4:Y:S04]  /*c66e0*/  LDL.LU R13, [R1+0x14dc] ;  /* 0x0014dc00010d7983 */ /* 0x000f280000300800 */
[----:B------:R-:W4:Y:S04]  /*c66f0*/  LDL.LU R14, [R1+0x14c8] ;  /* 0x0014c800010e7983 */ /* 0x000f280000300800 */
[----:B------:R-:W4:Y:S04]  /*c6700*/  LDL.LU R15, [R1+0x14cc] ;  /* 0x0014cc00010f7983 */ /* 0x000f280000300800 */
[----:B---3--:R-:W-:Y:S04]  /*c6710*/  STS.128 [R0+0x400], R16 ;  /* 0x0004001000007388 */ /* 0x008fe80000000c00 */
[----:B--2---:R1:W-:Y:S04]  /*c6720*/  STS.128 [R0+0x480], R4 ;  /* 0x0004800400007388 */ /* 0x0043e80000000c00 */
[----:B-1----:R-:W2:Y:S04]  /*c6730*/  LDL.LU R4, [R1+0x13d0] ;  /* 0x0013d00001047983 */ /* 0x002ea80000300800 */
[----:B------:R-:W2:Y:S04]  /*c6740*/  LDL.LU R5, [R1+0x13d4] ;  /* 0x0013d40001057983 */ /* 0x000ea80000300800 */
[----:B------:R-:W2:Y:S04]  /*c6750*/  LDL.LU R6, [R1+0x13c0] ;  /* 0x0013c00001067983 */ /* 0x000ea80000300800 */
[----:B----4-:R1:W-:Y:S04]  /*c6760*/  STS.128 [R0+0x600], R8 ;  /* 0x0006000800007388 */ /* 0x0103e80000000c00 */
[----:B------:R-:W2:Y:S04]  /*c6770*/  LDL.LU R7, [R1+0x13c4] ;  /* 0x0013c40001077983 */ /* 0x000ea80000300800 */
        /* <DEDUP_REMOVED lines=12> */
[----:B-----5:R-:W-:Y:S04]  /*c6840*/  LDS.128 R248, [R2+0x800] ;  /* 0x0008000002f87984 */ /* 0x020fe80000000c00 */
[----:B------:R-:W-:Y:S04]  /*c6850*/  LDS.128 R244, [R208] ;  /* 0x00000000d0f47984 */ /* 0x000fe80000000c00 */
[----:B------:R-:W-:Y:S04]  /*c6860*/  LDS.128 R228, [R208+0x800] ;  /* 0x00080000d0e47984 */ /* 0x000fe80000000c00 */
[----:B------:R-:W-:Y:S04]  /*c6870*/  LDS.128 R64, [R3] ;  /* 0x0000000003407984 */ /* 0x000fe80000000c00 */
[----:B------:R-:W-:Y:S04]  /*c6880*/  LDS.128 R24, [R3+0x800] ;  /* 0x0008000003187984 */ /* 0x000fe80000000c00 */
[----:B------:R-:W-:Y:S04]  /*c6890*/  LDS.128 R52, [R252] ;  /* 0x00000000fc347984 */ /* 0x000fe80000000c00 */
[----:B-1----:R-:W-:Y:S04]  /*c68a0*/  STL.64 [R1], R12 ;  /* 0x0000000c01007387 */ /* 0x002fe80000100a00 */
[----:B------:R-:W-:Y:S04]  /*c68b0*/  STL.64 [R1+0x8], R14 ;  /* 0x0000080e01007387 */ /* 0x000fe80000100a00 */
[----:B------:R-:W-:Y:S04]  /*c68c0*/  LDS.128 R12, [R252+0x800] ;  /* 0x00080000fc0c7984 */ /* 0x000fe80000000c00 */
[----:B------:R-:W-:Y:S06]  /*c68d0*/  BAR.SYNC.DEFER_BLOCKING 0x0 ;  /* 0x0000000000007b1d */ /* 0x000fec0000010000 */
        /* <DEDUP_REMOVED lines=8> */
[----:B--2---:R1:W-:Y:S04]  /*c6960*/  STS.128 [R0], R4 ;  /* 0x0000000400007388 */ /* 0x0043e80000000c00 */
[----:B-1----:R-:W2:Y:S04]  /*c6970*/  LDL.LU R4, [R1+0x548] ;  /* 0x0005480001047983 */ /* 0x002ea80000300800 */
[----:B------:R-:W2:Y:S04]  /*c6980*/  LDL.LU R5, [R1+0x54c] ;  /* 0x00054c0001057983 */ /* 0x000ea80000300800 */
[----:B------:R-:W2:Y:S04]  /*c6990*/  LDL.LU R6, [R1+0x608] ;  /* 0x0006080001067983 */ /* 0x000ea80000300800 */
[----:B---3--:R1:W-:Y:S04]  /*c69a0*/  STS.128 [R0+0x80], R8 ;  /* 0x0000800800007388 */ /* 0x0083e80000000c00 */
[----:B------:R-:W2:Y:S04]  /*c69b0*/  LDL.LU R7, [R1+0x60c] ;  /* 0x00060c0001077983 */ /* 0x000ea80000300800 */
[----:B----4-:R3:W-:Y:S04]  /*c69c0*/  STS.128 [R0+0x200], R16 ;  /* 0x0002001000007388 */ /* 0x0107e80000000c00 */
        /* <DEDUP_REMOVED lines=8> */
[----:B------:R-:W-:Y:S04]  /*c6a50*/  STS.128 [R0+0x280], R28 ;  /* 0x0002801c00007388 */ /* 0x000fe80000000c00 */
[----:B--2---:R1:W-:Y:S04]  /*c6a60*/  STS.128 [R0+0x480], R4 ;  /* 0x0004800400007388 */ /* 0x0043e80000000c00 */
[----:B-1----:R-:W2:Y:S04]  /*c6a70*/  LDL.LU R4, [R1+0x1110] ;  /* 0x0011100001047983 */ /* 0x002ea80000300800 */
[----:B------:R-:W2:Y:S04]  /*c6a80*/  LDL.LU R5, [R1+0x1114] ;  /* 0x0011140001057983 */ /* 0x000ea80000300800 */
[----:B------:R-:W2:Y:S04]  /*c6a90*/  LDL.LU R6, [R1+0x1100] ;  /* 0x0011000001067983 */ /* 0x000ea80000300800 */
[----:B------:R-:W2:Y:S04]  /*c6aa0*/  LDL.LU R7, [R1+0x1104] ;  /* 0x0011040001077983 */ /* 0x000ea80000300800 */
[----:B---3--:R1:W-:Y:S04]  /*c6ab0*/  STS.128 [R0+0x680], R16 ;  /* 0x0006801000007388 */ /* 0x0083e80000000c00 */
        /* <DEDUP_REMOVED lines=8> */
[----:B------:R-:W-:Y:S04]  /*c6b40*/  STS.128 [R0+0x400], R20 ;  /* 0x0004001400007388 */ /* 0x000fe80000000c00 */
[----:B----4-:R-:W-:Y:S04]  /*c6b50*/  STS.128 [R0+0x600], R8 ;  /* 0x0006000800007388 */ /* 0x010fe80000000c00 */
[----:B------:R-:W-:Y:S06]  /*c6b60*/  BAR.SYNC.DEFER_BLOCKING 0x0 ;  /* 0x0000000000007b1d */ /* 0x000fec0000010000 */
[----:B------:R-:W1:Y:S04]  /*c6b70*/  LDS.128 R96, [R2] ;  /* 0x0000000002607984 */ /* 0x000e680000000c00 */
[----:B------:R-:W-:Y:S04]  /*c6b80*/  LDS.128 R40, [R2+0x800] ;  /* 0x0008000002287984 */ /* 0x000fe80000000c00 */
[----:B------:R-:W-:Y:S04]  /*c6b90*/  LDS.128 R88, [R208] ;  /* 0x00000000d0587984 */ /* 0x000fe80000000c00 */
[----:B------:R-:W-:Y:S04]  /*c6ba0*/  LDS.128 R32, [R208+0x800] ;  /* 0x00080000d0207984 */ /* 0x000fe80000000c00 */
[----:B------:R-:W-:Y:S04]  /*c6bb0*/  LDS.128 R60, [R3] ;  /* 0x00000000033c7984 */ /* 0x000fe80000000c00 */
[----:B------:R-:W-:Y:S04]  /*c6bc0*/  LDS.128 R20, [R3+0x800] ;  /* 0x0008000003147984 */ /* 0x000fe80000000c00 */
[----:B------:R-:W-:Y:S04]  /*c6bd0*/  LDS.128 R48, [R252] ;  /* 0x00000000fc307984 */ /* 0x000fe80000000c00 */
[----:B------:R-:W-:Y:S04]  /*c6be0*/  LDS.128 R8, [R252+0x800] ;  /* 0x00080000fc087984 */ /* 0x000fe80000000c00 */
[----:B------:R-:W-:Y:S06]  /*c6bf0*/  BAR.SYNC.DEFER_BLOCKING 0x0 ;  /* 0x0000000000007b1d */ /* 0x000fec0000010000 */
[----:B--2---:R-:W-:Y:S04]  /*c6c00*/  STS.128 [R0], R4 ;  /* 0x0000000400007388 */ /* 0x004fe80000000c00 */
[----:B---3--:R2:W-:Y:S04]  /*c6c10*/  STS.128 [R0+0x80], R16 ;  /* 0x0000801000007388 */ /* 0x0085e80000000c00 */
[----:B--2---:R-:W2:Y:S04]  /*c6c20*/  LDL.LU R16, [R1+0x10c8] ;  /* 0x0010c80001107983 */ /* 0x004ea80000300800 */
[----:B------:R-:W2:Y:S04]  /*c6c30*/  LDL.LU R17, [R1+0x10cc] ;  /* 0x0010cc0001117983 */ /* 0x000ea80000300800 */
[----:B------:R-:W2:Y:S04]  /*c6c40*/  LDL.LU R18, [R1+0x10b8] ;  /* 0x0010b80001127983 */ /* 0x000ea80000300800 */
[----:B------:R-:W2:Y:S04]  /*c6c50*/  LDL.LU R19, [R1+0x10bc] ;  /* 0x0010bc0001137983 */ /* 0x000ea80000300800 */
[----:B------:R-:W3:Y:S04]  /*c6c60*/  LDL.LU R4, [R1+0xf80] ;  /* 0x000f800001047983 */ /* 0x000ee80000300800 */
[----:B------:R-:W3:Y:S04]  /*c6c70*/  LDL.LU R5, [R1+0xf84] ;  /* 0x000f840001057983 */ /* 0x000ee80000300800 */
[----:B------:R-:W3:Y:S04]  /*c6c80*/  LDL.LU R6, [R1+0xf70] ;  /* 0x000f700001067983 */ /* 0x000ee80000300800 */
[----:B------:R4:W-:Y:S04]  /*c6c90*/  STS.128 [R0+0x200], R28 ;  /* 0x0002001c00007388 */ /* 0x0009e80000000c00 */
[----:B------:R-:W3:Y:S04]  /*c6ca0*/  LDL.LU R7, [R1+0xf74] ;  /* 0x000f740001077983 */ /* 0x000ee80000300800 */
[----:B----4-:R-:W4:Y:S04]  /*c6cb0*/  LDL.LU R28, [R1+0xf88] ;  /* 0x000f8800011c7983 */ /* 0x010f280000300800 */
        /* <DEDUP_REMOVED lines=24> */
[----:B---3--:R-:W-:Y:S04]  /*c6e40*/  STS.128 [R0+0x400], R4 ;  /* 0x0004000400007388 */ /* 0x008fe80000000c00 */
[----:B----4-:R-:W-:Y:S04]  /*c6e50*/  STS.128 [R0+0x480], R28 ;  /* 0x0004801c00007388 */ /* 0x010fe80000000c00 */
[----:B------:R-:W-:Y:S04]  /*c6e60*/  STS.128 [R0+0x600], R36 ;  /* 0x0006002400007388 */ /* 0x000fe80000000c00 */
[----:B------:R-:W-:Y:S04]  /*c6e70*/  STS.128 [R0+0x680], R44 ;  /* 0x0006802c00007388 */ /* 0x000fe80000000c00 */
[----:B------:R-:W-:Y:S06]  /*c6e80*/  BAR.SYNC.DEFER_BLOCKING 0x0 ;  /* 0x0000000000007b1d */ /* 0x000fec0000010000 */
[----:B------:R-:W2:Y:S04]  /*c6e90*/  LDS.128 R92, [R2] ;  /* 0x00000000025c7984 */ /* 0x000ea80000000c00 */
        /* <DEDUP_REMOVED lines=8> */
[----:B------:R3:W-:Y:S04]  /*c6f20*/  STS.128 [R0+0x80], R104 ;  /* 0x0000806800007388 */ /* 0x0007e80000000c00 */
[----:B------:R4:W-:Y:S04]  /*c6f30*/  STS.128 [R0], R100 ;  /* 0x0000006400007388 */ /* 0x0009e80000000c00 */
[----:B------:R1:W-:Y:S04]  /*c6f40*/  STS.128 [R0+0x200], R108 ;  /* 0x0002006c00007388 */ /* 0x0003e80000000c00 */
[----:B---3--:R-:W3:Y:S04]  /*c6f50*/  LDL.LU R104, [R1+0xc38] ;  /* 0x000c380001687983 */ /* 0x008ee80000300800 */
[----:B------:R-:W3:Y:S04]  /*c6f60*/  LDL.LU R105, [R1+0xc3c] ;  /* 0x000c3c0001697983 */ /* 0x000ee80000300800 */
[----:B------:R-:W3:Y:S04]  /*c6f70*/  LDL.LU R106, [R1+0xd88] ;  /* 0x000d8800016a7983 */ /* 0x000ee80000300800 */
[----:B------:R-:W3:Y:S04]  /*c6f80*/  LDL.LU R107, [R1+0xd8c] ;  /* 0x000d8c00016b7983 */ /* 0x000ee80000300800 */
[----:B----4-:R-:W4:Y:S04]  /*c6f90*/  LDL.LU R100, [R1+0x730] ;  /* 0x0007300001647983 */ /* 0x010f280000300800 */
[----:B------:R-:W4:Y:S04]  /*c6fa0*/  LDL.LU R101, [R1+0x734] ;  /* 0x0007340001657983 */ /* 0x000f280000300800 */
[----:B------:R-:W4:Y:S04]  /*c6fb0*/  LDL.LU R102, [R1+0x700] ;  /* 0x0007000001667983 */ /* 0x000f280000300800 */
[----:B------:R-:W4:Y:S04]  /*c6fc0*/  LDL.LU R103, [R1+0x704] ;  /* 0x0007040001677983 */ /* 0x000f280000300800 */
        /* <DEDUP_REMOVED lines=16> */
[----:B------:R-:W-:Y:S01]  /*c70d0*/  MOV R114, R72 ;  /* 0x0000004800727202 */ /* 0x000fe20000000f00 */
[----:B------:R-:W-:Y:S01]  /*c70e0*/  IMAD.MOV.U32 R115, RZ, RZ, R73 ;  /* 0x000000ffff737224 */ /* 0x000fe200078e0049 */
[----:B------:R-:W-:Y:S01]  /*c70f0*/  MOV R73, R71 ;  /* 0x0000004700497202 */ /* 0x000fe20000000f00 */
[----:B------:R-:W-:-:S02]  /*c7100*/  IMAD.MOV.U32 R112, RZ, RZ, R68 ;  /* 0x000000ffff707224 */ /* 0x000fc400078e0044 */
[----:B------:R-:W-:Y:S02]  /*c7110*/  IMAD.MOV.U32 R113, RZ, RZ, R69 ;  /* 0x000000ffff717224 */ /* 0x000fe400078e0045 */
[----:B------:R-:W-:-:S03]  /*c7120*/  IMAD.MOV.U32 R72, RZ, RZ, R70 ;  /* 0x000000ffff487224 */ /* 0x000fc600078e0046 */
[----:B------:R-:W-:Y:S04]  /*c7130*/  STS.128 [R0+0x600], R112 ;  /* 0x0006007000007388 */ /* 0x000fe80000000c00 */
[----:B------:R-:W-:Y:S04]  /*c7140*/  STS.128 [R0+0x680], R72 ;  /* 0x0006804800007388 */ /* 0x000fe80000000c00 */
[----:B---3--:R-:W-:Y:S04]  /*c7150*/  STS.128 [R0+0x280], R104 ;  /* 0x0002806800007388 */ /* 0x008fe80000000c00 */
[----:B----4-:R-:W-:Y:S04]  /*c7160*/  STS.128 [R0+0x400], R100 ;  /* 0x0004006400007388 */ /* 0x010fe80000000c00 */
[----:B--2---:R-:W-:Y:S04]  /*c7170*/  STS.128 [R0+0x480], R108 ;  /* 0x0004806c00007388 */ /* 0x004fe80000000c00 */
[----:B------:R-:W-:Y:S06]  /*c7180*/  BAR.SYNC.DEFER_BLOCKING 0x0 ;  /* 0x0000000000007b1d */ /* 0x000fec0000010000 */
[----:B------:R-:W1:Y:S04]  /*c7190*/  LDS.128 R68, [R2] ;  /* 0x0000000002447984 */ /* 0x000e680000000c00 */
[----:B------:R-:W-:Y:S04]  /*c71a0*/  LDS.128 R72, [R2+0x800] ;  /* 0x0008000002487984 */ /* 0x000fe80000000c00 */
[----:B------:R-:W2:Y:S04]  /*c71b0*/  LDS.128 R100, [R208] ;  /* 0x00000000d0647984 */ /* 0x000ea80000000c00 */
[----:B------:R-:W-:Y:S04]  /*c71c0*/  LDS.128 R104, [R208+0x800] ;  /* 0x00080000d0687984 */ /* 0x000fe80000000c00 */
[----:B------:R-:W3:Y:S04]  /*c71d0*/  LDS.128 R108, [R3] ;  /* 0x00000000036c7984 */ /* 0x000ee80000000c00 */
[----:B------:R-:W-:Y:S04]  /*c71e0*/  LDS.128 R112, [R3+0x800] ;  /* 0x0008000003707984 */ /* 0x000fe80000000c00 */
[----:B------:R-:W4:Y:S04]  /*c71f0*/  LDS.128 R116, [R252] ;  /* 0x00000000fc747984 */ /* 0x000f280000000c00 */
[----:B------:R-:W1:Y:S04]  /*c7200*/  LDS.128 R120, [R252+0x800] ;  /* 0x00080000fc787984 */ /* 0x000e680000000c00 */
[----:B------:R-:W-:Y:S06]  /*c7210*/  BAR.SYNC.DEFER_BLOCKING 0x0 ;  /* 0x0000000000007b1d */ /* 0x000fec0000010000 */
[----:B------:R1:W-:Y:S04]  /*c7220*/  STS.128 [R0+0x80], R128 ;  /* 0x0000808000007388 */ /* 0x0003e80000000c00 */
[----:B------:R2:W-:Y:S04]  /*c7230*/  STS.128 [R0], R124 ;  /* 0x0000007c00007388 */ /* 0x0005e80000000c00 */
[----:B------:R2:W-:Y:S04]  /*c7240*/  STS.128 [R0+0x200], R132 ;  /* 0x0002008400007388 */ /* 0x0005e80000000c00 */
[----:B-1----:R-:W3:Y:S04]  /*c7250*/  LDL.LU R128, [R1+0x1738] ;  /* 0x0017380001807983 */ /* 0x002ee80000300800 */
[----:B------:R-:W3:Y:S04]  /*c7260*/  LDL.LU R129, [R1+0x173c] ;  /* 0x00173c0001817983 */ /* 0x000ee80000300800 */
[----:B------:R-:W3:Y:S04]  /*c7270*/  LDL.LU R130, [R1+0x1728] ;  /* 0x0017280001827983 */ /* 0x000ee80000300800 */
[----:B------:R-:W3:Y:S04]  /*c7280*/  LDL.LU R131, [R1+0x172c] ;  /* 0x00172c0001837983 */ /* 0x000ee80000300800 */
[----:B--2---:R-:W2:Y:S04]  /*c7290*/  LDL.LU R124, [R1+0x1630] ;  /* 0x00163000017c7983 */ /* 0x004ea80000300800 */
        /* <DEDUP_REMOVED lines=27> */
[----:B---3--:R-:W-:Y:S04]  /*c7450*/  STS.128 [R0+0x280], R128 ;  /* 0x0002808000007388 */ /* 0x008fe80000000c00 */
[----:B--2---:R-:W-:Y:S04]  /*c7460*/  STS.128 [R0+0x400], R124 ;  /* 0x0004007c00007388 */ /* 0x004fe80000000c00 */
[----:B----4-:R-:W-:Y:S04]  /*c7470*/  STS.128 [R0+0x480], R132 ;  /* 0x0004808400007388 */ /* 0x010fe80000000c00 */
[----:B------:R-:W-:Y:S04]  /*c7480*/  STS.128 [R0+0x600], R136 ;  /* 0x0006008800007388 */ /* 0x000fe80000000c00 */
[----:B------:R-:W-:Y:S04]  /*c7490*/  STS.128 [R0+0x680], R140 ;  /* 0x0006808c00007388 */ /* 0x000fe80000000c00 */
        /* <DEDUP_REMOVED lines=13> */
[----:B--2---:R-:W2:Y:S04]  /*c7570*/  LDL.LU R160, [R1+0x1318] ;  /* 0x0013180001a07983 */ /* 0x004ea80000300800 */
[----:B------:R-:W2:Y:S04]  /*c7580*/  LDL.LU R161, [R1+0x131c] ;  /* 0x00131c0001a17983 */ /* 0x000ea80000300800 */
[----:B------:R-:W2:Y:S04]  /*c7590*/  LDL.LU R162, [R1+0x1308] ;  /* 0x0013080001a27983 */ /* 0x000ea80000300800 */
[----:B------:R-:W2:Y:S04]  /*c75a0*/  LDL.LU R163, [R1+0x130c] ;  /* 0x00130c0001a37983 */ /* 0x000ea80000300800 */
        /* <DEDUP_REMOVED lines=51> */
[----:B------:R3:W-:Y:S04]  /*c78e0*/  STS.128 [R0], R188 ;  /* 0x000000bc00007388 */ /* 0x0007e80000000c00 */
[----:B---3--:R-:W3:Y:S04]  /*c78f0*/  LDL.LU R188, [R1+0x1008] ;  /* 0x0010080001bc7983 */ /* 0x008ee80000300800 */
[----:B------:R-:W3:Y:S04]  /*c7900*/  LDL.LU R189, [R1+0x100c] ;  /* 0x00100c0001bd7983 */ /* 0x000ee80000300800 */
[----:B------:R-:W3:Y:S04]  /*c7910*/  LDL.LU R190, [R1+0xff8] ;  /* 0x000ff80001be7983 */ /* 0x000ee80000300800 */
[----:B------:R-:W3:Y:S04]  /*c7920*/  LDL.LU R191, [R1+0xffc] ;  /* 0x000ffc0001bf7983 */ /* 0x000ee80000300800 */
[----:B------:R4:W-:Y:S04]  /*c7930*/  STS.128 [R0+0x80], R192 ;  /* 0x000080c000007388 */ /* 0x0009e80000000c00 */
[----:B----4-:R-:W4:Y:S04]  /*c7940*/  LDL.LU R192, [R1+0xae0] ;  /* 0x000ae00001c07983 */ /* 0x010f280000300800 */
[----:B------:R-:W4:Y:S04]  /*c7950*/  LDL.LU R193, [R1+0xae4] ;  /* 0x000ae40001c17983 */ /* 0x000f280000300800 */
[----:B------:R-:W4:Y:S04]  /*c7960*/  LDL.LU R194, [R1+0xad0] ;  /* 0x000ad00001c27983 */ /* 0x000f280000300800 */
[----:B------:R-:W4:Y:S04]  /*c7970*/  LDL.LU R195, [R1+0xad4] ;  /* 0x000ad40001c37983 */ /* 0x000f280000300800 */
[----:B------:R1:W-:Y:S04]  /*c7980*/  STS.128 [R0+0x200], R196 ;  /* 0x000200c400007388 */ /* 0x0003e80000000c00 */
        /* <DEDUP_REMOVED lines=16> */
[----:B--2---:R-:W-:Y:S04]  /*c7a90*/  STS.128 [R0+0x680], R196 ;  /* 0x000680c400007388 */ /* 0x004fe80000000c00 */
[----:B------:R-:W-:Y:S06]  /*c7aa0*/  BAR.SYNC.DEFER_BLOCKING 0x0 ;  /* 0x0000000000007b1d */ /* 0x000fec0000010000 */
[----:B------:R-:W-:Y:S04]  /*c7ab0*/  LDS.128 R204, [R208] ;  /* 0x00000000d0cc7984 */ /* 0x000fe80000000c00 */
[----:B------:R-:W1:Y:S04]  /*c7ac0*/  LDS.128 R196, [R2] ;  /* 0x0000000002c47984 */ /* 0x000e680000000c00 */
[----:B------:R-:W-:Y:S04]  /*c7ad0*/  LDS.128 R200, [R2+0x800] ;  /* 0x0008000002c87984 */ /* 0x000fe80000000c00 */
[----:B------:R-:W-:Y:S04]  /*c7ae0*/  LDS.128 R208, [R208+0x800] ;  /* 0x00080000d0d07984 */ /* 0x000fe80000000c00 */
[----:B------:R-:W-:Y:S04]  /*c7af0*/  LDS.128 R212, [R3] ;  /* 0x0000000003d47984 */ /* 0x000fe80000000c00 */
[----:B------:R-:W-:Y:S04]  /*c7b00*/  LDS.128 R216, [R3+0x800] ;  /* 0x0008000003d87984 */ /* 0x000fe80000000c00 */
[----:B------:R-:W-:Y:S04]  /*c7b10*/  LDS.128 R220, [R252] ;  /* 0x00000000fcdc7984 */ /* 0x000fe80000000c00 */
[----:B------:R-:W-:Y:S04]  /*c7b20*/  LDS.128 R224, [R252+0x800] ;  /* 0x00080000fce07984 */ /* 0x000fe80000000c00 */
[----:B------:R-:W-:Y:S06]  /*c7b30*/  BAR.SYNC.DEFER_BLOCKING 0x0 ;  /* 0x0000000000007b1d */ /* 0x000fec0000010000 */
[----:B---3--:R2:W-:Y:S04]  /*c7b40*/  STS.128 [R0], R188 ;  /* 0x000000bc00007388 */ /* 0x0085e80000000c00 */
[----:B--2---:R-:W2:Y:S04]  /*c7b50*/  LDL.LU R188, [R1+0xd70] ;  /* 0x000d700001bc7983 */ /* 0x004ea80000300800 */
        /* <DEDUP_REMOVED lines=8> */
[----:B----4-:R-:W4:Y:S04]  /*c7be0*/  LDL.LU R192, [R1+0x6f0] ;  /* 0x0006f00001c07983 */ /* 0x010f280000300800 */
        /* <DEDUP_REMOVED lines=11> */
[----:B------:R-:W-:Y:S04]  /*c7ca0*/  STS.128 [R0+0x600], R240 ;  /* 0x000600f000007388 */ /* 0x000fe80000000c00 */
[----:B--2---:R2:W-:Y:S04]  /*c7cb0*/  STS.128 [R0+0x200], R188 ;  /* 0x000200bc00007388 */ /* 0x0045e80000000c00 */
[----:B--2---:R-:W2:Y:S04]  /*c7cc0*/  LDL.LU R190, [R1+0x1790] ;  /* 0x0017900001be7983 */ /* 0x004ea80000300800 */
[----:B------:R-:W2:Y:S04]  /*c7cd0*/  LDL.LU R189, [R1+0x110] ;  /* 0x0001100001bd7983 */ /* 0x000ea80000300800 */
[----:B------:R-:W2:Y:S04]  /*c7ce0*/  LDL.LU R191, [R1+0xb0] ;  /* 0x0000b00001bf7983 */ /* 0x000ea80000300800 */
[----:B---3--:R3:W-:Y:S04]  /*c7cf0*/  STS.128 [R0+0x280], R232 ;  /* 0x000280e800007388 */ /* 0x0087e80000000c00 */
[----:B---3--:R-:W3:Y:S04]  /*c7d00*/  LDL.LU R232, [R1+0x176c] ;  /* 0x00176c0001e87983 */ /* 0x008ee80000300800 */
[----:B------:R-:W2:Y:S04]  /*c7d10*/  LDL.LU R233, [R1+0x1794] ;  /* 0x0017940001e97983 */ /* 0x000ea80000300800 */
[----:B------:R-:W2:Y:S04]  /*c7d20*/  LDL.LU R234, [R1+0x179c] ;  /* 0x00179c0001ea7983 */ /* 0x000ea80000300800 */
[----:B------:R-:W2:Y:S04]  /*c7d30*/  LDL.LU R235, [R1+0x1798] ;  /* 0x0017980001eb7983 */ /* 0x000ea80000300800 */
[----:B----4-:R-:W-:Y:S04]  /*c7d40*/  STS.128 [R0+0x400], R192 ;  /* 0x000400c000007388 */ /* 0x010fe80000000c00 */
[----:B------:R4:W-:Y:S04]  /*c7d50*/  STS.128 [R0+0x480], R236 ;  /* 0x000480ec00007388 */ /* 0x0009e80000000c00 */
        /* <DEDUP_REMOVED lines=11> */
[----:B------:R-:W-:Y:S01]  /*c7e10*/  IMAD.MOV.U32 R188, RZ, RZ, c[0x0][0x194] ;  /* 0x00006500ffbc7624 */ /* 0x000fe200078e00ff */
[----:B------:R-:W4:Y:S04]  /*c7e20*/  LDL.LU R243, [R1+0x70] ;  /* 0x0000700001f37983 */ /* 0x000f280000300800 */
[----:B------:R1:W-:Y:S04]  /*c7e30*/  STS.128 [R0+0x680], R84 ;  /* 0x0006805400007388 */ /* 0x0003e80000000c00 */
[----:B------:R-:W4:Y:S04]  /*c7e40*/  LDL.LU R236, [R1+0x30] ;  /* 0x0000300001ec7983 */ /* 0x000f280000300800 */
[----:B------:R-:W-:Y:S01]  /*c7e50*/  BAR.SYNC.DEFER_BLOCKING 0x0 ;  /* 0x0000000000007b1d */ /* 0x000fe20000010000 */
[C---:B---3--:R-:W-:Y:S01]  /*c7e60*/  IMAD R77, R232.reuse, c[0x0][0x194], RZ ;  /* 0x00006500e84d7a24 */ /* 0x048fe200078e02ff */
[----:B------:R-:W-:-:S03]  /*c7e70*/  ISETP.GE.AND P4, PT, R232, c[0x0][0x178], PT ;  /* 0x00005e00e8007a0c */ /* 0x000fc60003f86270 */
[----:B------:R-:W-:Y:S01]  /*c7e80*/  IMAD R3, R188, 0x80, R77 ;  /* 0x00000080bc037824 */ /* 0x000fe200078e024d */
[C---:B------:R-:W-:Y:S02]  /*c7e90*/  LEA R76, P2, R77.reuse, c[0x0][0x170], 0x2 ;  /* 0x00005c004d4c7a11 */ /* 0x040fe400078410ff */
[C---:B--2---:R-:W-:Y:S02]  /*c7ea0*/  ISETP.LT.AND P4, PT, R190.reuse, c[0x0][0x17c], !P4 ;  /* 0x00005f00be007a0c */ /* 0x044fe40006781270 */
[----:B------:R-:W-:Y:S02]  /*c7eb0*/  LEA.HI.X.SX32 R77, R77, c[0x0][0x174], 0x2, P2 ;  /* 0x00005d004d4d7a11 */ /* 0x000fe400010f16ff */
[C---:B------:R-:W-:Y:S01]  /*c7ec0*/  ISETP.GE.AND P2, PT, R190.reuse, c[0x0][0x17c], PT ;  /* 0x00005f00be007a0c */ /* 0x040fe20003f46270 */
[----:B------:R-:W-:Y:S01]  /*c7ed0*/  IMAD R190, R190, c[0x0][0x198], RZ ;  /* 0x00006600bebe7a24 */ /* 0x000fe200078e02ff */
[----:B-1----:R-:W-:Y:S02]  /*c7ee0*/  LEA R86, P5, R3, c[0x0][0x170], 0x2 ;  /* 0x00005c0003567a11 */ /* 0x002fe400078a10ff */
[----:B------:R-:W-:Y:S01]  /*c7ef0*/  LEA R0, R188, R3, 0x7 ;  /* 0x00000003bc007211 */ /* 0x000fe200078e38ff */
[----:B------:R-:W-:Y:S01]  /*c7f00*/  IMAD.WIDE R78, R190, 0x4, R76 ;  /* 0x00000004be4e7825 */ /* 0x000fe200078e024c */
[----:B------:R-:W-:-:S02]  /*c7f10*/  ISETP.LT.AND P3, PT, R233, c[0x0][0x178], !P2 ;  /* 0x00005e00e9007a0c */ /* 0x000fc40005761270 */
[----:B------:R-:W-:Y:S01]  /*c7f20*/  LEA.HI.X.SX32 R87, R3, c[0x0][0x174], 0x2, P5 ;  /* 0x00005d0003577a11 */ /* 0x000fe200028f16ff */
[----:B------:R-:W-:Y:S01]  /*c7f30*/  IMAD R3, R188, 0x80, R0 ;  /* 0x00000080bc037824 */ /* 0x000fe200078e0200 */
[----:B------:R1:W-:Y:S01]  /*c7f40*/  @P4 STG.E [R78.64], R189 ;  /* 0x000000bd4e004986 */ /* 0x0003e2000c101904 */
[----:B------:R-:W-:Y:S02]  /*c7f50*/  LEA R84, P5, R0, c[0x0][0x170], 0x2 ;  /* 0x00005c0000547a11 */ /* 0x000fe400078a10ff */
[----:B------:R-:W-:Y:S02]  /*c7f60*/  ISETP.LT.AND P4, PT, R234, c[0x0][0x178], !P2 ;  /* 0x00005e00ea007a0c */ /* 0x000fe40005781270 */
[----:B------:R-:W-:Y:S02]  /*c7f70*/  ISETP.LT.AND P2, PT, R235, c[0x0][0x178], !P2 ;  /* 0x00005e00eb007a0c */ /* 0x000fe40005741270 */
[----:B------:R-:W-:Y:S02]  /*c7f80*/  LEA.HI.X.SX32 R85, R0, c[0x0][0x174], 0x2, P5 ;  /* 0x00005d0000557a11 */ /* 0x000fe400028f16ff */
[----:B-1----:R-:W-:Y:S01]  /*c7f90*/  LEA R78, P6, R3, c[0x0][0x170], 0x2 ;  /* 0x00005c00034e7a11 */ /* 0x002fe200078c10ff */
[----:B------:R-:W-:-:S03]  /*c7fa0*/  IMAD.WIDE R188, R190, 0x4, R86 ;  /* 0x00000004bebc7825 */ /* 0x000fc600078e0256 */
[----:B------:R-:W-:Y:S02]  /*c7fb0*/  LEA.HI.X.SX32 R79, R3, c[0x0][0x174], 0x2, P6 ;  /* 0x00005d00034f7a11 */ /* 0x000fe400030f16ff */
[----:B------:R1:W-:Y:S01]  /*c7fc0*/  @P3 STG.E [R188.64], R191 ;  /* 0x000000bfbc003986 */ /* 0x0003e2000c101904 */
[----:B------:R-:W-:Y:S02]  /*c7fd0*/  ISETP.LT.AND P3, PT, R232, c[0x0][0x178], !P0 ;  /* 0x00005e00e8007a0c */ /* 0x000fe40004761270 */
[----:B------:R-:W-:Y:S02]  /*c7fe0*/  IADD3 R3, R190, c[0x0][0x198], RZ ;  /* 0x00006600be037a10 */ /* 0x000fe40007ffe0ff */
[----:B------:R-:W-:Y:S02]  /*c7ff0*/  ISETP.LT.AND P5, PT, R233, c[0x0][0x178], !P0 ;  /* 0x00005e00e9007a0c */ /* 0x000fe400047a1270 */
[----:B------:R-:W-:Y:S01]  /*c8000*/  ISETP.LT.AND P6, PT, R234, c[0x0][0x178], !P0 ;  /* 0x00005e00ea007a0c */ /* 0x000fe200047c1270 */
[----:B-1----:R-:W-:-:S04]  /*c8010*/  IMAD.WIDE R188, R190, 0x4, R84 ;  /* 0x00000004bebc7825 */ /* 0x002fc800078e0254 */
[----:B------:R-:W-:Y:S01]  /*c8020*/  IMAD.WIDE R190, R190, 0x4, R78 ;  /* 0x00000004bebe7825 */ /* 0x000fe200078e024e */
[----:B----4-:R1:W-:Y:S01]  /*c8030*/  @P4 STG.E [R188.64], R238 ;  /* 0x000000eebc004986 */ /* 0x0103e2000c101904 */
[----:B------:R-:W-:-:S03]  /*c8040*/  ISETP.GE.AND P4, PT, R192, c[0x0][0x17c], PT ;  /* 0x00005f00c0007a0c */ /* 0x000fc60003f86270 */
[----:B------:R2:W-:Y:S01]  /*c8050*/  @P2 STG.E [R190.64], R193 ;  /* 0x000000c1be002986 */ /* 0x0005e2000c101904 */
[----:B------:R-:W-:Y:S02]  /*c8060*/  ISETP.LT.AND P0, PT, R235, c[0x0][0x178], !P0 ;  /* 0x00005e00eb007a0c */ /* 0x000fe40004701270 */
[----:B------:R-:W-:Y:S02]  /*c8070*/  ISETP.LT.AND P2, PT, R232, c[0x0][0x178], !P1 ;  /* 0x00005e00e8007a0c */ /* 0x000fe40004f41270 */
[C---:B------:R-:W-:Y:S01]  /*c8080*/  IADD3 R0, R3.reuse, c[0x0][0x198], RZ ;  /* 0x0000660003007a10 */ /* 0x040fe20007ffe0ff */
[----:B-1----:R-:W3:Y:S01]  /*c8090*/  LDL.LU R238, [R1+0x144] ;  /* 0x0001440001ee7983 */ /* 0x002ee20000300800 */
[----:B--2---:R-:W-:-:S03]  /*c80a0*/  IMAD.WIDE R192, R3, 0x4, R76 ;  /* 0x0000000403c07825 */ /* 0x004fc600078e024c */
[----:B------:R-:W2:Y:S01]  /*c80b0*/  LDL.LU R240, [R1+0x3208] ;  /* 0x0032080001f07983 */ /* 0x000ea20000300800 */
[----:B------:R-:W-:-:S03]  /*c80c0*/  IMAD.WIDE R188, R3, 0x4, R86 ;  /* 0x0000000403bc7825 */ /* 0x000fc600078e0256 */
[----:B------:R1:W-:Y:S01]  /*c80d0*/  @P3 STG.E [R192.64], R242 ;  /* 0x000000f2c0003986 */ /* 0x0003e2000c101904 */
[----:B------:R-:W-:Y:S01]  /*c80e0*/  ISETP.LT.AND P3, PT, R233, c[0x0][0x178], !P1 ;  /* 0x00005e00e9007a0c */ /* 0x000fe20004f61270 */
[----:B------:R-:W-:Y:S02]  /*c80f0*/  IMAD.WIDE R190, R3, 0x4, R84 ;  /* 0x0000000403be7825 */ /* 0x000fe400078e0254 */
[----:B------:R4:W-:Y:S04]  /*c8100*/  @P5 STG.E [R188.64], R194 ;  /* 0x000000c2bc005986 */ /* 0x0009e8000c101904 */
[----:B------:R4:W-:Y:S01]  /*c8110*/  @P6 STG.E [R190.64], R195 ;  /* 0x000000c3be006986 */ /* 0x0009e2000c101904 */
[----:B-1----:R-:W-:-:S04]  /*c8120*/  IMAD.WIDE R192, R0, 0x4, R76 ;  /* 0x0000000400c07825 */ /* 0x002fc800078e024c */
[----:B----4-:R-:W-:Y:S01]  /*c8130*/  IMAD.WIDE R188, R0, 0x4, R86 ;  /* 0x0000000400bc7825 */ /* 0x010fe200078e0256 */
[----:B------:R-:W4:Y:S03]  /*c8140*/  LDL.LU R194, [R1+0xe4] ;  /* 0x0000e40001c27983 */ /* 0x000f260000300800 */
[----:B------:R-:W-:Y:S01]  /*c8150*/  IMAD.WIDE R190, R3, 0x4, R78 ;  /* 0x0000000403be7825 */ /* 0x000fe200078e024e */
[----:B------:R-:W4:Y:S04]  /*c8160*/  LDL.LU R195, [R1+0x74] ;  /* 0x0000740001c37983 */ /* 0x000f280000300800 */
[----:B------:R1:W-:Y:S04]  /*c8170*/  @P0 STG.E [R190.64], R239 ;  /* 0x000000efbe000986 */ /* 0x0003e8000c101904 */
[----:B------:R-:W-:Y:S04]  /*c8180*/  @P2 STG.E [R192.64], R241 ;  /* 0x000000f1c0002986 */ /* 0x000fe8000c101904 */
[----:B------:R1:W-:Y:S04]  /*c8190*/  @P3 STG.E [R188.64], R237 ;  /* 0x000000edbc003986 */ /* 0x0003e8000c101904 */
[----:B-1----:R-:W4:Y:S04]  /*c81a0*/  LDL.LU R239, [R1+0x34] ;  /* 0x0000340001ef7983 */ /* 0x002f280000300800 */
[----:B------:R-:W4:Y:S04]  /*c81b0*/  LDL.LU R242, [R1+0x130] ;  /* 0x0001300001f27983 */ /* 0x000f280000300800 */
[----:B------:R-:W4:Y:S01]  /*c81c0*/  LDL.LU R237, [R1+0x320c] ;  /* 0x00320c0001ed7983 */ /* 0x000f220000300800 */
[----:B------:R-:W-:-:S02]  /*c81d0*/  ISETP.LT.AND P5, PT, R235, c[0x0][0x178], !P1 ;  /* 0x00005e00eb007a0c */ /* 0x000fc40004fa1270 */
[----:B------:R-:W-:Y:S01]  /*c81e0*/  ISETP.LT.AND P1, PT, R234, c[0x0][0x178], !P1 ;  /* 0x00005e00ea007a0c */ /* 0x000fe20004f21270 */
[----:B------:R-:W-:-:S04]  /*c81f0*/  IMAD.WIDE R188, R0, 0x4, R84 ;  /* 0x0000000400bc7825 */ /* 0x000fc800078e0254 */
[----:B------:R-:W-:-:S08]  /*c8200*/  IMAD.WIDE R190, R0, 0x4, R78 ;  /* 0x0000000400be7825 */ /* 0x000fd000078e024e */
[----:B------:R-:W-:Y:S04]  /*c8210*/  @P1 STG.E [R188.64], R243 ;  /* 0x000000f3bc001986 */ /* 0x000fe8000c101904 */
[----:B------:R1:W-:Y:S01]  /*c8220*/  @P5 STG.E [R190.64], R236 ;  /* 0x000000ecbe005986 */ /* 0x0003e2000c101904 */
[----:B------:R-:W-:-:S03]  /*c8230*/  ISETP.LT.AND P6, PT, R232, c[0x0][0x178], !P4 ;  /* 0x00005e00e8007a0c */ /* 0x000fc600067c1270 */
[----:B-1----:R-:W4:Y:S01]  /*c8240*/  LDL.LU R236, [R1+0x3210] ;  /* 0x0032100001ec7983 */ /* 0x002f220000300800 */
[----:B------:R-:W-:Y:S02]  /*c8250*/  IADD3 R3, R0, c[0x0][0x198], RZ ;  /* 0x0000660000037a10 */ /* 0x000fe40007ffe0ff */
[----:B------:R-:W-:Y:S02]  /*c8260*/  ISETP.LT.AND P0, PT, R233, c[0x0][0x178], !P4 ;  /* 0x00005e00e9007a0c */ /* 0x000fe40006701270 */
[----:B------:R-:W-:Y:S01]  /*c8270*/  ISETP.LT.AND P3, PT, R234, c[0x0][0x178], !P4 ;  /* 0x00005e00ea007a0c */ /* 0x000fe20006761270 */
[----:B------:R-:W-:-:S04]  /*c8280*/  IMAD.WIDE R192, R3, 0x4, R76 ;  /* 0x0000000403c07825 */ /* 0x000fc800078e024c */
[----:B------:R-:W-:-:S04]  /*c8290*/  IMAD.WIDE R188, R3, 0x4, R86 ;  /* 0x0000000403bc7825 */ /* 0x000fc800078e0256 */
[C---:B------:R-:W-:Y:S01]  /*c82a0*/  IMAD.WIDE R190, R3.reuse, 0x4, R84 ;  /* 0x0000000403be7825 */ /* 0x040fe200078e0254 */
[----:B------:R-:W-:Y:S01]  /*c82b0*/  IADD3 R0, R3, c[0x0][0x198], RZ ;  /* 0x0000660003007a10 */ /* 0x000fe20007ffe0ff */
[----:B---3--:R1:W-:Y:S01]  /*c82c0*/  @P6 STG.E [R192.64], R238 ;  /* 0x000000eec0006986 */ /* 0x0083e2000c101904 */
[----:B--2---:R-:W-:-:S03]  /*c82d0*/  ISETP.GE.AND P2, PT, R240, c[0x0][0x17c], PT ;  /* 0x00005f00f0007a0c */ /* 0x004fc60003f46270 */
[----:B-1----:R-:W2:Y:S04]  /*c82e0*/  LDL.LU R238, [R1+0xc0] ;  /* 0x0000c00001ee7983 */ /* 0x002ea80000300800 */
[----:B------:R-:W3:Y:S04]  /*c82f0*/  LDL.LU R240, [R1+0x50] ;  /* 0x0000500001f07983 */ /* 0x000ee80000300800 */
[----:B----4-:R1:W-:Y:S04]  /*c8300*/  @P0 STG.E [R188.64], R194 ;  /* 0x000000c2bc000986 */ /* 0x0103e8000c101904 */
[----:B------:R4:W-:Y:S01]  /*c8310*/  @P3 STG.E [R190.64], R195 ;  /* 0x000000c3be003986 */ /* 0x0009e2000c101904 */
[----:B-1----:R-:W-:Y:S01]  /*c8320*/  IMAD.WIDE R188, R3, 0x4, R78 ;  /* 0x0000000403bc7825 */ /* 0x002fe200078e024e */
[----:B------:R-:W-:-:S02]  /*c8330*/  ISETP.GE.AND P1, PT, R237, c[0x0][0x17c], PT ;  /* 0x00005f00ed007a0c */ /* 0x000fc40003f26270 */
[----:B------:R-:W2:Y:S04]  /*c8340*/  LDL.LU R237, [R1+0x3214] ;  /* 0x0032140001ed7983 */ /* 0x000ea80000300800 */
[----:B------:R-:W2:Y:S04]  /*c8350*/  LDL.LU R243, [R1+0x1b4] ;  /* 0x0001b40001f37983 */ /* 0x000ea80000300800 */
[----:B------:R-:W2:Y:S04]  /*c8360*/  LDL.LU R194, [R1+0x134] ;  /* 0x0001340001c27983 */ /* 0x000ea80000300800 */
[----:B----4-:R-:W3:Y:S04]  /*c8370*/  LDL.LU R195, [R1+0xc4] ;  /* 0x0000c40001c37983 */ /* 0x010ee80000300800 */
[----:B------:R-:W2:Y:S01]  /*c8380*/  LDL.LU R3, [R1+0x1b0] ;  /* 0x0001b00001037983 */ /* 0x000ea20000300800 */
[----:B------:R-:W-:-:S13]  /*c8390*/  ISETP.LT.AND P4, PT, R235, c[0x0][0x178], !P4 ;  /* 0x00005e00eb007a0c */ /* 0x000fda0006781270 */
[----:B------:R1:W-:Y:S01]  /*c83a0*/  @P4 STG.E [R188.64], R239 ;  /* 0x000000efbc004986 */ /* 0x0003e2000c101904 */
[----:B------:R-:W-:-:S03]  /*c83b0*/  ISETP.GE.AND P0, PT, R236, c[0x0][0x17c], PT ;  /* 0x00005f00ec007a0c */ /* 0x000fc60003f06270 */
[----:B-1----:R-:W3:Y:S04]  /*c83c0*/  LDL.LU R239, [R1+0x54] ;  /* 0x0000540001ef7983 */ /* 0x002ee80000300800 */
[----:B------:R-:W3:Y:S04]  /*c83d0*/  LDL.LU R241, [R1+0x1e0] ;  /* 0x0001e00001f17983 */ /* 0x000ee80000300800 */
[----:B------:R-:W3:Y:S01]  /*c83e0*/  LDL.LU R236, [R1+0x190] ;  /* 0x0001900001ec7983 */ /* 0x000ee20000300800 */
[----:B------:R-:W-:Y:S02]  /*c83f0*/  ISETP.LT.AND P5, PT, R232, c[0x0][0x178], !P2 ;  /* 0x00005e00e8007a0c */ /* 0x000fe400057a1270 */
[----:B------:R-:W-:-:S02]  /*c8400*/  ISETP.LT.AND P6, PT, R233, c[0x0][0x178], !P2 ;  /* 0x00005e00e9007a0c */ /* 0x000fc400057c1270 */
[----:B------:R-:W-:Y:S01]  /*c8410*/  ISETP.LT.AND P3, PT, R234, c[0x0][0x178], !P2 ;  /* 0x00005e00ea007a0c */ /* 0x000fe20005761270 */
[----:B------:R-:W-:-:S04]  /*c8420*/  IMAD.WIDE R190, R0, 0x4, R76 ;  /* 0x0000000400be7825 */ /* 0x000fc800078e024c */
[----:B------:R-:W-:-:S04]  /*c8430*/  IMAD.WIDE R192, R0, 0x4, R86 ;  /* 0x0000000400c07825 */ /* 0x000fc800078e0256 */
[----:B------:R-:W-:Y:S01]  /*c8440*/  IMAD.WIDE R188, R0, 0x4, R84 ;  /* 0x0000000400bc7825 */ /* 0x000fe200078e0254 */
[----:B------:R-:W-:Y:S02]  /*c8450*/  ISETP.LT.AND P2, PT, R235, c[0x0][0x178], !P2 ;  /* 0x00005e00eb007a0c */ /* 0x000fe40005741270 */
[----:B------:R-:W-:Y:S01]  /*c8460*/  ISETP.LT.AND P4, PT, R232, c[0x0][0x178], !P1 ;  /* 0x00005e00e8007a0c */ /* 0x000fe20004f81270 */
[----:B--2---:R-:W-:Y:S04]  /*c8470*/  @P5 STG.E [R190.64], R3 ;  /* 0x00000003be005986 */ /* 0x004fe8000c101904 */
[----:B------:R1:W-:Y:S04]  /*c8480*/  @P6 STG.E [R192.64], R242 ;  /* 0x000000f2c0006986 */ /* 0x0003e8000c101904 */
[----:B------:R2:W-:Y:S01]  /*c8490*/  @P3 STG.E [R188.64], R238 ;  /* 0x000000eebc003986 */ /* 0x0005e2000c101904 */
[----:B------:R-:W-:-:S03]  /*c84a0*/  ISETP.GE.AND P3, PT, R237, c[0x0][0x17c], PT ;  /* 0x00005f00ed007a0c */ /* 0x000fc60003f66270 */
[----:B-1----:R-:W4:Y:S04]  /*c84b0*/  LDL.LU R242, [R1+0x100] ;  /* 0x0001000001f27983 */ /* 0x002f280000300800 */
[----:B------:R-:W4:Y:S01]  /*c84c0*/  LDL.LU R237, [R1+0xa0] ;  /* 0x0000a00001ed7983 */ /* 0x000f220000300800 */
[C---:B------:R-:W-:Y:S02]  /*c84d0*/  IADD3 R3, R0.reuse, c[0x0][0x198], RZ ;  /* 0x0000660000037a10 */ /* 0x040fe40007ffe0ff */
[----:B------:R-:W-:Y:S01]  /*c84e0*/  ISETP.LT.AND P5, PT, R233, c[0x0][0x178], !P1 ;  /* 0x00005e00e9007a0c */ /* 0x000fe20004fa1270 */
[----:B------:R-:W-:Y:S01]  /*c84f0*/  IMAD.WIDE R190, R0, 0x4, R78 ;  /* 0x0000000400be7825 */ /* 0x000fe200078e024e */
[----:B------:R-:W-:Y:S01]  /*c8500*/  ISETP.LT.AND P6, PT, R234, c[0x0][0x178], !P1 ;  /* 0x00005e00ea007a0c */ /* 0x000fe20004fc1270 */
[----:B--2---:R-:W2:Y:S02]  /*c8510*/  LDL.LU R238, [R1+0x1e4] ;  /* 0x0001e40001ee7983 */ /* 0x004ea40000300800 */
[----:B------:R-:W-:Y:S01]  /*c8520*/  IMAD.WIDE R192, R3, 0x4, R76 ;  /* 0x0000000403c07825 */ /* 0x000fe200078e024c */
[----:B------:R-:W-:Y:S01]  /*c8530*/  ISETP.LT.AND P1, PT, R235, c[0x0][0x178], !P1 ;  /* 0x00005e00eb007a0c */ /* 0x000fe20004f21270 */
[----:B---3--:R1:W-:Y:S01]  /*c8540*/  @P2 STG.E [R190.64], R240 ;  /* 0x000000f0be002986 */ /* 0x0083e2000c101904 */
[----:B------:R-:W-:Y:S01]  /*c8550*/  ISETP.LT.AND P2, PT, R232, c[0x0][0x178], !P0 ;  /* 0x00005e00e8007a0c */ /* 0x000fe20004741270 */
[----:B------:R-:W-:-:S02]  /*c8560*/  IMAD.WIDE R188, R3, 0x4, R86 ;  /* 0x0000000403bc7825 */ /* 0x000fc400078e0256 */
[----:B------:R3:W-:Y:S01]  /*c8570*/  @P4 STG.E [R192.64], R243 ;  /* 0x000000f3c0004986 */ /* 0x0007e2000c101904 */
[----:B------:R-:W-:Y:S02]  /*c8580*/  ISETP.LT.AND P4, PT, R233, c[0x0][0x178], !P0 ;  /* 0x00005e00e9007a0c */ /* 0x000fe40004781270 */
[C---:B------:R-:W-:Y:S01]  /*c8590*/  IADD3 R0, R3.reuse, c[0x0][0x198], RZ ;  /* 0x0000660003007a10 */ /* 0x040fe20007ffe0ff */
[----:B------:R3:W-:Y:S01]  /*c85a0*/  @P5 STG.E [R188.64], R194 ;  /* 0x000000c2bc005986 */ /* 0x0007e2000c101904 */
[----:B-1----:R-:W-:-:S03]  /*c85b0*/  IMAD.WIDE R190, R3, 0x4, R84 ;  /* 0x0000000403be7825 */ /* 0x002fc600078e0254 */
[----:B------:R-:W2:Y:S04]  /*c85c0*/  LDL.LU R240, [R1+0x3218] ;  /* 0x0032180001f07983 */ /* 0x000ea80000300800 */
[----:B------:R1:W-:Y:S01]  /*c85d0*/  @P6 STG.E [R190.64], R195 ;  /* 0x000000c3be006986 */ /* 0x0003e2000c101904 */
[----:B---3--:R-:W-:-:S03]  /*c85e0*/  IMAD.WIDE R192, R0, 0x4, R76 ;  /* 0x0000000400c07825 */ /* 0x008fc600078e024c */
[----:B------:R-:W3:Y:S01]  /*c85f0*/  LDL.LU R194, [R1+0x194] ;  /* 0x0001940001c27983 */ /* 0x000ee20000300800 */
[----:B------:R-:W-:-:S04]  /*c8600*/  IMAD.WIDE R188, R0, 0x4, R86 ;  /* 0x0000000400bc7825 */ /* 0x000fc800078e0256 */
[----:B-1----:R-:W-:Y:S01]  /*c8610*/  IMAD.WIDE R190, R3, 0x4, R78 ;  /* 0x0000000403be7825 */ /* 0x002fe200078e024e */
[----:B------:R-:W3:Y:S04]  /*c8620*/  LDL.LU R195, [R1+0x104] ;  /* 0x0001040001c37983 */ /* 0x000ee80000300800 */
[----:B------:R1:W-:Y:S04]  /*c8630*/  @P1 STG.E [R190.64], R239 ;  /* 0x000000efbe001986 */ /* 0x0003e8000c101904 */
[----:B------:R-:W-:Y:S04]  /*c8640*/  @P2 STG.E [R192.64], R241 ;  /* 0x000000f1c0002986 */ /* 0x000fe8000c101904 */
[----:B------:R1:W-:Y:S04]  /*c8650*/  @P4 STG.E [R188.64], R236 ;  /* 0x000000ecbc004986 */ /* 0x0003e8000c101904 */
[----:B-1----:R-:W3:Y:S04]  /*c8660*/  LDL.LU R239, [R1+0xa4] ;  /* 0x0000a40001ef7983 */ /* 0x002ee80000300800 */
[----:B------:R-:W3:Y:S04]  /*c8670*/  LDL.LU R243, [R1+0x1d0] ;  /* 0x0001d00001f37983 */ /* 0x000ee80000300800 */
[----:B------:R-:W3:Y:S01]  /*c8680*/  LDL.LU R236, [R1+0x321c] ;  /* 0x00321c0001ec7983 */ /* 0x000ee20000300800 */
[----:B------:R-:W-:-:S02]  /*c8690*/  ISETP.LT.AND P5, PT, R235, c[0x0][0x178], !P0 ;  /* 0x00005e00eb007a0c */ /* 0x000fc400047a1270 */
[----:B------:R-:W-:Y:S01]  /*c86a0*/  ISETP.LT.AND P0, PT, R234, c[0x0][0x178], !P0 ;  /* 0x00005e00ea007a0c */ /* 0x000fe20004701270 */
[----:B------:R-:W-:-:S04]  /*c86b0*/  IMAD.WIDE R188, R0, 0x4, R84 ;  /* 0x0000000400bc7825 */ /* 0x000fc800078e0254 */
[----:B------:R-:W-:-:S08]  /*c86c0*/  IMAD.WIDE R190, R0, 0x4, R78 ;  /* 0x0000000400be7825 */ /* 0x000fd000078e024e */
[----:B----4-:R-:W-:Y:S04]  /*c86d0*/  @P0 STG.E [R188.64], R242 ;  /* 0x000000f2bc000986 */ /* 0x010fe8000c101904 */
[----:B------:R1:W-:Y:S04]  /*c86e0*/  @P5 STG.E [R190.64], R237 ;  /* 0x000000edbe005986 */ /* 0x0003e8000c101904 */
[----:B-1----:R-:W4:Y:S01]  /*c86f0*/  LDL.LU R237, [R1+0x3220] ;  /* 0x0032200001ed7983 */ /* 0x002f220000300800 */
[----:B------:R-:W-:Y:S02]  /*c8700*/  ISETP.LT.AND P6, PT, R232, c[0x0][0x178], !P3 ;  /* 0x00005e00e8007a0c */ /* 0x000fe40005fc1270 */
[----:B------:R-:W-:-:S02]  /*c8710*/  IADD3 R3, R0, c[0x0][0x198], RZ ;  /* 0x0000660000037a10 */ /* 0x000fc40007ffe0ff */
[----:B------:R-:W-:Y:S02]  /*c8720*/  ISETP.LT.AND P1, PT, R233, c[0x0][0x178], !P3 ;  /* 0x00005e00e9007a0c */ /* 0x000fe40005f21270 */
[----:B------:R-:W-:Y:S01]  /*c8730*/  ISETP.LT.AND P4, PT, R234, c[0x0][0x178], !P3 ;  /* 0x00005e00ea007a0c */ /* 0x000fe20005f81270 */
[----:B------:R-:W-:-:S04]  /*c8740*/  IMAD.WIDE R192, R3, 0x4, R76 ;  /* 0x0000000403c07825 */ /* 0x000fc800078e024c */
[C---:B------:R-:W-:Y:S01]  /*c8750*/  IMAD.WIDE R188, R3.reuse, 0x4, R86 ;  /* 0x0000000403bc7825 */ /* 0x040fe200078e0256 */
[----:B--2---:R-:W-:Y:S01]  /*c8760*/  ISETP.GE.AND P2, PT, R240, c[0x0][0x17c], PT ;  /* 0x00005f00f0007a0c */ /* 0x004fe20003f46270 */
[----:B------:R1:W-:Y:S02]  /*c8770*/  @P6 STG.E [R192.64], R238 ;  /* 0x000000eec0006986 */ /* 0x0003e4000c101904 */
[C---:B------:R-:W-:Y:S01]  /*c8780*/  IMAD.WIDE R190, R3.reuse, 0x4, R84 ;  /* 0x0000000403be7825 */ /* 0x040fe200078e0254 */
[C---:B------:R-:W-:Y:S01]  /*c8790*/  IADD3 R0, R3.reuse, c[0x0][0x198], RZ ;  /* 0x0000660003007a10 */ /* 0x040fe20007ffe0ff */
[----:B---3--:R2:W-:Y:S04]  /*c87a0*/  @P1 STG.E [R188.64], R194 ;  /* 0x000000c2bc001986 */ /* 0x0085e8000c101904 */
[----:B-1----:R-:W3:Y:S04]  /*c87b0*/  LDL.LU R238, [R1+0x150] ;  /* 0x0001500001ee7983 */ /* 0x002ee80000300800 */
[----:B------:R-:W3:Y:S01]  /*c87c0*/  LDL.LU R240, [R1+0xd0] ;  /* 0x0000d00001f07983 */ /* 0x000ee20000300800 */
[----:B--2---:R-:W-:-:S03]  /*c87d0*/  IMAD.WIDE R188, R3, 0x4, R78 ;  /* 0x0000000403bc7825 */ /* 0x004fc600078e024e */
[----:B------:R1:W-:Y:S01]  /*c87e0*/  @P4 STG.E [R190.64], R195 ;  /* 0x000000c3be004986 */ /* 0x0003e2000c101904 */
[----:B------:R-:W-:-:S03]  /*c87f0*/  ISETP.GE.AND P0, PT, R236, c[0x0][0x17c], PT ;  /* 0x00005f00ec007a0c */ /* 0x000fc60003f06270 */
[----:B------:R-:W2:Y:S04]  /*c8800*/  LDL.LU R236, [R1+0x3224] ;  /* 0x0032240001ec7983 */ /* 0x000ea80000300800 */
[----:B------:R-:W2:Y:S04]  /*c8810*/  LDL.LU R242, [R1+0x224] ;  /* 0x0002240001f27983 */ /* 0x000ea80000300800 */
[----:B------:R-:W2:Y:S04]  /*c8820*/  LDL.LU R194, [R1+0x1d4] ;  /* 0x0001d40001c27983 */ /* 0x000ea80000300800 */
[----:B-1----:R-:W2:Y:S04]  /*c8830*/  LDL.LU R195, [R1+0x154] ;  /* 0x0001540001c37983 */ /* 0x002ea80000300800 */
[----:B------:R-:W2:Y:S01]  /*c8840*/  LDL.LU R3, [R1+0x220] ;  /* 0x0002200001037983 */ /* 0x000ea20000300800 */
[----:B------:R-:W-:-:S13]  /*c8850*/  ISETP.LT.AND P3, PT, R235, c[0x0][0x178], !P3 ;  /* 0x00005e00eb007a0c */ /* 0x000fda0005f61270 */
[----:B------:R1:W-:Y:S04]  /*c8860*/  @P3 STG.E [R188.64], R239 ;  /* 0x000000efbc003986 */ /* 0x0003e8000c101904 */
[----:B-1----:R-:W3:Y:S04]  /*c8870*/  LDL.LU R239, [R1+0xd4] ;  /* 0x0000d40001ef7983 */ /* 0x002ee80000300800 */
[----:B------:R-:W3:Y:S01]  /*c8880*/  LDL.LU R241, [R1+0x250] ;  /* 0x0002500001f17983 */ /* 0x000ee20000300800 */
[----:B----4-:R-:W-:-:S03]  /*c8890*/  ISETP.GE.AND P1, PT, R237, c[0x0][0x17c], PT ;  /* 0x00005f00ed007a0c */ /* 0x010fc60003f26270 */
[----:B------:R-:W4:Y:S01]  /*c88a0*/  LDL.LU R237, [R1+0x200] ;  /* 0x0002000001ed7983 */ /* 0x000f220000300800 */
[----:B------:R-:W-:Y:S02]  /*c88b0*/  ISETP.LT.AND P5, PT, R232, c[0x0][0x178], !P2 ;  /* 0x00005e00e8007a0c */ /* 0x000fe400057a1270 */
[----:B------:R-:W-:Y:S02]  /*c88c0*/  ISETP.LT.AND P6, PT, R233, c[0x0][0x178], !P2 ;  /* 0x00005e00e9007a0c */ /* 0x000fe400057c1270 */
[----:B------:R-:W-:Y:S01]  /*c88d0*/  ISETP.LT.AND P4, PT, R234, c[0x0][0x178], !P2 ;  /* 0x00005e00ea007a0c */ /* 0x000fe20005781270 */
[----:B------:R-:W-:-:S04]  /*c88e0*/  IMAD.WIDE R190, R0, 0x4, R76 ;  /* 0x0000000400be7825 */ /* 0x000fc800078e024c */
[----:B------:R-:W-:-:S04]  /*c88f0*/  IMAD.WIDE R192, R0, 0x4, R86 ;  /* 0x0000000400c07825 */ /* 0x000fc800078e0256 */
[----:B------:R-:W-:Y:S01]  /*c8900*/  IMAD.WIDE R188, R0, 0x4, R84 ;  /* 0x0000000400bc7825 */ /* 0x000fe200078e0254 */
[----:B------:R-:W-:Y:S02]  /*c8910*/  ISETP.LT.AND P2, PT, R235, c[0x0][0x178], !P2 ;  /* 0x00005e00eb007a0c */ /* 0x000fe40005741270 */
[----:B------:R-:W-:Y:S01]  /*c8920*/  ISETP.LT.AND P3, PT, R232, c[0x0][0x178], !P0 ;  /* 0x00005e00e8007a0c */ /* 0x000fe20004761270 */
[----:B--2---:R1:W-:Y:S04]  /*c8930*/  @P5 STG.E [R190.64], R3 ;  /* 0x00000003be005986 */ /* 0x0043e8000c101904 */
[----:B------:R2:W-:Y:S04]  /*c8940*/  @P6 STG.E [R192.64], R243 ;  /* 0x000000f3c0006986 */ /* 0x0005e8000c101904 */
[----:B---3--:R3:W-:Y:S01]  /*c8950*/  @P4 STG.E [R188.64], R238 ;  /* 0x000000eebc004986 */ /* 0x0087e2000c101904 */
[----:B------:R-:W-:-:S02]  /*c8960*/  ISETP.GE.AND P4, PT, R236, c[0x0][0x17c], PT ;  /* 0x00005f00ec007a0c */ /* 0x000fc40003f86270 */
[----:B-1----:R-:W-:Y:S01]  /*c8970*/  IADD3 R3, R0, c[0x0][0x198], RZ ;  /* 0x0000660000037a10 */ /* 0x002fe20007ffe0ff */
[----:B--2---:R-:W2:Y:S01]  /*c8980*/  LDL.LU R243, [R1+0x1a0] ;  /* 0x0001a00001f37983 */ /* 0x004ea20000300800 */
[----:B------:R-:W-:-:S03]  /*c8990*/  ISETP.LT.AND P5, PT, R233, c[0x0][0x178], !P0 ;  /* 0x00005e00e9007a0c */ /* 0x000fc600047a1270 */
[----:B------:R-:W2:Y:S01]  /*c89a0*/  LDL.LU R236, [R1+0x120] ;  /* 0x0001200001ec7983 */ /* 0x000ea20000300800 */
[----:B------:R-:W-:Y:S01]  /*c89b0*/  ISETP.LT.AND P6, PT, R234, c[0x0][0x178], !P0 ;  /* 0x00005e00ea007a0c */ /* 0x000fe200047c1270 */
[----:B------:R-:W-:-:S04]  /*c89c0*/  IMAD.WIDE R190, R0, 0x4, R78 ;  /* 0x0000000400be7825 */ /* 0x000fc800078e024e */
[----:B------:R-:W-:Y:S01]  /*c89d0*/  IMAD.WIDE R192, R3, 0x4, R76 ;  /* 0x0000000403c07825 */ /* 0x000fe200078e024c */
[----:B------:R1:W-:Y:S01]  /*c89e0*/  @P2 STG.E [R190.64], R240 ;  /* 0x000000f0be002986 */ /* 0x0003e2000c101904 */
[----:B------:R-:W-:Y:S02]  /*c89f0*/  ISETP.LT.AND P0, PT, R235, c[0x0][0x178], !P0 ;  /* 0x00005e00eb007a0c */ /* 0x000fe40004701270 */
[----:B------:R-:W-:Y:S01]  /*c8a00*/  ISETP.LT.AND P2, PT, R232, c[0x0][0x178], !P1 ;  /* 0x00005e00e8007a0c */ /* 0x000fe20004f41270 */
[----:B---3--:R-:W-:Y:S01]  /*c8a10*/  IMAD.WIDE R188, R3, 0x4, R86 ;  /* 0x0000000403bc7825 */ /* 0x008fe200078e0256 */
[----:B------:R3:W-:Y:S01]  /*c8a20*/  @P3 STG.E [R192.64], R242 ;  /* 0x000000f2c0003986 */ /* 0x0007e2000c101904 */
[----:B------:R-:W-:Y:S02]  /*c8a30*/  ISETP.LT.AND P3, PT, R233, c[0x0][0x178], !P1 ;  /* 0x00005e00e9007a0c */ /* 0x000fe40004f61270 */
[C---:B------:R-:W-:Y:S01]  /*c8a40*/  IADD3 R0, R3.reuse, c[0x0][0x198], RZ ;  /* 0x0000660003007a10 */ /* 0x040fe20007ffe0ff */
[----:B------:R-:W2:Y:S01]  /*c8a50*/  LDL.LU R238, [R1+0x254] ;  /* 0x0002540001ee7983 */ /* 0x000ea20000300800 */
[----:B-1----:R-:W-:-:S03]  /*c8a60*/  IMAD.WIDE R190, R3, 0x4, R84 ;  /* 0x0000000403be7825 */ /* 0x002fc600078e0254 */
[----:B------:R1:W-:Y:S04]  /*c8a70*/  @P5 STG.E [R188.64], R194 ;  /* 0x000000c2bc005986 */ /* 0x0003e8000c101904 */
[----:B------:R1:W-:Y:S01]  /*c8a80*/  @P6 STG.E [R190.64], R195 ;  /* 0x000000c3be006986 */ /* 0x0003e2000c101904 */
[----:B---3--:R-:W-:-:S03]  /*c8a90*/  IMAD.WIDE R192, R0, 0x4, R76 ;  /* 0x0000000400c07825 */ /* 0x008fc600078e024c */
[----:B------:R-:W3:Y:S01]  /*c8aa0*/  LDL.LU R240, [R1+0x3228] ;  /* 0x0032280001f07983 */ /* 0x000ee20000300800 */
[----:B-1----:R-:W-:-:S03]  /*c8ab0*/  IMAD.WIDE R188, R0, 0x4, R86 ;  /* 0x0000000400bc7825 */ /* 0x002fc600078e0256 */
[----:B------:R-:W3:Y:S01]  /*c8ac0*/  LDL.LU R194, [R1+0x204] ;  /* 0x0002040001c27983 */ /* 0x000ee20000300800 */
[----:B------:R-:W-:-:S03]  /*c8ad0*/  IMAD.WIDE R190, R3, 0x4, R78 ;  /* 0x0000000403be7825 */ /* 0x000fc600078e024e */
[----:B------:R-:W3:Y:S04]  /*c8ae0*/  LDL.LU R195, [R1+0x1a4] ;  /* 0x0001a40001c37983 */ /* 0x000ee80000300800 */
[----:B------:R1:W-:Y:S04]  /*c8af0*/  @P0 STG.E [R190.64], R239 ;  /* 0x000000efbe000986 */ /* 0x0003e8000c101904 */
[----:B------:R-:W-:Y:S04]  /*c8b00*/  @P2 STG.E [R192.64], R241 ;  /* 0x000000f1c0002986 */ /* 0x000fe8000c101904 */
[----:B-1----:R-:W3:Y:S04]  /*c8b10*/  LDL.LU R239, [R1+0x124] ;  /* 0x0001240001ef7983 */ /* 0x002ee80000300800 */
[----:B------:R-:W3:Y:S04]  /*c8b20*/  LDL.LU R242, [R1+0x240] ;  /* 0x0002400001f27983 */ /* 0x000ee80000300800 */
[----:B----4-:R1:W-:Y:S04]  /*c8b30*/  @P3 STG.E [R188.64], R237 ;  /* 0x000000edbc003986 */ /* 0x0103e8000c101904 */
[----:B-1----:R-:W4:Y:S01]  /*c8b40*/  LDL.LU R237, [R1+0x322c] ;  /* 0x00322c0001ed7983 */ /* 0x002f220000300800 */
[----:B------:R-:W-:-:S02]  /*c8b50*/  ISETP.LT.AND P5, PT, R235, c[0x0][0x178], !P1 ;  /* 0x00005e00eb007a0c */ /* 0x000fc40004fa1270 */
[----:B------:R-:W-:Y:S01]  /*c8b60*/  ISETP.LT.AND P1, PT, R234, c[0x0][0x178], !P1 ;  /* 0x00005e00ea007a0c */ /* 0x000fe20004f21270 */
[----:B------:R-:W-:-:S04]  /*c8b70*/  IMAD.WIDE R188, R0, 0x4, R84 ;  /* 0x0000000400bc7825 */ /* 0x000fc800078e0254 */
[----:B------:R-:W-:Y:S01]  /*c8b80*/  IMAD.WIDE R190, R0, 0x4, R78 ;  /* 0x0000000400be7825 */ /* 0x000fe200078e024e */
[----:B------:R-:W-:Y:S02]  /*c8b90*/  ISETP.LT.AND P6, PT, R232, c[0x0][0x178], !P4 ;  /* 0x00005e00e8007a0c */ /* 0x000fe400067c1270 */
[----:B------:R-:W-:Y:S02]  /*c8ba0*/  IADD3 R3, R0, c[0x0][0x198], RZ ;  /* 0x0000660000037a10 */ /* 0x000fe40007ffe0ff */
[----:B------:R-:W-:Y:S02]  /*c8bb0*/  ISETP.LT.AND P0, PT, R233, c[0x0][0x178], !P4 ;  /* 0x00005e00e9007a0c */ /* 0x000fe40006701270 */
[----:B------:R-:W-:Y:S01]  /*c8bc0*/  ISETP.LT.AND P3, PT, R234, c[0x0][0x178], !P4 ;  /* 0x00005e00ea007a0c */ /* 0x000fe20006761270 */
[C---:B------:R-:W-:Y:S01]  /*c8bd0*/  IMAD.WIDE R192, R3.reuse, 0x4, R76 ;  /* 0x0000000403c07825 */ /* 0x040fe200078e024c */
[C---:B------:R-:W-:Y:S01]  /*c8be0*/  IADD3 R0, R3.reuse, c[0x0][0x198], RZ ;  /* 0x0000660003007a10 */ /* 0x040fe20007ffe0ff */
[----:B--2---:R-:W-:Y:S04]  /*c8bf0*/  @P1 STG.E [R188.64], R243 ;  /* 0x000000f3bc001986 */ /* 0x004fe8000c101904 */
[----:B------:R1:W-:Y:S04]  /*c8c00*/  @P5 STG.E [R190.64], R236 ;  /* 0x000000ecbe005986 */ /* 0x0003e8000c101904 */
[----:B-1----:R-:W2:Y:S01]  /*c8c10*/  LDL.LU R236, [R1+0x3230] ;  /* 0x0032300001ec7983 */ /* 0x002ea20000300800 */
[----:B------:R-:W-:-:S03]  /*c8c20*/  IMAD.WIDE R188, R3, 0x4, R86 ;  /* 0x0000000403bc7825 */ /* 0x000fc600078e0256 */
[----:B------:R1:W-:Y:S01]  /*c8c30*/  @P6 STG.E [R192.64], R238 ;  /* 0x000000eec0006986 */ /* 0x0003e2000c101904 */
[C---:B------:R-:W-:Y:S01]  /*c8c40*/  IMAD.WIDE R190, R3.reuse, 0x4, R84 ;  /* 0x0000000403be7825 */ /* 0x040fe200078e0254 */
[----:B---3--:R-:W-:Y:S02]  /*c8c50*/  ISETP.GE.AND P2, PT, R240, c[0x0][0x17c], PT ;  /* 0x00005f00f0007a0c */ /* 0x008fe40003f46270 */
[----:B-1----:R-:W3:Y:S04]  /*c8c60*/  LDL.LU R238, [R1+0x1f0] ;  /* 0x0001f00001ee7983 */ /* 0x002ee80000300800 */
[----:B------:R-:W3:Y:S04]  /*c8c70*/  LDL.LU R240, [R1+0x160] ;  /* 0x0001600001f07983 */ /* 0x000ee80000300800 */
[----:B------:R1:W-:Y:S04]  /*c8c80*/  @P0 STG.E [R188.64], R194 ;  /* 0x000000c2bc000986 */ /* 0x0003e8000c101904 */
[----:B------:R4:W-:Y:S01]  /*c8c90*/  @P3 STG.E [R190.64], R195 ;  /* 0x000000c3be003986 */ /* 0x0009e2000c101904 */
[----:B-1----:R-:W-:Y:S01]  /*c8ca0*/  IMAD.WIDE R188, R3, 0x4, R78 ;  /* 0x0000000403bc7825 */ /* 0x002fe200078e024e */
[----:B----4-:R-:W-:-:S02]  /*c8cb0*/  ISETP.GE.AND P1, PT, R237, c[0x0][0x17c], PT ;  /* 0x00005f00ed007a0c */ /* 0x010fc40003f26270 */
[----:B------:R-:W4:Y:S04]  /*c8cc0*/  LDL.LU R237, [R1+0x3234] ;  /* 0x0032340001ed7983 */ /* 0x000f280000300800 */
[----:B------:R-:W3:Y:S04]  /*c8cd0*/  LDL.LU R243, [R1+0x284] ;  /* 0x0002840001f37983 */ /* 0x000ee80000300800 */
[----:B------:R-:W3:Y:S04]  /*c8ce0*/  LDL.LU R194, [R1+0x244] ;  /* 0x0002440001c27983 */ /* 0x000ee80000300800 */
[----:B------:R-:W3:Y:S04]  /*c8cf0*/  LDL.LU R195, [R1+0x1f4] ;  /* 0x0001f40001c37983 */ /* 0x000ee80000300800 */
[----:B------:R-:W3:Y:S01]  /*c8d00*/  LDL.LU R3, [R1+0x280] ;  /* 0x0002800001037983 */ /* 0x000ee20000300800 */
[----:B------:R-:W-:-:S13]  /*c8d10*/  ISETP.LT.AND P4, PT, R235, c[0x0][0x178], !P4 ;  /* 0x00005e00eb007a0c */ /* 0x000fda0006781270 */
[----:B------:R1:W-:Y:S04]  /*c8d20*/  @P4 STG.E [R188.64], R239 ;  /* 0x000000efbc004986 */ /* 0x0003e8000c101904 */
[----:B-1----:R-:W4:Y:S04]  /*c8d30*/  LDL.LU R239, [R1+0x164] ;  /* 0x0001640001ef7983 */ /* 0x002f280000300800 */
[----:B------:R-:W4:Y:S01]  /*c8d40*/  LDL.LU R241, [R1+0x2b0] ;  /* 0x0002b00001f17983 */ /* 0x000f220000300800 */
[----:B------:R-:W-:Y:S02]  /*c8d50*/  ISETP.LT.AND P5, PT, R232, c[0x0][0x178], !P2 ;  /* 0x00005e00e8007a0c */ /* 0x000fe400057a1270 */
[----:B------:R-:W-:-:S02]  /*c8d60*/  ISETP.LT.AND P6, PT, R233, c[0x0][0x178], !P2 ;  /* 0x00005e00e9007a0c */ /* 0x000fc400057c1270 */
[----:B------:R-:W-:Y:S01]  /*c8d70*/  ISETP.LT.AND P3, PT, R234, c[0x0][0x178], !P2 ;  /* 0x00005e00ea007a0c */ /* 0x000fe20005761270 */
[----:B------:R-:W-:-:S04]  /*c8d80*/  IMAD.WIDE R190, R0, 0x4, R76 ;  /* 0x0000000400be7825 */ /* 0x000fc800078e024c */
[----:B------:R-:W-:Y:S01]  /*c8d90*/  IMAD.WIDE R192, R0, 0x4, R86 ;  /* 0x0000000400c07825 */ /* 0x000fe200078e0256 */
[----:B--2---:R-:W-:Y:S02]  /*c8da0*/  ISETP.GE.AND P0, PT, R236, c[0x0][0x17c], PT ;  /* 0x00005f00ec007a0c */ /* 0x004fe40003f06270 */
[----:B------:R-:W2:Y:S01]  /*c8db0*/  LDL.LU R236, [R1+0x270] ;  /* 0x0002700001ec7983 */ /* 0x000ea20000300800 */
[----:B------:R-:W-:-:S03]  /*c8dc0*/  IMAD.WIDE R188, R0, 0x4, R84 ;  /* 0x0000000400bc7825 */ /* 0x000fc600078e0254 */
[----:B---3--:R-:W-:Y:S04]  /*c8dd0*/  @P5 STG.E [R190.64], R3 ;  /* 0x00000003be005986 */ /* 0x008fe8000c101904 */
[----:B------:R1:W-:Y:S04]  /*c8de0*/  @P6 STG.E [R192.64], R242 ;  /* 0x000000f2c0006986 */ /* 0x0003e8000c101904 */
[----:B------:R3:W-:Y:S01]  /*c8df0*/  @P3 STG.E [R188.64], R238 ;  /* 0x000000eebc003986 */ /* 0x0007e2000c101904 */
[----:B----4-:R-:W-:-:S03]  /*c8e00*/  ISETP.GE.AND P3, PT, R237, c[0x0][0x17c], PT ;  /* 0x00005f00ed007a0c */ /* 0x010fc60003f66270 */
[----:B-1----:R-:W4:Y:S04]  /*c8e10*/  LDL.LU R242, [R1+0x210] ;  /* 0x0002100001f27983 */ /* 0x002f280000300800 */
[----:B------:R-:W4:Y:S01]  /*c8e20*/  LDL.LU R237, [R1+0x10] ;  /* 0x0000100001ed7983 */ /* 0x000f220000300800 */
[----:B------:R-:W-:Y:S02]  /*c8e30*/  ISETP.LT.AND P2, PT, R235, c[0x0][0x178], !P2 ;  /* 0x00005e00eb007a0c */ /* 0x000fe40005741270 */
[----:B------:R-:W-:Y:S02]  /*c8e40*/  ISETP.LT.AND P4, PT, R232, c[0x0][0x178], !P1 ;  /* 0x00005e00e8007a0c */ /* 0x000fe40004f81270 */
[C---:B------:R-:W-:Y:S01]  /*c8e50*/  IADD3 R3, R0.reuse, c[0x0][0x198], RZ ;  /* 0x0000660000037a10 */ /* 0x040fe20007ffe0ff */
[----:B------:R-:W-:Y:S01]  /*c8e60*/  IMAD.WIDE R190, R0, 0x4, R78 ;  /* 0x0000000400be7825 */ /* 0x000fe200078e024e */
[----:B------:R-:W-:Y:S01]  /*c8e70*/  ISETP.LT.AND P5, PT, R233, c[0x0][0x178], !P1 ;  /* 0x00005e00e9007a0c */ /* 0x000fe20004fa1270 */
[----:B---3--:R-:W3:Y:S01]  /*c8e80*/  LDL.LU R238, [R1+0x2b4] ;  /* 0x0002b40001ee7983 */ /* 0x008ee20000300800 */
[----:B------:R-:W-:Y:S01]  /*c8e90*/  ISETP.LT.AND P6, PT, R234, c[0x0][0x178], !P1 ;  /* 0x00005e00ea007a0c */ /* 0x000fe20004fc1270 */
[----:B------:R-:W-:Y:S01]  /*c8ea0*/  IMAD.WIDE R192, R3, 0x4, R76 ;  /* 0x0000000403c07825 */ /* 0x000fe200078e024c */
[----:B------:R-:W-:-:S03]  /*c8eb0*/  ISETP.LT.AND P1, PT, R235, c[0x0][0x178], !P1 ;  /* 0x00005e00eb007a0c */ /* 0x000fc60004f21270 */
[----:B------:R1:W-:Y:S01]  /*c8ec0*/  @P2 STG.E [R190.64], R240 ;  /* 0x000000f0be002986 */ /* 0x0003e2000c101904 */
[----:B------:R-:W-:Y:S01]  /*c8ed0*/  ISETP.LT.AND P2, PT, R232, c[0x0][0x178], !P0 ;  /* 0x00005e00e8007a0c */ /* 0x000fe20004741270 */
[----:B------:R-:W-:Y:S02]  /*c8ee0*/  IMAD.WIDE R188, R3, 0x4, R86 ;  /* 0x0000000403bc7825 */ /* 0x000fe400078e0256 */
[----:B------:R1:W-:Y:S01]  /*c8ef0*/  @P4 STG.E [R192.64], R243 ;  /* 0x000000f3c0004986 */ /* 0x0003e2000c101904 */
[----:B------:R-:W-:Y:S02]  /*c8f00*/  ISETP.LT.AND P4, PT, R233, c[0x0][0x178], !P0 ;  /* 0x00005e00e9007a0c */ /* 0x000fe40004781270 */
[C---:B------:R-:W-:Y:S01]  /*c8f10*/  IADD3 R0, R3.reuse, c[0x0][0x198], RZ ;  /* 0x0000660003007a10 */ /* 0x040fe20007ffe0ff */
[----:B------:R1:W-:Y:S02]  /*c8f20*/  @P5 STG.E [R188.64], R194 ;  /* 0x000000c2bc005986 */ /* 0x0003e4000c101904 */
[----:B-1----:R-:W-:-:S02]  /*c8f30*/  IMAD.WIDE R190, R3, 0x4, R84 ;  /* 0x0000000403be7825 */ /* 0x002fc400078e0254 */
[----:B------:R-:W3:Y:S04]  /*c8f40*/  LDL.LU R240, [R1+0x3238] ;  /* 0x0032380001f07983 */ /* 0x000ee80000300800 */
[----:B------:R1:W-:Y:S01]  /*c8f50*/  @P6 STG.E [R190.64], R195 ;  /* 0x000000c3be006986 */ /* 0x0003e2000c101904 */
[----:B------:R-:W-:-:S03]  /*c8f60*/  IMAD.WIDE R192, R0, 0x4, R76 ;  /* 0x0000000400c07825 */ /* 0x000fc600078e024c */
[----:B------:R-:W3:Y:S01]  /*c8f70*/  LDL.LU R194, [R1+0x274] ;  /* 0x0002740001c27983 */ /* 0x000ee20000300800 */
[----:B------:R-:W-:-:S04]  /*c8f80*/  IMAD.WIDE R188, R0, 0x4, R86 ;  /* 0x0000000400bc7825 */ /* 0x000fc800078e0256 */
[----:B-1----:R-:W-:Y:S01]  /*c8f90*/  IMAD.WIDE R190, R3, 0x4, R78 ;  /* 0x0000000403be7825 */ /* 0x002fe200078e024e */
[----:B------:R-:W3:Y:S04]  /*c8fa0*/  LDL.LU R195, [R1+0x214] ;  /* 0x0002140001c37983 */ /* 0x000ee80000300800 */
[----:B------:R1:W-:Y:S04]  /*c8fb0*/  @P1 STG.E [R190.64], R239 ;  /* 0x000000efbe001986 */ /* 0x0003e8000c101904 */
[----:B------:R-:W-:Y:S04]  /*c8fc0*/  @P2 STG.E [R192.64], R241 ;  /* 0x000000f1c0002986 */ /* 0x000fe8000c101904 */
[----:B--2---:R2:W-:Y:S04]  /*c8fd0*/  @P4 STG.E [R188.64], R236 ;  /* 0x000000ecbc004986 */ /* 0x0045e8000c101904 */
[----:B-1----:R-:W3:Y:S04]  /*c8fe0*/  LDL.LU R239, [R1+0x14] ;  /* 0x0000140001ef7983 */ /* 0x002ee80000300800 */
[----:B------:R-:W3:Y:S04]  /*c8ff0*/  LDL.LU R243, [R1+0xb8] ;  /* 0x0000b80001f37983 */ /* 0x000ee80000300800 */
[----:B--2---:R-:W2:Y:S01]  /*c9000*/  LDL.LU R236, [R1+0x323c] ;  /* 0x00323c0001ec7983 */ /* 0x004ea20000300800 */
        /* <DEDUP_REMOVED lines=12> */
[C---:B------:R-:W-:Y:S02]  /*c90d0*/  IMAD.WIDE R188, R3.reuse, 0x4, R86 ;  /* 0x0000000403bc7825 */ /* 0x040fe400078e0256 */
[----:B---3--:R1:W-:Y:S01]  /*c90e0*/  @P6 STG.E [R192.64], R238 ;  /* 0x000000eec0006986 */ /* 0x0083e2000c101904 */
[----:B------:R-:W-:Y:S01]  /*c90f0*/  ISETP.GE.AND P2, PT, R240, c[0x0][0x17c], PT ;  /* 0x00005f00f0007a0c */ /* 0x000fe20003f46270 */
[C---:B------:R-:W-:Y:S01]  /*c9100*/  IMAD.WIDE R190, R3.reuse, 0x4, R84 ;  /* 0x0000000403be7825 */ /* 0x040fe200078e0254 */
[C---:B------:R-:W-:Y:S01]  /*c9110*/  IADD3 R0, R3.reuse, c[0x0][0x198], RZ ;  /* 0x0000660003007a10 */ /* 0x040fe20007ffe0ff */
[----:B------:R3:W-:Y:S04]  /*c9120*/  @P1 STG.E [R188.64], R194 ;  /* 0x000000c2bc001986 */ /* 0x0007e8000c101904 */
[----:B-1----:R-:W4:Y:S04]  /*c9130*/  LDL.LU R238, [R1+0x48] ;  /* 0x0000480001ee7983 */ /* 0x002f280000300800 */
[----:B------:R-:W4:Y:S04]  /*c9140*/  LDL.LU R240, [R1+0x28] ;  /* 0x0000280001f07983 */ /* 0x000f280000300800 */
[----:B------:R1:W-:Y:S01]  /*c9150*/  @P4 STG.E [R190.64], R195 ;  /* 0x000000c3be004986 */ /* 0x0003e2000c101904 */
[----:B---3--:R-:W-:Y:S01]  /*c9160*/  IMAD.WIDE R188, R3, 0x4, R78 ;  /* 0x0000000403bc7825 */ /* 0x008fe200078e024e */
[----:B------:R-:W-:-:S02]  /*c9170*/  ISETP.LT.AND P3, PT, R235, c[0x0][0x178], !P3 ;  /* 0x00005e00eb007a0c */ /* 0x000fc40005f61270 */
[----:B--2---:R-:W-:Y:S02]  /*c9180*/  ISETP.GE.AND P0, PT, R236, c[0x0][0x17c], PT ;  /* 0x00005f00ec007a0c */ /* 0x004fe40003f06270 */
[----:B------:R-:W2:Y:S04]  /*c9190*/  LDL.LU R236, [R1+0x3244] ;  /* 0x0032440001ec7983 */ /* 0x000ea80000300800 */
[----:B------:R-:W3:Y:S04]  /*c91a0*/  LDL.LU R242, [R1+0x11c] ;  /* 0x00011c0001f27983 */ /* 0x000ee80000300800 */
[----:B------:R-:W2:Y:S04]  /*c91b0*/  LDL.LU R194, [R1+0xbc] ;  /* 0x0000bc0001c27983 */ /* 0x000ea80000300800 */
[----:B-1----:R-:W2:Y:S04]  /*c91c0*/  LDL.LU R195, [R1+0x4c] ;  /* 0x00004c0001c37983 */ /* 0x002ea80000300800 */
[----:B------:R-:W2:Y:S04]  /*c91d0*/  LDL.LU R3, [R1+0x118] ;  /* 0x0001180001037983 */ /* 0x000ea80000300800 */
        /* <DEDUP_REMOVED lines=15> */
[----:B------:R3:W-:Y:S01]  /*c92d0*/  @P4 STG.E [R188.64], R238 ;  /* 0x000000eebc004986 */ /* 0x0007e2000c101904 */
[----:B------:R-:W-:Y:S01]  /*c92e0*/  ISETP.GE.AND P4, PT, R236, c[0x0][0x17c], PT ;  /* 0x00005f00ec007a0c */ /* 0x000fe20003f86270 */
[C---:B-1----:R-:W-:Y:S01]  /*c92f0*/  IMAD.WIDE R190, R0.reuse, 0x4, R78 ;  /* 0x0000000400be7825 */ /* 0x042fe200078e024e */
[----:B------:R-:W-:Y:S01]  /*c9300*/  IADD3 R0, R0, c[0x0][0x198], RZ ;  /* 0x0000660000007a10 */ /* 0x000fe20007ffe0ff */
[----:B--2---:R-:W2:Y:S04]  /*c9310*/  LDL.LU R243, [R1+0x78] ;  /* 0x0000780001f37983 */ /* 0x004ea80000300800 */
[----:B------:R-:W2:Y:S01]  /*c9320*/  LDL.LU R236, [R1+0x38] ;  /* 0x0000380001ec7983 */ /* 0x000ea20000300800 */
[----:B------:R-:W-:Y:S01]  /*c9330*/  ISETP.LT.AND P5, PT, R233, c[0x0][0x178], !P0 ;  /* 0x00005e00e9007a0c */ /* 0x000fe200047a1270 */
[----:B---3--:R-:W-:Y:S01]  /*c9340*/  IMAD.WIDE R188, R0, 0x4, R76 ;  /* 0x0000000400bc7825 */ /* 0x008fe200078e024c */
[----:B------:R-:W-:Y:S01]  /*c9350*/  ISETP.LT.AND P6, PT, R234, c[0x0][0x178], !P0 ;  /* 0x00005e00ea007a0c */ /* 0x000fe200047c1270 */
[----:B------:R1:W-:Y:S01]  /*c9360*/  @P2 STG.E [R190.64], R240 ;  /* 0x000000f0be002986 */ /* 0x0003e2000c101904 */
[----:B------:R-:W-:-:S02]  /*c9370*/  ISETP.LT.AND P0, PT, R235, c[0x0][0x178], !P0 ;  /* 0x00005e00eb007a0c */ /* 0x000fc40004701270 */
[----:B------:R-:W-:Y:S01]  /*c9380*/  ISETP.LT.AND P2, PT, R232, c[0x0][0x178], !P1 ;  /* 0x00005e00e8007a0c */ /* 0x000fe20004f41270 */
[----:B------:R3:W-:Y:S01]  /*c9390*/  @P3 STG.E [R188.64], R242 ;  /* 0x000000f2bc003986 */ /* 0x0007e2000c101904 */
[----:B------:R-:W-:Y:S01]  /*c93a0*/  ISETP.LT.AND P3, PT, R233, c[0x0][0x178], !P1 ;  /* 0x00005e00e9007a0c */ /* 0x000fe20004f61270 */
[C---:B------:R-:W-:Y:S01]  /*c93b0*/  IMAD.WIDE R192, R0.reuse, 0x4, R84 ;  /* 0x0000000400c07825 */ /* 0x040fe200078e0254 */
[C---:B------:R-:W-:Y:S01]  /*c93c0*/  IADD3 R3, R0.reuse, c[0x0][0x198], RZ ;  /* 0x0000660000037a10 */ /* 0x040fe20007ffe0ff */
[----:B------:R-:W2:Y:S02]  /*c93d0*/  LDL.LU R238, [R1+0x14c] ;  /* 0x00014c0001ee7983 */ /* 0x000ea40000300800 */
[C---:B-1----:R-:W-:Y:S02]  /*c93e0*/  IMAD.WIDE R190, R0.reuse, 0x4, R86 ;  /* 0x0000000400be7825 */ /* 0x042fe400078e0256 */
[----:B------:R-:W2:Y:S02]  /*c93f0*/  LDL.LU R240, [R1+0x3248] ;  /* 0x0032480001f07983 */ /* 0x000ea40000300800 */
[----:B---3--:R-:W-:-:S02]  /*c9400*/  IMAD.WIDE R188, R0, 0x4, R78 ;  /* 0x0000000400bc7825 */ /* 0x008fc400078e024e */
[----:B------:R1:W-:Y:S04]  /*c9410*/  @P5 STG.E [R190.64], R194 ;  /* 0x000000c2be005986 */ /* 0x0003e8000c101904 */
[----:B------:R3:W-:Y:S04]  /*c9420*/  @P6 STG.E [R192.64], R195 ;  /* 0x000000c3c0006986 */ /* 0x0007e8000c101904 */
[----:B------:R3:W-:Y:S01]  /*c9430*/  @P0 STG.E [R188.64], R239 ;  /* 0x000000efbc000986 */ /* 0x0007e2000c101904 */
[----:B-1----:R-:W-:-:S03]  /*c9440*/  IMAD.WIDE R190, R3, 0x4, R76 ;  /* 0x0000000403be7825 */ /* 0x002fc600078e024c */
[----:B------:R-:W2:Y:S01]  /*c9450*/  LDL.LU R194, [R1+0xec] ;  /* 0x0000ec0001c27983 */ /* 0x000ea20000300800 */
[----:B---3--:R-:W-:-:S03]  /*c9460*/  IMAD.WIDE R192, R3, 0x4, R86 ;  /* 0x0000000403c07825 */ /* 0x008fc600078e0256 */
[----:B------:R-:W3:Y:S04]  /*c9470*/  LDL.LU R195, [R1+0x7c] ;  /* 0x00007c0001c37983 */ /* 0x000ee80000300800 */
[----:B------:R-:W3:Y:S04]  /*c9480*/  LDL.LU R239, [R1+0x3c] ;  /* 0x00003c0001ef7983 */ /* 0x000ee80000300800 */
[----:B------:R-:W-:Y:S04]  /*c9490*/  @P2 STG.E [R190.64], R241 ;  /* 0x000000f1be002986 */ /* 0x000fe8000c101904 */
[----:B------:R-:W3:Y:S04]  /*c94a0*/  LDL.LU R242, [R1+0x138] ;  /* 0x0001380001f27983 */ /* 0x000ee80000300800 */
[----:B----4-:R1:W-:Y:S04]  /*c94b0*/  @P3 STG.E [R192.64], R237 ;  /* 0x000000edc0003986 */ /* 0x0103e8000c101904 */
[----:B-1----:R-:W4:Y:S01]  /*c94c0*/  LDL.LU R237, [R1+0x324c] ;  /* 0x00324c0001ed7983 */ /* 0x002f220000300800 */
[----:B------:R-:W-:-:S02]  /*c94d0*/  ISETP.LT.AND P5, PT, R235, c[0x0][0x178], !P1 ;  /* 0x00005e00eb007a0c */ /* 0x000fc40004fa1270 */
[----:B------:R-:W-:Y:S01]  /*c94e0*/  ISETP.LT.AND P1, PT, R234, c[0x0][0x178], !P1 ;  /* 0x00005e00ea007a0c */ /* 0x000fe20004f21270 */
[----:B------:R-:W-:-:S04]  /*c94f0*/  IMAD.WIDE R188, R3, 0x4, R84 ;  /* 0x0000000403bc7825 */ /* 0x000fc800078e0254 */
[C---:B------:R-:W-:Y:S01]  /*c9500*/  IMAD.WIDE R190, R3.reuse, 0x4, R78 ;  /* 0x0000000403be7825 */ /* 0x040fe200078e024e */
        /* <DEDUP_REMOVED lines=11> */
[----:B------:R-:W-:Y:S01]  /*c95c0*/  IMAD.WIDE R190, R0, 0x4, R84 ;  /* 0x0000000400be7825 */ /* 0x000fe200078e0254 */
[----:B------:R-:W-:Y:S02]  /*c95d0*/  ISETP.GE.AND P2, PT, R240, c[0x0][0x17c], PT ;  /* 0x00005f00f0007a0c */ /* 0x000fe40003f46270 */
[----:B-1----:R-:W2:Y:S04]  /*c95e0*/  LDL.LU R238, [R1+0xc8] ;  /* 0x0000c80001ee7983 */ /* 0x002ea80000300800 */
[----:B------:R-:W2:Y:S04]  /*c95f0*/  LDL.LU R240, [R1+0x58] ;  /* 0x0000580001f07983 */ /* 0x000ea80000300800 */
[----:B------:R1:W-:Y:S04]  /*c9600*/  @P0 STG.E [R188.64], R194 ;  /* 0x000000c2bc000986 */ /* 0x0003e8000c101904 */
[----:B---3--:R3:W-:Y:S01]  /*c9610*/  @P3 STG.E [R190.64], R195 ;  /* 0x000000c3be003986 */ /* 0x0087e2000c101904 */
[----:B-1----:R-:W-:Y:S01]  /*c9620*/  IMAD.WIDE R188, R0, 0x4, R78 ;  /* 0x0000000400bc7825 */ /* 0x002fe200078e024e */
[----:B----4-:R-:W-:-:S02]  /*c9630*/  ISETP.GE.AND P1, PT, R237, c[0x0][0x17c], PT ;  /* 0x00005f00ed007a0c */ /* 0x010fc40003f26270 */
[----:B------:R-:W4:Y:S04]  /*c9640*/  LDL.LU R237, [R1+0x3254] ;  /* 0x0032540001ed7983 */ /* 0x000f280000300800 */
[----:B------:R-:W4:Y:S04]  /*c9650*/  LDL.LU R243, [R1+0x1bc] ;  /* 0x0001bc0001f37983 */ /* 0x000f280000300800 */
[----:B------:R-:W4:Y:S04]  /*c9660*/  LDL.LU R194, [R1+0x13c] ;  /* 0x00013c0001c27983 */ /* 0x000f280000300800 */
[----:B---3--:R-:W3:Y:S04]  /*c9670*/  LDL.LU R195, [R1+0xcc] ;  /* 0x0000cc0001c37983 */ /* 0x008ee80000300800 */
        /* <DEDUP_REMOVED lines=9> */
[----:B------:R-:W-:-:S04]  /*c9710*/  IMAD.WIDE R192, R3, 0x4, R86 ;  /* 0x0000000403c07825 */ /* 0x000fc800078e0256 */
[----:B------:R-:W-:Y:S01]  /*c9720*/  IMAD.WIDE R188, R3, 0x4, R84 ;  /* 0x0000000403bc7825 */ /* 0x000fe200078e0254 */
[----:B--2---:R-:W-:Y:S02]  /*c9730*/  ISETP.GE.AND P0, PT, R236, c[0x0][0x17c], PT ;  /* 0x00005f00ec007a0c */ /* 0x004fe40003f06270 */
[----:B------:R-:W2:Y:S04]  /*c9740*/  LDL.LU R236, [R1+0x198] ;  /* 0x0001980001ec7983 */ /* 0x000ea80000300800 */
[----:B---3--:R-:W-:Y:S04]  /*c9750*/  @P5 STG.E [R190.64], R0 ;  /* 0x00000000be005986 */ /* 0x008fe8000c101904 */
[----:B------:R1:W-:Y:S04]  /*c9760*/  @P6 STG.E [R192.64], R242 ;  /* 0x000000f2c0006986 */ /* 0x0003e8000c101904 */
[----:B------:R3:W-:Y:S01]  /*c9770*/  @P3 STG.E [R188.64], R238 ;  /* 0x000000eebc003986 */ /* 0x0007e2000c101904 */
[----:B----4-:R-:W-:-:S03]  /*c9780*/  ISETP.GE.AND P3, PT, R237, c[0x0][0x17c], PT ;  /* 0x00005f00ed007a0c */ /* 0x010fc60003f66270 */
[----:B-1----:R-:W4:Y:S04]  /*c9790*/  LDL.LU R242, [R1+0x108] ;  /* 0x0001080001f27983 */ /* 0x002f280000300800 */
[----:B------:R-:W4:Y:S01]  /*c97a0*/  LDL.LU R237, [R1+0xa8] ;  /* 0x0000a80001ed7983 */ /* 0x000f220000300800 */
[----:B------:R-:W-:Y:S02]  /*c97b0*/  ISETP.LT.AND P2, PT, R235, c[0x0][0x178], !P2 ;  /* 0x00005e00eb007a0c */ /* 0x000fe40005741270 */
[----:B------:R-:W-:Y:S01]  /*c97c0*/  ISETP.LT.AND P4, PT, R232, c[0x0][0x178], !P1 ;  /* 0x00005e00e8007a0c */ /* 0x000fe20004f81270 */
[C---:B------:R-:W-:Y:S01]  /*c97d0*/  IMAD.WIDE R190, R3.reuse, 0x4, R78 ;  /* 0x0000000403be7825 */ /* 0x040fe200078e024e */
[----:B------:R-:W-:Y:S01]  /*c97e0*/  IADD3 R3, R3, c[0x0][0x198], RZ ;  /* 0x0000660003037a10 */ /* 0x000fe20007ffe0ff */
[----:B---3--:R-:W3:Y:S01]  /*c97f0*/  LDL.LU R238, [R1+0x1ec] ;  /* 0x0001ec0001ee7983 */ /* 0x008ee20000300800 */
[----:B------:R-:W-:-:S02]  /*c9800*/  ISETP.LT.AND P5, PT, R233, c[0x0][0x178], !P1 ;  /* 0x00005e00e9007a0c */ /* 0x000fc40004fa1270 */
[----:B------:R-:W-:Y:S01]  /*c9810*/  ISETP.LT.AND P6, PT, R234, c[0x0][0x178], !P1 ;  /* 0x00005e00ea007a0c */ /* 0x000fe20004fc1270 */
[----:B------:R-:W-:Y:S01]  /*c9820*/  IMAD.WIDE R188, R3, 0x4, R76 ;  /* 0x0000000403bc7825 */ /* 0x000fe200078e024c */
[----:B------:R-:W-:-:S03]  /*c9830*/  ISETP.LT.AND P1, PT, R235, c[0x0][0x178], !P1 ;  /* 0x00005e00eb007a0c */ /* 0x000fc60004f21270 */
[----:B------:R1:W-:Y:S01]  /*c9840*/  @P2 STG.E [R190.64], R240 ;  /* 0x000000f0be002986 */ /* 0x0003e2000c101904 */
[----:B------:R-:W-:-:S03]  /*c9850*/  ISETP.LT.AND P2, PT, R232, c[0x0][0x178], !P0 ;  /* 0x00005e00e8007a0c */ /* 0x000fc60004741270 */
[----:B------:R1:W-:Y:S01]  /*c9860*/  @P4 STG.E [R188.64], R243 ;  /* 0x000000f3bc004986 */ /* 0x0003e2000c101904 */
[----:B------:R-:W-:Y:S01]  /*c9870*/  ISETP.LT.AND P4, PT, R233, c[0x0][0x178], !P0 ;  /* 0x00005e00e9007a0c */ /* 0x000fe20004781270 */
[C---:B------:R-:W-:Y:S01]  /*c9880*/  IMAD.WIDE R192, R3.reuse, 0x4, R84 ;  /* 0x0000000403c07825 */ /* 0x040fe200078e0254 */
[----:B------:R-:W-:-:S03]  /*c9890*/  IADD3 R0, R3, c[0x0][0x198], RZ ;  /* 0x0000660003007a10 */ /* 0x000fc60007ffe0ff */
[C---:B-1----:R-:W-:Y:S01]  /*c98a0*/  IMAD.WIDE R190, R3.reuse, 0x4, R86 ;  /* 0x0000000403be7825 */ /* 0x042fe200078e0256 */
[----:B------:R-:W3:Y:S03]  /*c98b0*/  LDL.LU R240, [R1+0x3258] ;  /* 0x0032580001f07983 */ /* 0x000ee60000300800 */
[----:B------:R-:W-:Y:S01]  /*c98c0*/  IMAD.WIDE R188, R3, 0x4, R78 ;  /* 0x0000000403bc7825 */ /* 0x000fe200078e024e */
[----:B------:R1:W-:Y:S04]  /*c98d0*/  @P5 STG.E [R190.64], R194 ;  /* 0x000000c2be005986 */ /* 0x0003e8000c101904 */
[----:B------:R1:W-:Y:S04]  /*c98e0*/  @P6 STG.E [R192.64], R195 ;  /* 0x000000c3c0006986 */ /* 0x0003e8000c101904 */
[----:B------:R1:W-:Y:S02]  /*c98f0*/  @P1 STG.E [R188.64], R239 ;  /* 0x000000efbc001986 */ /* 0x0003e4000c101904 */
[----:B-1----:R-:W-:-:S02]  /*c9900*/  IMAD.WIDE R190, R0, 0x4, R76 ;  /* 0x0000000400be7825 */ /* 0x002fc400078e024c */
[----:B------:R-:W3:Y:S02]  /*c9910*/  LDL.LU R194, [R1+0x19c] ;  /* 0x00019c0001c27983 */ /* 0x000ee40000300800 */
[----:B------:R-:W-:Y:S02]  /*c9920*/  IMAD.WIDE R192, R0, 0x4, R86 ;  /* 0x0000000400c07825 */ /* 0x000fe400078e0256 */
[----:B------:R-:W3:Y:S04]  /*c9930*/  LDL.LU R195, [R1+0x10c] ;  /* 0x00010c0001c37983 */ /* 0x000ee80000300800 */
[----:B------:R-:W3:Y:S04]  /*c9940*/  LDL.LU R239, [R1+0xac] ;  /* 0x0000ac0001ef7983 */ /* 0x000ee80000300800 */
[----:B------:R-:W-:Y:S04]  /*c9950*/  @P2 STG.E [R190.64], R241 ;  /* 0x000000f1be002986 */ /* 0x000fe8000c101904 */
[----:B------:R-:W3:Y:S04]  /*c9960*/  LDL.LU R243, [R1+0x1d8] ;  /* 0x0001d80001f37983 */ /* 0x000ee80000300800 */
[----:B--2---:R1:W-:Y:S04]  /*c9970*/  @P4 STG.E [R192.64], R236 ;  /* 0x000000ecc0004986 */ /* 0x0043e8000c101904 */
[----:B-1----:R-:W2:Y:S01]  /*c9980*/  LDL.LU R236, [R1+0x325c] ;  /* 0x00325c0001ec7983 */ /* 0x002ea20000300800 */
        /* <DEDUP_REMOVED lines=17> */
[----:B-1----:R-:W3:Y:S04]  /*c9aa0*/  LDL.LU R238, [R1+0x158] ;  /* 0x0001580001ee7983 */ /* 0x002ee80000300800 */
[----:B------:R-:W3:Y:S04]  /*c9ab0*/  LDL.LU R240, [R1+0xd8] ;  /* 0x0000d80001f07983 */ /* 0x000ee80000300800 */
[----:B------:R1:W-:Y:S04]  /*c9ac0*/  @P1 STG.E [R188.64], R194 ;  /* 0x000000c2bc001986 */ /* 0x0003e8000c101904 */
[----:B------:R2:W-:Y:S01]  /*c9ad0*/  @P4 STG.E [R190.64], R195 ;  /* 0x000000c3be004986 */ /* 0x0005e2000c101904 */
[----:B-1----:R-:W-:Y:S01]  /*c9ae0*/  IMAD.WIDE R188, R3, 0x4, R78 ;  /* 0x0000000403bc7825 */ /* 0x002fe200078e024e */
[----:B--2---:R-:W-:-:S02]  /*c9af0*/  ISETP.GE.AND P0, PT, R236, c[0x0][0x17c], PT ;  /* 0x00005f00ec007a0c */ /* 0x004fc40003f06270 */
[----:B------:R-:W2:Y:S04]  /*c9b00*/  LDL.LU R236, [R1+0x3264] ;  /* 0x0032640001ec7983 */ /* 0x000ea80000300800 */
[----:B------:R-:W2:Y:S04]  /*c9b10*/  LDL.LU R242, [R1+0x22c] ;  /* 0x00022c0001f27983 */ /* 0x000ea80000300800 */
[----:B------:R-:W2:Y:S04]  /*c9b20*/  LDL.LU R194, [R1+0x1dc] ;  /* 0x0001dc0001c27983 */ /* 0x000ea80000300800 */
[----:B------:R-:W2:Y:S04]  /*c9b30*/  LDL.LU R195, [R1+0x15c] ;  /* 0x00015c0001c37983 */ /* 0x000ea80000300800 */
        /* <DEDUP_REMOVED lines=273> */
[----:B-1----:R-:W3:Y:S04]  /*cac50*/  LDL.LU R239, [R1+0x2d4] ;  /* 0x0002d40001ef7983 */ /* 0x002ee80000300800 */
        /* <DEDUP_REMOVED lines=284> */
[----:B------:R-:W-:-:S04]  /*cbe20*/  IMAD.WIDE R188, R3, 0x4, R76 ;  /* 0x0000000403bc7825 */ /* 0x000fc800078e024c */
[----:B------:R1:W-:Y:S01]  /*cbe30*/  @P0 STG.E [R190.64], R240 ;  /* 0x000000f0be000986 */ /* 0x0003e2000c101904 */
[----:B------:R-:W-:Y:S02]  /*cbe40*/  ISETP.LT.AND P0, PT, R235, c[0x0][0x178], !P2 ;  /* 0x00005e00eb007a0c */ /* 0x000fe40005701270 */
[----:B------:R-:W-:Y:S01]  /*cbe50*/  ISETP.LT.AND P2, PT, R232, c[0x0][0x178], !P1 ;  /* 0x00005e00e8007a0c */ /* 0x000fe20004f41270 */
        /* <DEDUP_REMOVED lines=41> */
[----:B------:R-:W-:-:S02]  /*cc0f0*/  ISETP.LT.AND P3, PT, R235, c[0x0][0x178], !P3 ;  /* 0x00005e00eb007a0c */ /* 0x000fc40005f61270 */
[----:B--2---:R-:W-:Y:S02]  /*cc100*/  ISETP.GE.AND P1, PT, R236, c[0x0][0x17c], PT ;  /* 0x00005f00ec007a0c */ /* 0x004fe40003f26270 */
[----:B------:R-:W2:Y:S04]  /*cc110*/  LDL.LU R236, [R1+0x32e4] ;  /* 0x0032e40001ec7983 */ /* 0x000ea80000300800 */
[----:B------:R-:W2:Y:S04]  /*cc120*/  LDL.LU R242, [R1+0x58c] ;  /* 0x00058c0001f27983 */ /* 0x000ea80000300800 */
[----:B------:R-:W2:Y:S04]  /*cc130*/  LDL.LU R194, [R1+0x45c] ;  /* 0x00045c0001c27983 */ /* 0x000ea80000300800 */
[----:B------:R-:W2:Y:S04]  /*cc140*/  LDL.LU R195, [R1+0x38c] ;  /* 0x00038c0001c37983 */ /* 0x000ea80000300800 */
        /* <DEDUP_REMOVED lines=1231> */
[----:B------:R2:W-:Y:S01]  /*d0e40*/  @P6 STG.E [R192.64], R243 ;  /* 0x000000f3c0006986 */ /* 0x0005e2000c101904 */
[----:B------:R-:W-:-:S03]  /*d0e50*/  ISETP.LT.AND P6, PT, R232, c[0x0][0x178], !P2 ;  /* 0x00005e00e8007a0c */ /* 0x000fc600057c1270 */
        /* <DEDUP_REMOVED lines=10> */
[----:B------:R-:W-:-:S03]  /*d0f00*/  ISETP.LT.AND P5, PT, R232, c[0x0][0x178], !P1 ;  /* 0x00005e00e8007a0c */ /* 0x000fc60004fa1270 */
        /* <DEDUP_REMOVED lines=33> */
[----:B------:R-:W-:Y:S01]  /*d1120*/  IMAD.WIDE R188, R0, 0x4, R86 ;  /* 0x0000000400bc7825 */ /* 0x000fe200078e0256 */
[----:B------:R-:W-:-:S02]  /*d1130*/  ISETP.LT.AND P1, PT, R235, c[0x0][0x178], !P0 ;  /* 0x00005e00eb007a0c */ /* 0x000fc40004721270 */
        /* <DEDUP_REMOVED lines=14> */
[----:B------:R-:W-:-:S02]  /*d1220*/  ISETP.LT.AND P3, PT, R232, c[0x0][0x178], !P2 ;  /* 0x00005e00e8007a0c */ /* 0x000fc40005761270 */
[----:B------:R-:W-:Y:S01]  /*d1230*/  ISETP.LT.AND P4, PT, R233, c[0x0][0x178], !P2 ;  /* 0x00005e00e9007a0c */ /* 0x000fe20005781270 */
[----:B------:R1:W-:Y:S01]  /*d1240*/  @P1 STG.E [R188.64], R239 ;  /* 0x000000efbc001986 */ /* 0x0003e2000c101904 */
[----:B------:R-:W-:Y:S02]  /*d1250*/  ISETP.LT.AND P5, PT, R234, c[0x0][0x178], !P2 ;  /* 0x00005e00ea007a0c */ /* 0x000fe400057a1270 */
[----:B------:R-:W-:Y:S01]  /*d1260*/  ISETP.LT.AND P6, PT, R235, c[0x0][0x178], !P2 ;  /* 0x00005e00eb007a0c */ /* 0x000fe200057c1270 */
[----:B-1----:R-:W4:Y:S04]  /*d1270*/  LDL.LU R239, [R1+0x8cc] ;  /* 0x0008cc0001ef7983 */ /* 0x002f280000300800 */
[----:B------:R-:W4:Y:S01]  /*d1280*/  LDL.LU R241, [R1+0x9a8] ;  /* 0x0009a80001f17983 */ /* 0x000f220000300800 */
        /* <DEDUP_REMOVED lines=11> */
[----:B------:R-:W-:Y:S01]  /*d1340*/  ISETP.LT.AND P1, PT, R232, c[0x0][0x178], !P2 ;  /* 0x00005e00e8007a0c */ /* 0x000fe20005721270 */
[C---:B------:R-:W-:Y:S01]  /*d1350*/  IMAD.WIDE R190, R3.reuse, 0x4, R78 ;  /* 0x0000000403be7825 */ /* 0x040fe200078e024e */
[----:B------:R-:W-:Y:S01]  /*d1360*/  IADD3 R3, R3, c[0x0][0x198], RZ ;  /* 0x0000660003037a10 */ /* 0x000fe20007ffe0ff */
[----:B---3--:R-:W3:Y:S01]  /*d1370*/  LDL.LU R238, [R1+0x9ac] ;  /* 0x0009ac0001ee7983 */ /* 0x008ee20000300800 */
[----:B------:R-:W-:Y:S02]  /*d1380*/  ISETP.LT.AND P3, PT, R233, c[0x0][0x178], !P2 ;  /* 0x00005e00e9007a0c */ /* 0x000fe40005761270 */
[----:B------:R-:W-:Y:S01]  /*d1390*/  ISETP.LT.AND P4, PT, R234, c[0x0][0x178], !P2 ;  /* 0x00005e00ea007a0c */ /* 0x000fe20005781270 */
[----:B------:R-:W-:Y:S01]  /*d13a0*/  IMAD.WIDE R188, R3, 0x4, R76 ;  /* 0x0000000403bc7825 */ /* 0x000fe200078e024c */
[----:B------:R1:W-:Y:S01]  /*d13b0*/  @P6 STG.E [R190.64], R240 ;  /* 0x000000f0be006986 */ /* 0x0003e2000c101904 */
[----:B------:R-:W-:-:S02]  /*d13c0*/  ISETP.LT.AND P2, PT, R235, c[0x0][0x178], !P2 ;  /* 0x00005e00eb007a0c */ /* 0x000fc40005741270 */
[----:B------:R-:W-:Y:S02]  /*d13d0*/  ISETP.LT.AND P6, PT, R232, c[0x0][0x178], !P0 ;  /* 0x00005e00e8007a0c */ /* 0x000fe400047c1270 */
[----:B------:R1:W-:Y:S01]  /*d13e0*/  @P1 STG.E [R188.64], R243 ;  /* 0x000000f3bc001986 */ /* 0x0003e2000c101904 */
[----:B------:R-:W-:Y:S01]  /*d13f0*/  ISETP.LT.AND P1, PT, R233, c[0x0][0x178], !P0 ;  /* 0x00005e00e9007a0c */ /* 0x000fe20004721270 */
[C---:B------:R-:W-:Y:S01]  /*d1400*/  IMAD.WIDE R192, R3.reuse, 0x4, R84 ;  /* 0x0000000403c07825 */ /* 0x040fe200078e0254 */
[----:B------:R-:W-:-:S03]  /*d1410*/  IADD3 R0, R3, c[0x0][0x198], RZ ;  /* 0x0000660003007a10 */ /* 0x000fc60007ffe0ff */
[C---:B-1----:R-:W-:Y:S01]  /*d1420*/  IMAD.WIDE R190, R3.reuse, 0x4, R86 ;  /* 0x0000000403be7825 */ /* 0x042fe200078e0256 */
[----:B------:R-:W3:Y:S04]  /*d1430*/  LDL.LU R240, [R1+0x3438] ;  /* 0x0034380001f07983 */ /* 0x000ee80000300800 */
[----:B------:R1:W-:Y:S01]  /*d1440*/  @P3 STG.E [R190.64], R194 ;  /* 0x000000c2be003986 */ /* 0x0003e2000c101904 */
[----:B------:R-:W-:-:S03]  /*d1450*/  IMAD.WIDE R188, R3, 0x4, R78 ;  /* 0x0000000403bc7825 */ /* 0x000fc600078e024e */
[----:B------:R1:W-:Y:S04]  /*d1460*/  @P4 STG.E [R192.64], R195 ;  /* 0x000000c3c0004986 */ /* 0x0003e8000c101904 */
[----:B------:R1:W-:Y:S02]  /*d1470*/  @P2 STG.E [R188.64], R239 ;  /* 0x000000efbc002986 */ /* 0x0003e4000c101904 */
[C---:B-1----:R-:W-:Y:S02]  /*d1480*/  IMAD.WIDE R190, R0.reuse, 0x4, R76 ;  /* 0x0000000400be7825 */ /* 0x042fe400078e024c */
[----:B------:R-:W3:Y:S02]  /*d1490*/  LDL.LU R194, [R1+0x98c] ;  /* 0x00098c0001c27983 */ /* 0x000ee40000300800 */
[----:B------:R-:W-:-:S02]  /*d14a0*/  IMAD.WIDE R192, R0, 0x4, R86 ;  /* 0x0000000400c07825 */ /* 0x000fc400078e0256 */
        /* <DEDUP_REMOVED lines=17> */
[----:B------:R-:W-:Y:S01]  /*d15c0*/  IMAD.WIDE R192, R3, 0x4, R76 ;  /* 0x0000000403c07825 */ /* 0x000fe200078e024c */
[----:B---3--:R-:W-:-:S03]  /*d15d0*/  ISETP.GE.AND P1, PT, R240, c[0x0][0x17c], PT ;  /* 0x00005f00f0007a0c */ /* 0x008fc60003f26270 */
[C---:B------:R-:W-:Y:S02]  /*d15e0*/  IMAD.WIDE R188, R3.reuse, 0x4, R86 ;  /* 0x0000000403bc7825 */ /* 0x040fe400078e0256 */
[----:B------:R1:W-:Y:S02]  /*d15f0*/  @P4 STG.E [R192.64], R238 ;  /* 0x000000eec0004986 */ /* 0x0003e4000c101904 */
        /* <DEDUP_REMOVED lines=13> */
[----:B------:R-:W2:Y:S01]  /*d16d0*/  LDL.LU R3, [R1+0x9f0] ;  /* 0x0009f00001037983 */ /* 0x000ea20000300800 */
[----:B------:R-:W-:-:S02]  /*d16e0*/  ISETP.LT.AND P3, PT, R232, c[0x0][0x178], !P1 ;  /* 0x00005e00e8007a0c */ /* 0x000fc40004f61270 */
[----:B------:R-:W-:Y:S01]  /*d16f0*/  ISETP.LT.AND P4, PT, R233, c[0x0][0x178], !P1 ;  /* 0x00005e00e9007a0c */ /* 0x000fe20004f81270 */
[----:B------:R1:W-:Y:S01]  /*d1700*/  @P5 STG.E [R188.64], R239 ;  /* 0x000000efbc005986 */ /* 0x0003e2000c101904 */
[----:B------:R-:W-:Y:S02]  /*d1710*/  ISETP.LT.AND P2, PT, R234, c[0x0][0x178], !P1 ;  /* 0x00005e00ea007a0c */ /* 0x000fe40004f41270 */
[----:B------:R-:W-:Y:S01]  /*d1720*/  ISETP.LT.AND P6, PT, R235, c[0x0][0x178], !P1 ;  /* 0x00005e00eb007a0c */ /* 0x000fe20004fc1270 */
[----:B-1----:R-:W3:Y:S04]  /*d1730*/  LDL.LU R239, [R1+0x94] ;  /* 0x0000940001ef7983 */ /* 0x002ee80000300800 */
[----:B------:R-:W3:Y:S01]  /*d1740*/  LDL.LU R241, [R1+0xa20] ;  /* 0x000a200001f17983 */ /* 0x000ee20000300800 */
[----:B----4-:R-:W-:-:S03]  /*d1750*/  ISETP.GE.AND P1, PT, R237, c[0x0][0x17c], PT ;  /* 0x00005f00ed007a0c */ /* 0x010fc60003f26270 */
[----:B------:R-:W4:Y:S01]  /*d1760*/  LDL.LU R237, [R1+0x9d0] ;  /* 0x0009d00001ed7983 */ /* 0x000f220000300800 */
[----:B------:R-:W-:-:S04]  /*d1770*/  IMAD.WIDE R190, R0, 0x4, R76 ;  /* 0x0000000400be7825 */ /* 0x000fc800078e024c */
[----:B------:R-:W-:-:S04]  /*d1780*/  IMAD.WIDE R192, R0, 0x4, R86 ;  /* 0x0000000400c07825 */ /* 0x000fc800078e0256 */
[----:B------:R-:W-:Y:S01]  /*d1790*/  IMAD.WIDE R188, R0, 0x4, R84 ;  /* 0x0000000400bc7825 */ /* 0x000fe200078e0254 */
[----:B------:R-:W-:Y:S01]  /*d17a0*/  ISETP.LT.AND P5, PT, R234, c[0x0][0x178], !P1 ;  /* 0x00005e00ea007a0c */ /* 0x000fe20004fa1270 */
[----:B--2---:R1:W-:Y:S01]  /*d17b0*/  @P3 STG.E [R190.64], R3 ;  /* 0x00000003be003986 */ /* 0x0043e2000c101904 */
[----:B------:R-:W-:-:S03]  /*d17c0*/  ISETP.LT.AND P3, PT, R232, c[0x0][0x178], !P1 ;  /* 0x00005e00e8007a0c */ /* 0x000fc60004f61270 */
[----:B------:R2:W-:Y:S04]  /*d17d0*/  @P4 STG.E [R192.64], R243 ;  /* 0x000000f3c0004986 */ /* 0x0005e8000c101904 */
[----:B---3--:R3:W-:Y:S01]  /*d17e0*/  @P2 STG.E [R188.64], R238 ;  /* 0x000000eebc002986 */ /* 0x0087e2000c101904 */
[----:B------:R-:W-:Y:S02]  /*d17f0*/  ISETP.GE.AND P2, PT, R236, c[0x0][0x17c], PT ;  /* 0x00005f00ec007a0c */ /* 0x000fe40003f46270 */
[----:B-1----:R-:W-:Y:S01]  /*d1800*/  IADD3 R3, R0, c[0x0][0x198], RZ ;  /* 0x0000660000037a10 */ /* 0x002fe20007ffe0ff */
[----:B--2---:R-:W2:Y:S01]  /*d1810*/  LDL.LU R243, [R1+0x500] ;  /* 0x0005000001f37983 */ /* 0x004ea20000300800 */
[----:B------:R-:W-:-:S03]  /*d1820*/  ISETP.LT.AND P4, PT, R233, c[0x0][0x178], !P1 ;  /* 0x00005e00e9007a0c */ /* 0x000fc60004f81270 */
[----:B------:R-:W2:Y:S01]  /*d1830*/  LDL.LU R236, [R1+0x400] ;  /* 0x0004000001ec7983 */ /* 0x000ea20000300800 */
        /* <DEDUP_REMOVED lines=53> */
[----:B------:R-:W-:-:S02]  /*d1b90*/  ISETP.LT.AND P2, PT, R235, c[0x0][0x178], !P2 ;  /* 0x00005e00eb007a0c */ /* 0x000fc40005741270 */
[----:B------:R-:W-:Y:S02]  /*d1ba0*/  ISETP.LT.AND P5, PT, R232, c[0x0][0x178], !P1 ;  /* 0x00005e00e8007a0c */ /* 0x000fe40004fa1270 */
[----:B------:R-:W-:Y:S02]  /*d1bb0*/  ISETP.LT.AND P4, PT, R233, c[0x0][0x178], !P1 ;  /* 0x00005e00e9007a0c */ /* 0x000fe40004f81270 */
[----:B------:R-:W-:Y:S02]  /*d1bc0*/  ISETP.LT.AND P3, PT, R234, c[0x0][0x178], !P1 ;  /* 0x00005e00ea007a0c */ /* 0x000fe40004f61270 */
[----:B------:R-:W-:-:S05]  /*d1bd0*/  ISETP.LT.AND P6, PT, R235, c[0x0][0x178], !P1 ;  /* 0x00005e00eb007a0c */ /* 0x000fca0004fc1270 */
[----:B------:R1:W-:Y:S04]  /*d1be0*/  @P2 STG.E [R188.64], R239 ;  /* 0x000000efbc002986 */ /* 0x0003e8000c101904 */
        /* <DEDUP_REMOVED lines=14> */
[C---:B------:R-:W-:Y:S01]  /*d1cd0*/  IADD3 R3, R0.reuse, c[0x0][0x198], RZ ;  /* 0x0000660000037a10 */ /* 0x040fe20007ffe0ff */
[----:B------:R-:W-:Y:S01]  /*d1ce0*/  IMAD.WIDE R190, R0, 0x4, R78 ;  /* 0x0000000400be7825 */ /* 0x000fe200078e024e */
[----:B------:R-:W-:Y:S01]  /*d1cf0*/  ISETP.LT.AND P5, PT, R233, c[0x0][0x178], !P0 ;  /* 0x00005e00e9007a0c */ /* 0x000fe200047a1270 */
[----:B---3--:R-:W3:Y:S01]  /*d1d00*/  LDL.LU R238, [R1+0xb24] ;  /* 0x000b240001ee7983 */ /* 0x008ee20000300800 */
[----:B------:R-:W-:Y:S01]  /*d1d10*/  ISETP.LT.AND P2, PT, R234, c[0x0][0x178], !P0 ;  /* 0x00005e00ea007a0c */ /* 0x000fe20004741270 */
[----:B------:R-:W-:Y:S01]  /*d1d20*/  IMAD.WIDE R192, R3, 0x4, R76 ;  /* 0x0000000403c07825 */ /* 0x000fe200078e024c */
[----:B------:R-:W-:Y:S01]  /*d1d30*/  ISETP.LT.AND P0, PT, R235, c[0x0][0x178], !P0 ;  /* 0x00005e00eb007a0c */ /* 0x000fe20004701270 */
[----:B------:R1:W-:Y:S01]  /*d1d40*/  @P6 STG.E [R190.64], R240 ;  /* 0x000000f0be006986 */ /* 0x0003e2000c101904 */
[----:B------:R-:W-:Y:S01]  /*d1d50*/  ISETP.LT.AND P6, PT, R232, c[0x0][0x178], !P1 ;  /* 0x00005e00e8007a0c */ /* 0x000fe20004fc1270 */
[----:B------:R-:W-:-:S02]  /*d1d60*/  IMAD.WIDE R188, R3, 0x4, R86 ;  /* 0x0000000403bc7825 */ /* 0x000fc400078e0256 */
[----:B------:R1:W-:Y:S01]  /*d1d70*/  @P4 STG.E [R192.64], R243 ;  /* 0x000000f3c0004986 */ /* 0x0003e2000c101904 */
[----:B------:R-:W-:Y:S02]  /*d1d80*/  ISETP.LT.AND P4, PT, R233, c[0x0][0x178], !P1 ;  /* 0x00005e00e9007a0c */ /* 0x000fe40004f81270 */
[C---:B------:R-:W-:Y:S01]  /*d1d90*/  IADD3 R0, R3.reuse, c[0x0][0x198], RZ ;  /* 0x0000660003007a10 */ /* 0x040fe20007ffe0ff */
[----:B------:R1:W-:Y:S02]  /*d1da0*/  @P5 STG.E [R188.64], R194 ;  /* 0x000000c2bc005986 */ /* 0x0003e4000c101904 */
[----:B-1----:R-:W-:Y:S02]  /*d1db0*/  IMAD.WIDE R190, R3, 0x4, R84 ;  /* 0x0000000403be7825 */ /* 0x002fe400078e0254 */
        /* <DEDUP_REMOVED lines=16> */
[----:B------:R-:W-:-:S06]  /*d1ec0*/  IMAD.WIDE R190, R0, 0x4, R78 ;  /* 0x0000000400be7825 */ /* 0x000fcc00078e024e */
        /* <DEDUP_REMOVED lines=9> */
[----:B---3--:R-:W-:Y:S01]  /*d1f60*/  ISETP.GE.AND P0, PT, R240, c[0x0][0x17c], PT ;  /* 0x00005f00f0007a0c */ /* 0x008fe20003f06270 */
[----:B------:R1:W-:Y:S02]  /*d1f70*/  @P5 STG.E [R192.64], R238 ;  /* 0x000000eec0005986 */ /* 0x0003e4000c101904 */
[C---:B------:R-:W-:Y:S01]  /*d1f80*/  IMAD.WIDE R190, R3.reuse, 0x4, R84 ;  /* 0x0000000403be7825 */ /* 0x040fe200078e0254 */
[C---:B------:R-:W-:Y:S01]  /*d1f90*/  IADD3 R0, R3.reuse, c[0x0][0x198], RZ ;  /* 0x0000660003007a10 */ /* 0x040fe20007ffe0ff */
[----:B------:R3:W-:Y:S04]  /*d1fa0*/  @P6 STG.E [R188.64], R194 ;  /* 0x000000c2bc006986 */ /* 0x0007e8000c101904 */
[----:B-1----:R-:W4:Y:S04]  /*d1fb0*/  LDL.LU R238, [R1+0xa30] ;  /* 0x000a300001ee7983 */ /* 0x002f280000300800 */
[----:B------:R-:W4:Y:S01]  /*d1fc0*/  LDL.LU R240, [R1+0x9c0] ;  /* 0x0009c00001f07983 */ /* 0x000f220000300800 */
[----:B---3--:R-:W-:-:S03]  /*d1fd0*/  IMAD.WIDE R188, R3, 0x4, R78 ;  /* 0x0000000403bc7825 */ /* 0x008fc600078e024e */
[----:B------:R1:W-:Y:S01]  /*d1fe0*/  @P4 STG.E [R190.64], R195 ;  /* 0x000000c3be004986 */ /* 0x0003e2000c101904 */
[----:B------:R-:W-:Y:S02]  /*d1ff0*/  ISETP.LT.AND P3, PT, R235, c[0x0][0x178], !P3 ;  /* 0x00005e00eb007a0c */ /* 0x000fe40005f61270 */
[----:B--2---:R-:W-:Y:S02]  /*d2000*/  ISETP.GE.AND P1, PT, R236, c[0x0][0x17c], PT ;  /* 0x00005f00ec007a0c */ /* 0x004fe40003f26270 */
[----:B------:R-:W2:Y:S04]  /*d2010*/  LDL.LU R236, [R1+0x3468] ;  /* 0x0034680001ec7983 */ /* 0x000ea80000300800 */
[----:B------:R-:W3:Y:S04]  /*d2020*/  LDL.LU R242, [R1+0xb54] ;  /* 0x000b540001f27983 */ /* 0x000ee80000300800 */
[----:B------:R-:W2:Y:S04]  /*d2030*/  LDL.LU R194, [R1+0xb14] ;  /* 0x000b140001c27983 */ /* 0x000ea80000300800 */
[----:B-1----:R-:W2:Y:S04]  /*d2040*/  LDL.LU R195, [R1+0xa34] ;  /* 0x000a340001c37983 */ /* 0x002ea80000300800 */
        /* <DEDUP_REMOVED lines=14> */
[----:B--2---:R1:W-:Y:S04]  /*d2130*/  @P5 STG.E [R190.64], R3 ;  /* 0x00000003be005986 */ /* 0x0043e8000c101904 */
[----:B------:R2:W-:Y:S01]  /*d2140*/  @P2 STG.E [R192.64], R243 ;  /* 0x000000f3c0002986 */ /* 0x0005e2000c101904 */
[----:B------:R-:W-:-:S03]  /*d2150*/  ISETP.LT.AND P2, PT, R232, c[0x0][0x178], !P1 ;  /* 0x00005e00e8007a0c */ /* 0x000fc60004f41270 */
[----:B------:R3:W-:Y:S01]  /*d2160*/  @P4 STG.E [R188.64], R238 ;  /* 0x000000eebc004986 */ /* 0x0007e2000c101904 */
        /* <DEDUP_REMOVED lines=910> */
[----:B------:R-:W-:Y:S02]  /*d5a50*/  ISETP.LT.AND P2, PT, R232, c[0x0][0x178], !P1 ;  /* 0x00005e00e8007a0c */ /* 0x000fe40004f41270 */
[----:B------:R-:W-:Y:S01]  /*d5a60*/  ISETP.LT.AND P5, PT, R233, c[0x0][0x178], !P1 ;  /* 0x00005e00e9007a0c */ /* 0x000fe20004fa1270 */
[C---:B-1----:R-:W-:Y:S01]  /*d5a70*/  IMAD.WIDE R190, R0.reuse, 0x4, R78 ;  /* 0x0000000400be7825 */ /* 0x042fe200078e024e */
[----:B------:R-:W-:Y:S01]  /*d5a80*/  IADD3 R0, R0, c[0x0][0x198], RZ ;  /* 0x0000660000007a10 */ /* 0x000fe20007ffe0ff */
[----:B---3--:R1:W-:Y:S01]  /*d5a90*/  @P3 STG.E [R188.64], R238 ;  /* 0x000000eebc003986 */ /* 0x0083e2000c101904 */
[----:B------:R-:W-:-:S03]  /*d5aa0*/  ISETP.LT.AND P1, PT, R235, c[0x0][0x178], !P1 ;  /* 0x00005e00eb007a0c */ /* 0x000fc60004f21270 */
[----:B------:R3:W-:Y:S01]  /*d5ab0*/  @P6 STG.E [R190.64], R240 ;  /* 0x000000f0be006986 */ /* 0x0007e2000c101904 */
[----:B------:R-:W-:-:S03]  /*d5ac0*/  ISETP.LT.AND P6, PT, R232, c[0x0][0x178], !P0 ;  /* 0x00005e00e8007a0c */ /* 0x000fc600047c1270 */
[----:B--2---:R-:W2:Y:S01]  /*d5ad0*/  LDL.LU R243, [R1+0xc68] ;  /* 0x000c680001f37983 */ /* 0x004ea20000300800 */
[C---:B-1----:R-:W-:Y:S01]  /*d5ae0*/  IMAD.WIDE R188, R0.reuse, 0x4, R76 ;  /* 0x0000000400bc7825 */ /* 0x042fe200078e024c */
[----:B------:R-:W-:-:S04]  /*d5af0*/  IADD3 R3, R0, c[0x0][0x198], RZ ;  /* 0x0000660000037a10 */ /* 0x000fc80007ffe0ff */
[----:B------:R1:W-:Y:S01]  /*d5b00*/  @P2 STG.E [R188.64], R241 ;  /* 0x000000f1bc002986 */ /* 0x0003e2000c101904 */
[----:B------:R-:W-:Y:S01]  /*d5b10*/  ISETP.LT.AND P2, PT, R233, c[0x0][0x178], !P0 ;  /* 0x00005e00e9007a0c */ /* 0x000fe20004741270 */
[----:B---3--:R-:W-:-:S04]  /*d5b20*/  IMAD.WIDE R190, R0, 0x4, R86 ;  /* 0x0000000400be7825 */ /* 0x008fc800078e0256 */
[----:B------:R-:W-:Y:S01]  /*d5b30*/  IMAD.WIDE R192, R0, 0x4, R84 ;  /* 0x0000000400c07825 */ /* 0x000fe200078e0254 */
[----:B------:R-:W-:Y:S01]  /*d5b40*/  ISETP.GE.AND P3, PT, R236, c[0x0][0x17c], PT ;  /* 0x00005f00ec007a0c */ /* 0x000fe20003f66270 */
[----:B------:R3:W-:Y:S02]  /*d5b50*/  @P5 STG.E [R190.64], R194 ;  /* 0x000000c2be005986 */ /* 0x0007e4000c101904 */
[----:B-1----:R-:W-:Y:S02]  /*d5b60*/  IMAD.WIDE R188, R0, 0x4, R78 ;  /* 0x0000000400bc7825 */ /* 0x002fe400078e024e */
[----:B------:R-:W2:Y:S04]  /*d5b70*/  LDL.LU R236, [R1+0xa98] ;  /* 0x000a980001ec7983 */ /* 0x000ea80000300800 */
[----:B------:R1:W-:Y:S01]  /*d5b80*/  @P4 STG.E [R192.64], R195 ;  /* 0x000000c3c0004986 */ /* 0x0003e2000c101904 */
[----:B---3--:R-:W-:-:S03]  /*d5b90*/  IMAD.WIDE R190, R3, 0x4, R76 ;  /* 0x0000000403be7825 */ /* 0x008fc600078e024c */
[----:B------:R-:W3:Y:S04]  /*d5ba0*/  LDL.LU R238, [R1+0xd1c] ;  /* 0x000d1c0001ee7983 */ /* 0x000ee80000300800 */
[----:B------:R-:W3:Y:S01]  /*d5bb0*/  LDL.LU R240, [R1+0x3588] ;  /* 0x0035880001f07983 */ /* 0x000ee20000300800 */
[----:B-1----:R-:W-:-:S03]  /*d5bc0*/  IMAD.WIDE R192, R3, 0x4, R86 ;  /* 0x0000000403c07825 */ /* 0x002fc600078e0256 */
[----:B------:R-:W3:Y:S04]  /*d5bd0*/  LDL.LU R194, [R1+0xcbc] ;  /* 0x000cbc0001c27983 */ /* 0x000ee80000300800 */
        /* <DEDUP_REMOVED lines=8> */
[----:B------:R-:W-:Y:S02]  /*d5c60*/  ISETP.LT.AND P0, PT, R235, c[0x0][0x178], !P0 ;  /* 0x00005e00eb007a0c */ /* 0x000fe40004701270 */
[----:B------:R-:W-:Y:S02]  /*d5c70*/  ISETP.LT.AND P5, PT, R232, c[0x0][0x178], !P3 ;  /* 0x00005e00e8007a0c */ /* 0x000fe40005fa1270 */
[----:B------:R-:W-:Y:S01]  /*d5c80*/  ISETP.LT.AND P6, PT, R233, c[0x0][0x178], !P3 ;  /* 0x00005e00e9007a0c */ /* 0x000fe20005fc1270 */
[C---:B------:R-:W-:Y:S01]  /*d5c90*/  IMAD.WIDE R188, R3.reuse, 0x4, R84 ;  /* 0x0000000403bc7825 */ /* 0x040fe200078e0254 */
[----:B------:R-:W-:Y:S02]  /*d5ca0*/  ISETP.LT.AND P2, PT, R234, c[0x0][0x178], !P3 ;  /* 0x00005e00ea007a0c */ /* 0x000fe40005f41270 */
[C---:B------:R-:W-:Y:S01]  /*d5cb0*/  IADD3 R0, R3.reuse, c[0x0][0x198], RZ ;  /* 0x0000660003007a10 */ /* 0x040fe20007ffe0ff */
[----:B------:R-:W-:-:S04]  /*d5cc0*/  IMAD.WIDE R190, R3, 0x4, R78 ;  /* 0x0000000403be7825 */ /* 0x000fc800078e024e */
[C---:B------:R-:W-:Y:S01]  /*d5cd0*/  IMAD.WIDE R192, R0.reuse, 0x4, R76 ;  /* 0x0000000400c07825 */ /* 0x040fe200078e024c */
[C---:B------:R-:W-:Y:S01]  /*d5ce0*/  IADD3 R3, R0.reuse, c[0x0][0x198], RZ ;  /* 0x0000660000037a10 */ /* 0x040fe20007ffe0ff */
[----:B--2---:R1:W-:Y:S02]  /*d5cf0*/  @P4 STG.E [R188.64], R243 ;  /* 0x000000f3bc004986 */ /* 0x0043e4000c101904 */
[C---:B-1----:R-:W-:Y:S02]  /*d5d00*/  IMAD.WIDE R188, R0.reuse, 0x4, R86 ;  /* 0x0000000400bc7825 */ /* 0x042fe400078e0256 */
[----:B------:R1:W-:Y:S04]  /*d5d10*/  @P0 STG.E [R190.64], R236 ;  /* 0x000000ecbe000986 */ /* 0x0003e8000c101904 */
[----:B---3--:R-:W-:Y:S01]  /*d5d20*/  @P5 STG.E [R192.64], R238 ;  /* 0x000000eec0005986 */ /* 0x008fe2000c101904 */
[----:B-1----:R-:W-:-:S03]  /*d5d30*/  IMAD.WIDE R190, R0, 0x4, R84 ;  /* 0x0000000400be7825 */ /* 0x002fc600078e0254 */
[----:B------:R-:W2:Y:S04]  /*d5d40*/  LDL.LU R236, [R1+0x3580] ;  /* 0x0035800001ec7983 */ /* 0x000ea80000300800 */
[----:B------:R-:W3:Y:S04]  /*d5d50*/  LDL.LU R242, [R1+0xca8] ;  /* 0x000ca80001f27983 */ /* 0x000ee80000300800 */
[----:B------:R1:W-:Y:S04]  /*d5d60*/  @P6 STG.E [R188.64], R194 ;  /* 0x000000c2bc006986 */ /* 0x0003e8000c101904 */
[----:B------:R-:W3:Y:S04]  /*d5d70*/  LDL.LU R243, [R1+0xba8] ;  /* 0x000ba80001f37983 */ /* 0x000ee80000300800 */
[----:B------:R1:W-:Y:S02]  /*d5d80*/  @P2 STG.E [R190.64], R195 ;  /* 0x000000c3be002986 */ /* 0x0003e4000c101904 */
[----:B-1----:R-:W-:-:S02]  /*d5d90*/  IMAD.WIDE R188, R0, 0x4, R78 ;  /* 0x0000000400bc7825 */ /* 0x002fc400078e024e */
[----:B------:R-:W3:Y:S01]  /*d5da0*/  LDL.LU R195, [R1+0x3584] ;  /* 0x0035840001c37983 */ /* 0x000ee20000300800 */
[----:B----4-:R-:W-:-:S03]  /*d5db0*/  ISETP.GE.AND P0, PT, R237, c[0x0][0x17c], PT ;  /* 0x00005f00ed007a0c */ /* 0x010fc60003f06270 */
[----:B------:R-:W4:Y:S04]  /*d5dc0*/  LDL.LU R237, [R1+0xd3c] ;  /* 0x000d3c0001ed7983 */ /* 0x000f280000300800 */
[----:B------:R-:W3:Y:S04]  /*d5dd0*/  LDL.LU R238, [R1+0xcec] ;  /* 0x000cec0001ee7983 */ /* 0x000ee80000300800 */
[----:B------:R-:W3:Y:S04]  /*d5de0*/  LDL.LU R194, [R1+0xcac] ;  /* 0x000cac0001c27983 */ /* 0x000ee80000300800 */
[----:B------:R-:W3:Y:S01]  /*d5df0*/  LDL.LU R0, [R1+0xd38] ;  /* 0x000d380001007983 */ /* 0x000ee20000300800 */
[----:B------:R-:W-:-:S02]  /*d5e00*/  ISETP.GE.AND P1, PT, R240, c[0x0][0x17c], PT ;  /* 0x00005f00f0007a0c */ /* 0x000fc40003f26270 */
[----:B------:R-:W-:Y:S02]  /*d5e10*/  ISETP.LT.AND P3, PT, R235, c[0x0][0x178], !P3 ;  /* 0x00005e00eb007a0c */ /* 0x000fe40005f61270 */
[----:B------:R-:W-:Y:S02]  /*d5e20*/  ISETP.LT.AND P5, PT, R232, c[0x0][0x178], !P1 ;  /* 0x00005e00e8007a0c */ /* 0x000fe40004fa1270 */
[----:B------:R-:W-:Y:S01]  /*d5e30*/  ISETP.LT.AND P4, PT, R233, c[0x0][0x178], !P1 ;  /* 0x00005e00e9007a0c */ /* 0x000fe20004f81270 */
[----:B------:R-:W-:Y:S01]  /*d5e40*/  IMAD.WIDE R190, R3, 0x4, R76 ;  /* 0x0000000403be7825 */ /* 0x000fe200078e024c */
[----:B------:R-:W-:Y:S02]  /*d5e50*/  ISETP.LT.AND P2, PT, R234, c[0x0][0x178], !P1 ;  /* 0x00005e00ea007a0c */ /* 0x000fe40004f41270 */
[----:B------:R-:W-:Y:S01]  /*d5e60*/  ISETP.LT.AND P6, PT, R235, c[0x0][0x178], !P1 ;  /* 0x00005e00eb007a0c */ /* 0x000fe20004fc1270 */
[----:B------:R-:W-:-:S04]  /*d5e70*/  IMAD.WIDE R192, R3, 0x4, R86 ;  /* 0x0000000403c07825 */ /* 0x000fc800078e0256 */
[----:B------:R1:W-:Y:S01]  /*d5e80*/  @P3 STG.E [R188.64], R239 ;  /* 0x000000efbc003986 */ /* 0x0003e2000c101904 */
[----:B------:R-:W-:-:S03]  /*d5e90*/  ISETP.LT.AND P3, PT, R234, c[0x0][0x178], !P0 ;  /* 0x00005e00ea007a0c */ /* 0x000fc60004761270 */
[----:B-1----:R-:W4:Y:S01]  /*d5ea0*/  LDL.LU R239, [R1+0xbac] ;  /* 0x000bac0001ef7983 */ /* 0x002f220000300800 */
[----:B------:R-:W-:-:S03]  /*d5eb0*/  IMAD.WIDE R188, R3, 0x4, R84 ;  /* 0x0000000403bc7825 */ /* 0x000fc600078e0254 */
[----:B------:R-:W4:Y:S01]  /*d5ec0*/  LDL.LU R240, [R1+0xd48] ;  /* 0x000d480001f07983 */ /* 0x000f220000300800 */
[----:B--2---:R-:W-:-:S03]  /*d5ed0*/  ISETP.GE.AND P1, PT, R236, c[0x0][0x17c], PT ;  /* 0x00005f00ec007a0c */ /* 0x004fc60003f26270 */
[----:B------:R-:W2:Y:S04]  /*d5ee0*/  LDL.LU R236, [R1+0xd28] ;  /* 0x000d280001ec7983 */ /* 0x000ea80000300800 */
[----:B---3--:R1:W-:Y:S01]  /*d5ef0*/  @P5 STG.E [R190.64], R0 ;  /* 0x00000000be005986 */ /* 0x0083e2000c101904 */
[----:B------:R-:W-:-:S03]  /*d5f00*/  ISETP.LT.AND P5, PT, R233, c[0x0][0x178], !P0 ;  /* 0x00005e00e9007a0c */ /* 0x000fc600047a1270 */
[----:B------:R3:W-:Y:S01]  /*d5f10*/  @P4 STG.E [R192.64], R241 ;  /* 0x000000f1c0004986 */ /* 0x0007e2000c101904 */
[----:B------:R-:W-:Y:S01]  /*d5f20*/  ISETP.LT.AND P4, PT, R232, c[0x0][0x178], !P0 ;  /* 0x00005e00e8007a0c */ /* 0x000fe20004781270 */
[C---:B-1----:R-:W-:Y:S01]  /*d5f30*/  IMAD.WIDE R190, R3.reuse, 0x4, R78 ;  /* 0x0000000403be7825 */ /* 0x042fe200078e024e */
[----:B------:R-:W-:Y:S01]  /*d5f40*/  IADD3 R3, R3, c[0x0][0x198], RZ ;  /* 0x0000660003037a10 */ /* 0x000fe20007ffe0ff */
[----:B------:R1:W-:Y:S04]  /*d5f50*/  @P2 STG.E [R188.64], R242 ;  /* 0x000000f2bc002986 */ /* 0x0003e8000c101904 */
[----:B------:R4:W-:Y:S01]  /*d5f60*/  @P6 STG.E [R190.64], R243 ;  /* 0x000000f3be006986 */ /* 0x0009e2000c101904 */
[----:B---3--:R-:W-:Y:S01]  /*d5f70*/  IMAD.WIDE R192, R3, 0x4, R84 ;  /* 0x0000000403c07825 */ /* 0x008fe200078e0254 */
[----:B------:R-:W-:-:S02]  /*d5f80*/  ISETP.GE.AND P2, PT, R195, c[0x0][0x17c], PT ;  /* 0x00005f00c3007a0c */ /* 0x000fc40003f46270 */
[----:B------:R-:W3:Y:S01]  /*d5f90*/  LDL.LU R241, [R1+0xcc8] ;  /* 0x000cc80001f17983 */ /* 0x000ee20000300800 */
[----:B-1----:R-:W-:-:S03]  /*d5fa0*/  IMAD.WIDE R188, R3, 0x4, R76 ;  /* 0x0000000403bc7825 */ /* 0x002fc600078e024c */
[----:B------:R-:W3:Y:S01]  /*d5fb0*/  LDL.LU R242, [R1+0x68] ;  /* 0x0000680001f27983 */ /* 0x000ee20000300800 */
[----:B----4-:R-:W-:-:S03]  /*d5fc0*/  IMAD.WIDE R190, R3, 0x4, R86 ;  /* 0x0000000403be7825 */ /* 0x010fc600078e0256 */
[----:B------:R-:W-:Y:S04]  /*d5fd0*/  @P4 STG.E [R188.64], R237 ;  /* 0x000000edbc004986 */ /* 0x000fe8000c101904 */
[----:B------:R-:W-:Y:S04]  /*d5fe0*/  @P5 STG.E [R190.64], R238 ;  /* 0x000000eebe005986 */ /* 0x000fe8000c101904 */
[----:B------:R-:W4:Y:S04]  /*d5ff0*/  LDL.LU R195, [R1+0xd4c] ;  /* 0x000d4c0001c37983 */ /* 0x000f280000300800 */
[----:B------:R1:W-:Y:S04]  /*d6000*/  @P3 STG.E [R192.64], R194 ;  /* 0x000000c2c0003986 */ /* 0x0003e8000c101904 */
[----:B-1----:R-:W4:Y:S01]  /*d6010*/  LDL.LU R194, [R1+0x3594] ;  /* 0x0035940001c27983 */ /* 0x002f220000300800 */
[----:B------:R-:W-:-:S02]  /*d6020*/  ISETP.LT.AND P0, PT, R235, c[0x0][0x178], !P0 ;  /* 0x00005e00eb007a0c */ /* 0x000fc40004701270 */
[----:B------:R-:W-:Y:S01]  /*d6030*/  ISETP.LT.AND P6, PT, R232, c[0x0][0x178], !P1 ;  /* 0x00005e00e8007a0c */ /* 0x000fe20004fc1270 */
[----:B------:R-:W4:Y:S01]  /*d6040*/  LDL.LU R243, [R1+0xd2c] ;  /* 0x000d2c0001f37983 */ /* 0x000f220000300800 */
[----:B------:R-:W-:Y:S02]  /*d6050*/  IADD3 R0, R3, c[0x0][0x198], RZ ;  /* 0x0000660003007a10 */ /* 0x000fe40007ffe0ff */
[----:B------:R-:W-:Y:S01]  /*d6060*/  ISETP.LT.AND P4, PT, R233, c[0x0][0x178], !P1 ;  /* 0x00005e00e9007a0c */ /* 0x000fe20004f81270 */
[----:B------:R-:W4:Y:S01]  /*d6070*/  LDL.LU R237, [R1+0xccc] ;  /* 0x000ccc0001ed7983 */ /* 0x000f220000300800 */
[----:B------:R-:W-:-:S03]  /*d6080*/  IMAD.WIDE R188, R3, 0x4, R78 ;  /* 0x0000000403bc7825 */ /* 0x000fc600078e024e */
[----:B------:R-:W4:Y:S01]  /*d6090*/  LDL.LU R238, [R1+0x6c] ;  /* 0x00006c0001ee7983 */ /* 0x000f220000300800 */
[----:B------:R-:W-:-:S03]  /*d60a0*/  IMAD.WIDE R190, R0, 0x4, R76 ;  /* 0x0000000400be7825 */ /* 0x000fc600078e024c */
[----:B------:R1:W-:Y:S01]  /*d60b0*/  @P0 STG.E [R188.64], R239 ;  /* 0x000000efbc000986 */ /* 0x0003e2000c101904 */
[----:B------:R-:W-:Y:S01]  /*d60c0*/  IMAD.WIDE R192, R0, 0x4, R86 ;  /* 0x0000000400c07825 */ /* 0x000fe200078e0256 */
[----:B------:R-:W-:Y:S02]  /*d60d0*/  ISETP.LT.AND P3, PT, R234, c[0x0][0x178], !P1 ;  /* 0x00005e00ea007a0c */ /* 0x000fe40004f61270 */
[----:B------:R1:W-:Y:S01]  /*d60e0*/  @P6 STG.E [R190.64], R240 ;  /* 0x000000f0be006986 */ /* 0x0003e2000c101904 */
[----:B------:R-:W-:Y:S02]  /*d60f0*/  ISETP.LT.AND P1, PT, R235, c[0x0][0x178], !P1 ;  /* 0x00005e00eb007a0c */ /* 0x000fe40004f21270 */
[----:B------:R-:W-:Y:S01]  /*d6100*/  ISETP.LT.AND P5, PT, R232, c[0x0][0x178], !P2 ;  /* 0x00005e00e8007a0c */ /* 0x000fe200057a1270 */
[----:B-1----:R-:W4:Y:S04]  /*d6110*/  LDL.LU R239, [R1] ;  /* 0x0000000001ef7983 */ /* 0x002f280000300800 */
[----:B------:R-:W4:Y:S01]  /*d6120*/  LDL.LU R240, [R1+0x35a0] ;  /* 0x0035a00001f07983 */ /* 0x000f220000300800 */
[C---:B------:R-:W-:Y:S01]  /*d6130*/  IADD3 R3, R0.reuse, c[0x0][0x198], RZ ;  /* 0x0000660000037a10 */ /* 0x040fe20007ffe0ff */
[----:B------:R-:W-:-:S04]  /*d6140*/  IMAD.WIDE R188, R0, 0x4, R84 ;  /* 0x0000000400bc7825 */ /* 0x000fc800078e0254 */
[----:B------:R-:W-:Y:S01]  /*d6150*/  IMAD.WIDE R190, R0, 0x4, R78 ;  /* 0x0000000400be7825 */ /* 0x000fe200078e024e */
[----:B--2---:R1:W-:Y:S04]  /*d6160*/  @P4 STG.E [R192.64], R236 ;  /* 0x000000ecc0004986 */ /* 0x0043e8000c101904 */
[----:B-1----:R-:W2:Y:S01]  /*d6170*/  LDL.LU R236, [R1+0x3590] ;  /* 0x0035900001ec7983 */ /* 0x002ea20000300800 */
[----:B------:R-:W-:-:S03]  /*d6180*/  IMAD.WIDE R192, R3, 0x4, R76 ;  /* 0x0000000403c07825 */ /* 0x000fc600078e024c */
[----:B---3--:R-:W-:Y:S04]  /*d6190*/  @P3 STG.E [R188.64], R241 ;  /* 0x000000f1bc003986 */ /* 0x008fe8000c101904 */
[----:B------:R-:W-:Y:S04]  /*d61a0*/  @P1 STG.E [R190.64], R242 ;  /* 0x000000f2be001986 */ /* 0x000fe8000c101904 */
[----:B----4-:R1:W-:Y:S01]  /*d61b0*/  @P5 STG.E [R192.64], R195 ;  /* 0x000000c3c0005986 */ /* 0x0103e2000c101904 */
[----:B------:R-:W-:-:S03]  /*d61c0*/  ISETP.GE.AND P0, PT, R194, c[0x0][0x17c], PT ;  /* 0x00005f00c2007a0c */ /* 0x000fc60003f06270 */
[----:B------:R-:W3:Y:S04]  /*d61d0*/  LDL.LU R194, [R1+0x359c] ;  /* 0x00359c0001c27983 */ /* 0x000ee80000300800 */
[----:B-1----:R-:W4:Y:S01]  /*d61e0*/  LDL.LU R195, [R1+0x4] ;  /* 0x0000040001c37983 */ /* 0x002f220000300800 */
[----:B------:R-:W-:Y:S02]  /*d61f0*/  ISETP.LT.AND P6, PT, R233, c[0x0][0x178], !P2 ;  /* 0x00005e00e9007a0c */ /* 0x000fe400057c1270 */
[----:B------:R-:W-:Y:S01]  /*d6200*/  ISETP.LT.AND P4, PT, R234, c[0x0][0x178], !P2 ;  /* 0x00005e00ea007a0c */ /* 0x000fe20005781270 */
[----:B------:R-:W-:-:S04]  /*d6210*/  IMAD.WIDE R188, R3, 0x4, R86 ;  /* 0x0000000403bc7825 */ /* 0x000fc800078e0256 */
[----:B------:R-:W-:Y:S01]  /*d6220*/  IMAD.WIDE R190, R3, 0x4, R84 ;  /* 0x0000000403be7825 */ /* 0x000fe200078e0254 */
[----:B------:R-:W-:Y:S02]  /*d6230*/  ISETP.LT.AND P2, PT, R235, c[0x0][0x178], !P2 ;  /* 0x00005e00eb007a0c */ /* 0x000fe40005741270 */
[----:B------:R-:W-:-:S03]  /*d6240*/  ISETP.LT.AND P5, PT, R232, c[0x0][0x178], !P0 ;  /* 0x00005e00e8007a0c */ /* 0x000fc600047a1270 */
[----:B------:R-:W-:Y:S01]  /*d6250*/  @P6 STG.E [R188.64], R243 ;  /* 0x000000f3bc006986 */ /* 0x000fe2000c101904 */
[----:B------:R-:W-:-:S03]  /*d6260*/  ISETP.LT.AND P3, PT, R233, c[0x0][0x178], !P0 ;  /* 0x00005e00e9007a0c */ /* 0x000fc60004761270 */
[----:B------:R1:W-:Y:S01]  /*d6270*/  @P4 STG.E [R190.64], R237 ;  /* 0x000000edbe004986 */ /* 0x0003e2000c101904 */
[C---:B------:R-:W-:Y:S02]  /*d6280*/  IADD3 R0, R3.reuse, c[0x0][0x198], RZ ;  /* 0x0000660003007a10 */ /* 0x040fe40007ffe0ff */
[----:B------:R-:W-:Y:S01]  /*d6290*/  ISETP.LT.AND P4, PT, R234, c[0x0][0x178], !P0 ;  /* 0x00005e00ea007a0c */ /* 0x000fe20004781270 */
[----:B-1----:R-:W3:Y:S01]  /*d62a0*/  LDL.LU R237, [R1+0x35b0] ;  /* 0x0035b00001ed7983 */ /* 0x002ee20000300800 */
[----:B------:R-:W-:Y:S01]  /*d62b0*/  IMAD.WIDE R188, R3, 0x4, R78 ;  /* 0x0000000403bc7825 */ /* 0x000fe200078e024e */
[----:B------:R-:W-:-:S03]  /*d62c0*/  ISETP.GE.AND P1, PT, R240, c[0x0][0x17c], PT ;  /* 0x00005f00f0007a0c */ /* 0x000fc60003f26270 */
[C---:B------:R-:W-:Y:S01]  /*d62d0*/  IMAD.WIDE R190, R0.reuse, 0x4, R76 ;  /* 0x0000000400be7825 */ /* 0x040fe200078e024c */
[----:B------:R1:W-:Y:S03]  /*d62e0*/  @P2 STG.E [R188.64], R238 ;  /* 0x000000eebc002986 */ /* 0x0003e6000c101904 */
[----:B------:R-:W-:Y:S01]  /*d62f0*/  IMAD.WIDE R192, R0, 0x4, R86 ;  /* 0x0000000400c07825 */ /* 0x000fe200078e0256 */
[----:B------:R1:W-:Y:S01]  /*d6300*/  @P5 STG.E [R190.64], R239 ;  /* 0x000000efbe005986 */ /* 0x0003e2000c101904 */
[----:B------:R-:W-:-:S03]  /*d6310*/  ISETP.LT.AND P6, PT, R235, c[0x0][0x178], !P0 ;  /* 0x00005e00eb007a0c */ /* 0x000fc600047c1270 */
[----:B------:R-:W-:Y:S01]  /*d6320*/  @P3 STG.E [R192.64], R96 ;  /* 0x00000060c0003986 */ /* 0x000fe2000c101904 */
[----:B------:R-:W-:Y:S01]  /*d6330*/  ISETP.LT.AND P3, PT, R232, c[0x0][0x178], !P1 ;  /* 0x00005e00e8007a0c */ /* 0x000fe20004f61270 */
[----:B-1----:R-:W-:Y:S01]  /*d6340*/  IMAD.WIDE R188, R0, 0x4, R84 ;  /* 0x0000000400bc7825 */ /* 0x002fe200078e0254 */
[----:B------:R-:W-:-:S03]  /*d6350*/  ISETP.LT.AND P5, PT, R233, c[0x0][0x178], !P1 ;  /* 0x00005e00e9007a0c */ /* 0x000fc60004fa1270 */
[C---:B------:R-:W-:Y:S01]  /*d6360*/  IMAD.WIDE R190, R0.reuse, 0x4, R78 ;  /* 0x0000000400be7825 */ /* 0x040fe200078e024e */
[----:B------:R-:W-:Y:S01]  /*d6370*/  IADD3 R0, R0, c[0x0][0x198], RZ ;  /* 0x0000660000007a10 */ /* 0x000fe20007ffe0ff */
[----:B------:R1:W-:Y:S01]  /*d6380*/  @P4 STG.E [R188.64], R92 ;  /* 0x0000005cbc004986 */ /* 0x0003e2000c101904 */
[----:B------:R-:W-:Y:S02]  /*d6390*/  ISETP.LT.AND P2, PT, R234, c[0x0][0x178], !P1 ;  /* 0x00005e00ea007a0c */ /* 0x000fe40004f41270 */
[----:B--2---:R-:W-:Y:S02]  /*d63a0*/  ISETP.GE.AND P0, PT, R236, c[0x0][0x17c], PT ;  /* 0x00005f00ec007a0c */ /* 0x004fe40003f06270 */
[----:B------:R-:W2:Y:S01]  /*d63b0*/  LDL.LU R236, [R1+0x35c0] ;  /* 0x0035c00001ec7983 */ /* 0x000ea20000300800 */
[C---:B-1----:R-:W-:Y:S01]  /*d63c0*/  IMAD.WIDE R188, R0.reuse, 0x4, R76 ;  /* 0x0000000400bc7825 */ /* 0x042fe200078e024c */
[----:B------:R-:W-:Y:S02]  /*d63d0*/  ISETP.LT.AND P1, PT, R235, c[0x0][0x178], !P1 ;  /* 0x00005e00eb007a0c */ /* 0x000fe40004f21270 */
[----:B------:R1:W-:Y:S01]  /*d63e0*/  @P6 STG.E [R190.64], R68 ;  /* 0x00000044be006986 */ /* 0x0003e2000c101904 */
[----:B------:R-:W-:Y:S01]  /*d63f0*/  IMAD.WIDE R192, R0, 0x4, R84 ;  /* 0x0000000400c07825 */ /* 0x000fe200078e0254 */
[----:B------:R-:W-:-:S02]  /*d6400*/  ISETP.LT.AND P6, PT, R232, c[0x0][0x178], !P0 ;  /* 0x00005e00e8007a0c */ /* 0x000fc400047c1270 */
[C---:B------:R-:W-:Y:S01]  /*d6410*/  IADD3 R3, R0.reuse, c[0x0][0x198], RZ ;  /* 0x0000660000037a10 */ /* 0x040fe20007ffe0ff */
[----:B-1----:R-:W-:Y:S01]  /*d6420*/  IMAD.WIDE R190, R0, 0x4, R86 ;  /* 0x0000000400be7825 */ /* 0x002fe200078e0256 */
[----:B----4-:R1:W-:Y:S01]  /*d6430*/  @P3 STG.E [R188.64], R195 ;  /* 0x000000c3bc003986 */ /* 0x0103e2000c101904 */
[----:B---3--:R-:W-:Y:S02]  /*d6440*/  ISETP.GE.AND P4, PT, R194, c[0x0][0x17c], PT ;  /* 0x00005f00c2007a0c */ /* 0x008fe40003f86270 */
[----:B------:R-:W-:Y:S01]  /*d6450*/  ISETP.LT.AND P3, PT, R233, c[0x0][0x178], !P0 ;  /* 0x00005e00e9007a0c */ /* 0x000fe20004761270 */
[----:B------:R3:W-:Y:S04]  /*d6460*/  @P5 STG.E [R190.64], R97 ;  /* 0x00000061be005986 */ /* 0x0007e8000c101904 */
[----:B-1----:R-:W4:Y:S01]  /*d6470*/  LDL.LU R195, [R1+0x35e8] ;  /* 0x0035e80001c37983 */ /* 0x002f220000300800 */
[----:B------:R-:W-:-:S03]  /*d6480*/  ISETP.LT.AND P5, PT, R232, c[0x0][0x178], !P4 ;  /* 0x00005e00e8007a0c */ /* 0x000fc600067a1270 */
[----:B------:R1:W-:Y:S01]  /*d6490*/  @P2 STG.E [R192.64], R93 ;  /* 0x0000005dc0002986 */ /* 0x0003e2000c101904 */
[----:B------:R-:W-:Y:S02]  /*d64a0*/  ISETP.LT.AND P2, PT, R234, c[0x0][0x178], !P0 ;  /* 0x00005e00ea007a0c */ /* 0x000fe40004741270 */
[----:B------:R-:W-:Y:S01]  /*d64b0*/  ISETP.LT.AND P0, PT, R235, c[0x0][0x178], !P0 ;  /* 0x00005e00eb007a0c */ /* 0x000fe20004701270 */
[----:B------:R-:W4:Y:S01]  /*d64c0*/  LDL.LU R194, [R1+0x35cc] ;  /* 0x0035cc0001c27983 */ /* 0x000f220000300800 */
[----:B---3--:R-:W-:-:S04]  /*d64d0*/  IMAD.WIDE R96, R3, 0x4, R76 ;  /* 0x0000000403607825 */ /* 0x008fc800078e024c */
[----:B-1----:R-:W-:Y:S01]  /*d64e0*/  IMAD.WIDE R92, R0, 0x4, R78 ;  /* 0x00000004005c7825 */ /* 0x002fe200078e024e */
[----:B------:R-:W-:-:S03]  /*d64f0*/  IADD3 R0, R3, c[0x0][0x198], RZ ;  /* 0x0000660003007a10 */ /* 0x000fc60007ffe0ff */
[C---:B------:R-:W-:Y:S01]  /*d6500*/  IMAD.WIDE R188, R3.reuse, 0x4, R86 ;  /* 0x0000000403bc7825 */ /* 0x040fe200078e0256 */
[----:B------:R1:W-:Y:S04]  /*d6510*/  @P1 STG.E [R92.64], R69 ;  /* 0x000000455c001986 */ /* 0x0003e8000c101904 */
[----:B------:R3:W-:Y:S04]  /*d6520*/  @P6 STG.E [R96.64], R244 ;  /* 0x000000f460006986 */ /* 0x0007e8000c101904 */
[----:B------:R-:W-:Y:S01]  /*d6530*/  @P3 STG.E [R188.64], R88 ;  /* 0x00000058bc003986 */ /* 0x000fe2000c101904 */
[----:B-1----:R-:W-:-:S04]  /*d6540*/  IMAD.WIDE R68, R3, 0x4, R84 ;  /* 0x0000000403447825 */ /* 0x002fc800078e0254 */
[----:B------:R-:W-:Y:S01]  /*d6550*/  IMAD.WIDE R92, R3, 0x4, R78 ;  /* 0x00000004035c7825 */ /* 0x000fe200078e024e */
[----:B------:R-:W-:Y:S03]  /*d6560*/  @P2 STG.E [R68.64], R80 ;  /* 0x0000005044002986 */ /* 0x000fe6000c101904 */
[----:B---3--:R-:W-:Y:S01]  /*d6570*/  IMAD.WIDE R96, R0, 0x4, R76 ;  /* 0x0000000400607825 */ /* 0x008fe200078e024c */
[----:B------:R-:W-:Y:S04]  /*d6580*/  @P0 STG.E [R92.64], R100 ;  /* 0x000000645c000986 */ /* 0x000fe8000c101904 */
[----:B------:R1:W-:Y:S04]  /*d6590*/  @P5 STG.E [R96.64], R245 ;  /* 0x000000f560005986 */ /* 0x0003e8000c101904 */
[----:B-1----:R-:W3:Y:S01]  /*d65a0*/  LDL.LU R97, [R1+0x35c8] ;  /* 0x0035c80001617983 */ /* 0x002ee20000300800 */
[----:B------:R-:W-:-:S02]  /*d65b0*/  ISETP.LT.AND P6, PT, R233, c[0x0][0x178], !P4 ;  /* 0x00005e00e9007a0c */ /* 0x000fc400067c1270 */
[----:B------:R-:W-:Y:S01]  /*d65c0*/  ISETP.LT.AND P3, PT, R234, c[0x0][0x178], !P4 ;  /* 0x00005e00ea007a0c */ /* 0x000fe20006761270 */
[----:B------:R-:W3:Y:S01]  /*d65d0*/  LDL.LU R96, [R1+0x35b4] ;  /* 0x0035b40001607983 */ /* 0x000ee20000300800 */
[----:B------:R-:W-:-:S04]  /*d65e0*/  IMAD.WIDE R68, R0, 0x4, R86 ;  /* 0x0000000400447825 */ /* 0x000fc800078e0256 */
[----:B------:R-:W-:-:S05]  /*d65f0*/  IMAD.WIDE R92, R0, 0x4, R84 ;  /* 0x00000004005c7825 */ /* 0x000fca00078e0254 */
[----:B------:R-:W-:Y:S04]  /*d6600*/  @P6 STG.E [R68.64], R89 ;  /* 0x0000005944006986 */ /* 0x000fe8000c101904 */
[----:B------:R1:W-:Y:S04]  /*d6610*/  @P3 STG.E [R92.64], R81 ;  /* 0x000000515c003986 */ /* 0x0003e8000c101904 */
[----:B-1----:R-:W3:Y:S04]  /*d6620*/  LDL.LU R93, [R1+0x35dc] ;  /* 0x0035dc00015d7983 */ /* 0x002ee80000300800 */
[----:B------:R-:W3:Y:S01]  /*d6630*/  LDL.LU R92, [R1+0x35e4] ;  /* 0x0035e400015c7983 */ /* 0x000ee20000300800 */
[----:B------:R-:W-:-:S02]  /*d6640*/  ISETP.GE.AND P1, PT, R237, c[0x0][0x17c], PT ;  /* 0x00005f00ed007a0c */ /* 0x000fc40003f26270 */
[----:B------:R-:W-:Y:S02]  /*d6650*/  ISETP.LT.AND P4, PT, R235, c[0x0][0x178], !P4 ;  /* 0x00005e00eb007a0c */ /* 0x000fe40006781270 */
[----:B------:R-:W-:Y:S02]  /*d6660*/  ISETP.LT.AND P5, PT, R232, c[0x0][0x178], !P1 ;  /* 0x00005e00e8007a0c */ /* 0x000fe40004fa1270 */
[----:B------:R-:W-:Y:S02]  /*d6670*/  ISETP.LT.AND P2, PT, R233, c[0x0][0x178], !P1 ;  /* 0x00005e00e9007a0c */ /* 0x000fe40004f41270 */
[C---:B------:R-:W-:Y:S01]  /*d6680*/  IADD3 R3, R0.reuse, c[0x0][0x198], RZ ;  /* 0x0000660000037a10 */ /* 0x040fe20007ffe0ff */
[----:B------:R-:W-:Y:S01]  /*d6690*/  IMAD.WIDE R68, R0, 0x4, R78 ;  /* 0x0000000400447825 */ /* 0x000fe200078e024e */
[----:B------:R-:W-:-:S03]  /*d66a0*/  ISETP.LT.AND P3, PT, R234, c[0x0][0x178], !P1 ;  /* 0x00005e00ea007a0c */ /* 0x000fc60004f61270 */
[----:B------:R-:W-:Y:S01]  /*d66b0*/  IMAD.WIDE R80, R3, 0x4, R76 ;  /* 0x0000000403507825 */ /* 0x000fe200078e024c */
[----:B--2---:R-:W-:-:S03]  /*d66c0*/  ISETP.GE.AND P0, PT, R236, c[0x0][0x17c], PT ;  /* 0x00005f00ec007a0c */ /* 0x004fc60003f06270 */
[----:B------:R-:W-:Y:S01]  /*d66d0*/  IMAD.WIDE R88, R3, 0x4, R86 ;  /* 0x0000000403587825 */ /* 0x000fe200078e0256 */
[----:B------:R1:W-:Y:S01]  /*d66e0*/  @P4 STG.E [R68.64], R101 ;  /* 0x0000006544004986 */ /* 0x0003e2000c101904 */
[----:B------:R-:W-:-:S03]  /*d66f0*/  ISETP.LT.AND P6, PT, R235, c[0x0][0x178], !P1 ;  /* 0x00005e00eb007a0c */ /* 0x000fc60004fc1270 */
[----:B------:R2:W-:Y:S04]  /*d6700*/  @P5 STG.E [R80.64], R64 ;  /* 0x0000004050005986 */ /* 0x0005e8000c101904 */
[----:B------:R2:W-:Y:S01]  /*d6710*/  @P2 STG.E [R88.64], R60 ;  /* 0x0000003c58002986 */ /* 0x0005e2000c101904 */
[----:B------:R-:W-:Y:S01]  /*d6720*/  ISETP.LT.AND P2, PT, R232, c[0x0][0x178], !P0 ;  /* 0x00005e00e8007a0c */ /* 0x000fe20004741270 */
[----:B-1----:R-:W-:Y:S01]  /*d6730*/  IMAD.WIDE R68, R3, 0x4, R84 ;  /* 0x0000000403447825 */ /* 0x002fe200078e0254 */
[----:B------:R-:W-:-:S03]  /*d6740*/  ISETP.LT.AND P5, PT, R233, c[0x0][0x178], !P0 ;  /* 0x00005e00e9007a0c */ /* 0x000fc600047a1270 */
[C---:B--2---:R-:W-:Y:S01]  /*d6750*/  IMAD.WIDE R80, R3.reuse, 0x4, R78 ;  /* 0x0000000403507825 */ /* 0x044fe200078e024e */
[----:B------:R-:W-:Y:S02]  /*d6760*/  IADD3 R3, R3, c[0x0][0x198], RZ ;  /* 0x0000660003037a10 */ /* 0x000fe40007ffe0ff */
[----:B------:R-:W-:Y:S01]  /*d6770*/  ISETP.LT.AND P4, PT, R234, c[0x0][0x178], !P0 ;  /* 0x00005e00ea007a0c */ /* 0x000fe20004781270 */
[----:B------:R1:W-:Y:S01]  /*d6780*/  @P3 STG.E [R68.64], R56 ;  /* 0x0000003844003986 */ /* 0x0003e2000c101904 */
[----:B------:R-:W-:Y:S01]  /*d6790*/  ISETP.LT.AND P0, PT, R235, c[0x0][0x178], !P0 ;  /* 0x00005e00eb007a0c */ /* 0x000fe20004701270 */
[C---:B------:R-:W-:Y:S02]  /*d67a0*/  IMAD.WIDE R88, R3.reuse, 0x4, R84 ;  /* 0x0000000403587825 */ /* 0x040fe400078e0254 */
[----:B------:R2:W-:Y:S02]  /*d67b0*/  @P6 STG.E [R80.64], R108 ;  /* 0x0000006c50006986 */ /* 0x0005e4000c101904 */
[----:B-1----:R-:W-:-:S04]  /*d67c0*/  IMAD.WIDE R68, R3, 0x4, R76 ;  /* 0x0000000403447825 */ /* 0x002fc800078e024c */
[C---:B--2---:R-:W-:Y:S01]  /*d67d0*/  IMAD.WIDE R80, R3.reuse, 0x4, R86 ;  /* 0x0000000403507825 */ /* 0x044fe200078e0256 */
[----:B------:R1:W-:Y:S01]  /*d67e0*/  @P2 STG.E [R68.64], R65 ;  /* 0x0000004144002986 */ /* 0x0003e2000c101904 */
[----:B------:R-:W-:-:S03]  /*d67f0*/  IADD3 R0, R3, c[0x0][0x198], RZ ;  /* 0x0000660003007a10 */ /* 0x000fc60007ffe0ff */
[----:B------:R2:W-:Y:S04]  /*d6800*/  @P5 STG.E [R80.64], R61 ;  /* 0x0000003d50005986 */ /* 0x0005e8000c101904 */
[----:B------:R2:W-:Y:S01]  /*d6810*/  @P4 STG.E [R88.64], R57 ;  /* 0x0000003958004986 */ /* 0x0005e2000c101904 */
[----:B-1----:R-:W-:-:S04]  /*d6820*/  IMAD.WIDE R64, R0, 0x4, R86 ;  /* 0x0000000400407825 */ /* 0x002fc800078e0256 */
[----:B--2---:R-:W-:-:S04]  /*d6830*/  IMAD.WIDE R60, R0, 0x4, R76 ;  /* 0x00000004003c7825 */ /* 0x004fc800078e024c */
[----:B------:R-:W-:Y:S01]  /*d6840*/  IMAD.WIDE R56, R3, 0x4, R78 ;  /* 0x0000000403387825 */ /* 0x000fe200078e024e */
[----:B------:R-:W-:-:S04]  /*d6850*/  IADD3 R3, R0, c[0x0][0x198], RZ ;  /* 0x0000660000037a10 */ /* 0x000fc80007ffe0ff */
[----:B------:R1:W-:Y:S02]  /*d6860*/  @P0 STG.E [R56.64], R109 ;  /* 0x0000006d38000986 */ /* 0x0003e4000c101904 */
[----:B-1----:R-:W-:Y:S01]  /*d6870*/  IMAD.WIDE R56, R0, 0x4, R84 ;  /* 0x0000000400387825 */ /* 0x002fe200078e0254 */
[----:B----4-:R-:W-:-:S04]  /*d6880*/  ISETP.GE.AND P1, PT, R195, c[0x0][0x17c], PT ;  /* 0x00005f00c3007a0c */ /* 0x010fc80003f26270 */
[----:B------:R-:W-:Y:S02]  /*d6890*/  ISETP.LT.AND P6, PT, R232, c[0x0][0x178], !P1 ;  /* 0x00005e00e8007a0c */ /* 0x000fe40004fc1270 */
[----:B------:R-:W-:Y:S02]  /*d68a0*/  ISETP.LT.AND P2, PT, R233, c[0x0][0x178], !P1 ;  /* 0x00005e00e9007a0c */ /* 0x000fe40004f41270 */
[----:B------:R-:W-:Y:S02]  /*d68b0*/  ISETP.GE.AND P3, PT, R194, c[0x0][0x17c], PT ;  /* 0x00005f00c2007a0c */ /* 0x000fe40003f66270 */
[----:B------:R-:W-:Y:S02]  /*d68c0*/  ISETP.LT.AND P4, PT, R234, c[0x0][0x178], !P1 ;  /* 0x00005e00ea007a0c */ /* 0x000fe40004f81270 */
[----:B------:R-:W-:Y:S02]  /*d68d0*/  ISETP.LT.AND P1, PT, R235, c[0x0][0x178], !P1 ;  /* 0x00005e00eb007a0c */ /* 0x000fe40004f21270 */
[----:B------:R-:W-:-:S03]  /*d68e0*/  ISETP.LT.AND P5, PT, R232, c[0x0][0x178], !P3 ;  /* 0x00005e00e8007a0c */ /* 0x000fc60005fa1270 */
[----:B------:R1:W-:Y:S01]  /*d68f0*/  @P6 STG.E [R60.64], R52 ;  /* 0x000000343c006986 */ /* 0x0003e2000c101904 */
[----:B------:R-:W-:-:S03]  /*d6900*/  ISETP.LT.AND P6, PT, R233, c[0x0][0x178], !P3 ;  /* 0x00005e00e9007a0c */ /* 0x000fc60005fc1270 */
[----:B------:R2:W-:Y:S01]  /*d6910*/  @P2 STG.E [R64.64], R48 ;  /* 0x0000003040002986 */ /* 0x0005e2000c101904 */
[----:B------:R-:W-:-:S03]  /*d6920*/  ISETP.LT.AND P2, PT, R234, c[0x0][0x178], !P3 ;  /* 0x00005e00ea007a0c */ /* 0x000fc60005f41270 */
[----:B------:R4:W-:Y:S01]  /*d6930*/  @P4 STG.E [R56.64], R44 ;  /* 0x0000002c38004986 */ /* 0x0009e2000c101904 */
[----:B-1----:R-:W-:-:S04]  /*d6940*/  IMAD.WIDE R60, R0, 0x4, R78 ;  /* 0x00000004003c7825 */ /* 0x002fc800078e024e */
[----:B--2---:R-:W-:Y:S01]  /*d6950*/  IMAD.WIDE R64, R3, 0x4, R76 ;  /* 0x0000000403407825 */ /* 0x004fe200078e024c */
[----:B------:R1:W-:Y:S01]  /*d6960*/  @P1 STG.E [R60.64], R116 ;  /* 0x000000743c001986 */ /* 0x0003e2000c101904 */
[----:B------:R-:W-:-:S03]  /*d6970*/  ISETP.LT.AND P3, PT, R235, c[0x0][0x178], !P3 ;  /* 0x00005e00eb007a0c */ /* 0x000fc60005f61270 */
[----:B------:R2:W-:Y:S01]  /*d6980*/  @P5 STG.E [R64.64], R53 ;  /* 0x0000003540005986 */ /* 0x0005e2000c101904 */
[C---:B----4-:R-:W-:Y:S01]  /*d6990*/  IMAD.WIDE R56, R3.reuse, 0x4, R84 ;  /* 0x0000000403387825 */ /* 0x050fe200078e0254 */
[C---:B------:R-:W-:Y:S02]  /*d69a0*/  IADD3 R0, R3.reuse, c[0x0][0x198], RZ ;  /* 0x0000660003007a10 */ /* 0x040fe40007ffe0ff */
[----:B-1----:R-:W4:Y:S01]  /*d69b0*/  LDL.LU R61, [R1+0x35f0] ;  /* 0x0035f000013d7983 */ /* 0x002f220000300800 */
[----:B--2---:R-:W-:-:S03]  /*d69c0*/  IMAD.WIDE R52, R3, 0x4, R86 ;  /* 0x0000000403347825 */ /* 0x004fc600078e0256 */
[----:B------:R-:W2:Y:S01]  /*d69d0*/  LDL.LU R60, [R1+0x35e0] ;  /* 0x0035e000013c7983 */ /* 0x000ea20000300800 */
[----:B---3--:R-:W-:-:S04]  /*d69e0*/  ISETP.GE.AND P0, PT, R97, c[0x0][0x17c], PT ;  /* 0x00005f0061007a0c */ /* 0x008fc80003f06270 */
[----:B------:R-:W-:Y:S02]  /*d69f0*/  ISETP.LT.AND P5, PT, R232, c[0x0][0x178], !P0 ;  /* 0x00005e00e8007a0c */ /* 0x000fe400047a1270 */
[----:B------:R-:W-:Y:S01]  /*d6a00*/  ISETP.LT.AND P4, PT, R233, c[0x0][0x178], !P0 ;  /* 0x00005e00e9007a0c */ /* 0x000fe20004781270 */
[----:B------:R1:W-:Y:S04]  /*d6a10*/  @P6 STG.E [R52.64], R49 ;  /* 0x0000003134006986 */ /* 0x0003e8000c101904 */
[----:B------:R3:W-:Y:S01]  /*d6a20*/  @P2 STG.E [R56.64], R45 ;  /* 0x0000002d38002986 */ /* 0x0007e2000c101904 */
[----:B------:R-:W-:Y:S02]  /*d6a30*/  ISETP.LT.AND P2, PT, R234, c[0x0][0x178], !P0 ;  /* 0x00005e00ea007a0c */ /* 0x000fe40004741270 */
[----:B------:R-:W-:Y:S01]  /*d6a40*/  ISETP.GE.AND P1, PT, R96, c[0x0][0x17c], PT ;  /* 0x00005f0060007a0c */ /* 0x000fe20003f26270 */
[----:B-1----:R-:W-:-:S04]  /*d6a50*/  IMAD.WIDE R48, R0, 0x4, R76 ;  /* 0x0000000400307825 */ /* 0x002fc800078e024c */
[----:B---3--:R-:W-:-:S04]  /*d6a60*/  IMAD.WIDE R44, R3, 0x4, R78 ;  /* 0x00000004032c7825 */ /* 0x008fc800078e024e */
[----:B------:R-:W-:Y:S01]  /*d6a70*/  IMAD.WIDE R52, R0, 0x4, R86 ;  /* 0x0000000400347825 */ /* 0x000fe200078e0256 */
[----:B------:R1:W-:Y:S01]  /*d6a80*/  @P3 STG.E [R44.64], R117 ;  /* 0x000000752c003986 */ /* 0x0003e2000c101904 */
[----:B------:R-:W-:-:S03]  /*d6a90*/  ISETP.LT.AND P6, PT, R235, c[0x0][0x178], !P0 ;  /* 0x00005e00eb007a0c */ /* 0x000fc600047c1270 */
[----:B------:R3:W-:Y:S04]  /*d6aa0*/  @P5 STG.E [R48.64], R248 ;  /* 0x000000f830005986 */ /* 0x0007e8000c101904 */
[----:B------:R3:W-:Y:S01]  /*d6ab0*/  @P4 STG.E [R52.64], R40 ;  /* 0x0000002834004986 */ /* 0x0007e2000c101904 */
[----:B------:R-:W-:Y:S01]  /*d6ac0*/  ISETP.LT.AND P4, PT, R232, c[0x0][0x178], !P1 ;  /* 0x00005e00e8007a0c */ /* 0x000fe20004f81270 */
[C---:B-1----:R-:W-:Y:S01]  /*d6ad0*/  IMAD.WIDE R44, R0.reuse, 0x4, R84 ;  /* 0x00000004002c7825 */ /* 0x042fe200078e0254 */
[----:B------:R-:W-:Y:S01]  /*d6ae0*/  ISETP.LT.AND P5, PT, R233, c[0x0][0x178], !P1 ;  /* 0x00005e00e9007a0c */ /* 0x000fe20004fa1270 */
[----:B------:R-:W2:Y:S02]  /*d6af0*/  LDL.LU R57, [R1+0x35d8] ;  /* 0x0035d80001397983 */ /* 0x000ea40000300800 */
[C---:B---3--:R-:W-:Y:S01]  /*d6b00*/  IMAD.WIDE R48, R0.reuse, 0x4, R78 ;  /* 0x0000000400307825 */ /* 0x048fe200078e024e */
[----:B------:R-:W-:Y:S01]  /*d6b10*/  IADD3 R0, R0, c[0x0][0x198], RZ ;  /* 0x0000660000007a10 */ /* 0x000fe20007ffe0ff */
[----:B------:R1:W-:Y:S01]  /*d6b20*/  @P2 STG.E [R44.64], R36 ;  /* 0x000000242c002986 */ /* 0x0003e2000c101904 */
[----:B------:R-:W-:-:S02]  /*d6b30*/  ISETP.LT.AND P3, PT, R234, c[0x0][0x178], !P1 ;  /* 0x00005e00ea007a0c */ /* 0x000fc40004f61270 */
[----:B------:R-:W-:Y:S01]  /*d6b40*/  ISETP.GE.AND P0, PT, R93, c[0x0][0x17c], PT ;  /* 0x00005f005d007a0c */ /* 0x000fe20003f06270 */
[----:B------:R3:W-:Y:S01]  /*d6b50*/  @P6 STG.E [R48.64], R72 ;  /* 0x0000004830006986 */ /* 0x0007e2000c101904 */
[----:B------:R-:W-:Y:S01]  /*d6b60*/  ISETP.LT.AND P1, PT, R235, c[0x0][0x178], !P1 ;  /* 0x00005e00eb007a0c */ /* 0x000fe20004f21270 */
[----:B------:R-:W-:Y:S01]  /*d6b70*/  IMAD.WIDE R52, R0, 0x4, R84 ;  /* 0x0000000400347825 */ /* 0x000fe200078e0254 */
[----:B------:R-:W-:Y:S01]  /*d6b80*/  ISETP.LT.AND P6, PT, R232, c[0x0][0x178], !P0 ;  /* 0x00005e00e8007a0c */ /* 0x000fe200047c1270 */
[----:B------:R-:W2:Y:S02]  /*d6b90*/  LDL.LU R56, [R1+0x35bc] ;  /* 0x0035bc0001387983 */ /* 0x000ea40000300800 */
[C---:B-1----:R-:W-:Y:S01]  /*d6ba0*/  IMAD.WIDE R44, R0.reuse, 0x4, R76 ;  /* 0x00000004002c7825 */ /* 0x042fe200078e024c */
[----:B------:R-:W-:-:S03]  /*d6bb0*/  IADD3 R3, R0, c[0x0][0x198], RZ ;  /* 0x0000660000037a10 */ /* 0x000fc60007ffe0ff */
[----:B---3--:R-:W-:Y:S01]  /*d6bc0*/  IMAD.WIDE R48, R0, 0x4, R86 ;  /* 0x0000000400307825 */ /* 0x008fe200078e0256 */
[----:B------:R1:W-:Y:S01]  /*d6bd0*/  @P4 STG.E [R44.64], R249 ;  /* 0x000000f92c004986 */ /* 0x0003e2000c101904 */
[----:B------:R-:W-:-:S03]  /*d6be0*/  ISETP.LT.AND P4, PT, R233, c[0x0][0x178], !P0 ;  /* 0x00005e00e9007a0c */ /* 0x000fc60004781270 */
[----:B------:R3:W-:Y:S01]  /*d6bf0*/  @P5 STG.E [R48.64], R41 ;  /* 0x0000002930005986 */ /* 0x0007e2000c101904 */
[----:B------:R-:W-:-:S03]  /*d6c00*/  ISETP.GE.AND P2, PT, R92, c[0x0][0x17c], PT ;  /* 0x00005f005c007a0c */ /* 0x000fc60003f46270 */
[----:B------:R3:W-:Y:S01]  /*d6c10*/  @P3 STG.E [R52.64], R37 ;  /* 0x0000002534003986 */ /* 0x0007e2000c101904 */
[----:B------:R-:W-:Y:S02]  /*d6c20*/  ISETP.LT.AND P3, PT, R234, c[0x0][0x178], !P0 ;  /* 0x00005e00ea007a0c */ /* 0x000fe40004761270 */
[----:B------:R-:W-:Y:S01]  /*d6c30*/  ISETP.LT.AND P0, PT, R235, c[0x0][0x178], !P0 ;  /* 0x00005e00eb007a0c */ /* 0x000fe20004701270 */
[----:B-1----:R-:W-:-:S04]  /*d6c40*/  IMAD.WIDE R44, R3, 0x4, R86 ;  /* 0x00000004032c7825 */ /* 0x002fc800078e0256 */
[----:B---3--:R-:W-:-:S04]  /*d6c50*/  IMAD.WIDE R40, R3, 0x4, R76 ;  /* 0x0000000403287825 */ /* 0x008fc800078e024c */
[----:B------:R-:W-:Y:S01]  /*d6c60*/  IMAD.WIDE R36, R0, 0x4, R78 ;  /* 0x0000000400247825 */ /* 0x000fe200078e024e */
[----:B------:R-:W-:-:S04]  /*d6c70*/  ISETP.LT.AND P5, PT, R232, c[0x0][0x178], !P2 ;  /* 0x00005e00e8007a0c */ /* 0x000fc800057a1270 */
[----:B------:R1:W-:Y:S01]  /*d6c80*/  @P1 STG.E [R36.64], R73 ;  /* 0x0000004924001986 */ /* 0x0003e2000c101904 */
[----:B------:R-:W-:-:S03]  /*d6c90*/  IADD3 R0, R3, c[0x0][0x198], RZ ;  /* 0x0000660003007a10 */ /* 0x000fc60007ffe0ff */
[----:B------:R3:W-:Y:S01]  /*d6ca0*/  @P6 STG.E [R40.64], R228 ;  /* 0x000000e428006986 */ /* 0x0007e2000c101904 */
[----:B------:R-:W-:-:S03]  /*d6cb0*/  ISETP.LT.AND P6, PT, R233, c[0x0][0x178], !P2 ;  /* 0x00005e00e9007a0c */ /* 0x000fc600057c1270 */
[----:B------:R3:W-:Y:S01]  /*d6cc0*/  @P4 STG.E [R44.64], R32 ;  /* 0x000000202c004986 */ /* 0x0007e2000c101904 */
[----:B------:R-:W-:Y:S01]  /*d6cd0*/  ISETP.LT.AND P4, PT, R234, c[0x0][0x178], !P2 ;  /* 0x00005e00ea007a0c */ /* 0x000fe20005781270 */
[----:B-1----:R-:W-:-:S04]  /*d6ce0*/  IMAD.WIDE R36, R3, 0x4, R84 ;  /* 0x0000000403247825 */ /* 0x002fc800078e0254 */
[----:B---3--:R-:W-:Y:S01]  /*d6cf0*/  IMAD.WIDE R40, R3, 0x4, R78 ;  /* 0x0000000403287825 */ /* 0x008fe200078e024e */
[----:B------:R1:W-:Y:S03]  /*d6d00*/  @P3 STG.E [R36.64], R28 ;  /* 0x0000001c24003986 */ /* 0x0003e6000c101904 */
[C---:B------:R-:W-:Y:S01]  /*d6d10*/  IMAD.WIDE R44, R0.reuse, 0x4, R76 ;  /* 0x00000004002c7825 */ /* 0x040fe200078e024c */
[----:B------:R3:W-:Y:S01]  /*d6d20*/  @P0 STG.E [R40.64], R104 ;  /* 0x0000006828000986 */ /* 0x0007e2000c101904 */
[----:B------:R-:W-:-:S03]  /*d6d30*/  IADD3 R3, R0, c[0x0][0x198], RZ ;  /* 0x0000660000037a10 */ /* 0x000fc60007ffe0ff */
[----:B------:R-:W-:Y:S01]  /*d6d40*/  @P5 STG.E [R44.64], R229 ;  /* 0x000000e52c005986 */ /* 0x000fe2000c101904 */
[----:B-1----:R-:W-:-:S04]  /*d6d50*/  IMAD.WIDE R36, R0, 0x4, R86 ;  /* 0x0000000400247825 */ /* 0x002fc800078e0256 */
[C---:B---3--:R-:W-:Y:S01]  /*d6d60*/  IMAD.WIDE R40, R0.reuse, 0x4, R84 ;  /* 0x0000000400287825 */ /* 0x048fe200078e0254 */
[----:B------:R-:W-:Y:S04]  /*d6d70*/  @P6 STG.E [R36.64], R33 ;  /* 0x0000002124006986 */ /* 0x000fe8000c101904 */
[----:B------:R1:W-:Y:S02]  /*d6d80*/  @P4 STG.E [R40.64], R29 ;  /* 0x0000001d28004986 */ /* 0x0003e4000c101904 */
[----:B-1----:R-:W-:Y:S02]  /*d6d90*/  IMAD.WIDE R28, R0, 0x4, R78 ;  /* 0x00000004001c7825 */ /* 0x002fe400078e024e */
[----:B------:R-:W3:Y:S01]  /*d6da0*/  LDL.LU R0, [R1+0x35ec] ;  /* 0x0035ec0001007983 */ /* 0x000ee20000300800 */
[----:B------:R-:W-:Y:S01]  /*d6db0*/  ISETP.LT.AND P2, PT, R235, c[0x0][0x178], !P2 ;  /* 0x00005e00eb007a0c */ /* 0x000fe20005741270 */
[----:B------:R-:W-:-:S02]  /*d6dc0*/  IMAD.WIDE R32, R3, 0x4, R76 ;  /* 0x0000000403207825 */ /* 0x000fc400078e024c */
[----:B------:R-:W3:Y:S02]  /*d6dd0*/  LDL.LU R44, [R1+0x35d0] ;  /* 0x0035d000012c7983 */ /* 0x000ee40000300800 */
[C---:B------:R-:W-:Y:S02]  /*d6de0*/  IMAD.WIDE R36, R3.reuse, 0x4, R86 ;  /* 0x0000000403247825 */ /* 0x040fe400078e0256 */
[----:B------:R-:W3:Y:S04]  /*d6df0*/  LDL.LU R40, [R1+0x35c4] ;  /* 0x0035c40001287983 */ /* 0x000ee80000300800 */
[----:B------:R-:W3:Y:S04]  /*d6e00*/  LDL.LU R194, [R1+0x8] ;  /* 0x0000080001c27983 */ /* 0x000ee80000300800 */
[----:B------:R1:W-:Y:S02]  /*d6e10*/  @P2 STG.E [R28.64], R105 ;  /* 0x000000691c002986 */ /* 0x0003e4000c101904 */
[----:B-1----:R-:W-:Y:S01]  /*d6e20*/  IMAD.WIDE R28, R3, 0x4, R84 ;  /* 0x00000004031c7825 */ /* 0x002fe200078e0254 */
[----:B----4-:R-:W-:-:S04]  /*d6e30*/  ISETP.GE.AND P1, PT, R61, c[0x0][0x17c], PT ;  /* 0x00005f003d007a0c */ /* 0x010fc80003f26270 */
[----:B------:R-:W-:Y:S02]  /*d6e40*/  ISETP.LT.AND P5, PT, R232, c[0x0][0x178], !P1 ;  /* 0x00005e00e8007a0c */ /* 0x000fe40004fa1270 */
[----:B------:R-:W-:Y:S02]  /*d6e50*/  ISETP.LT.AND P3, PT, R233, c[0x0][0x178], !P1 ;  /* 0x00005e00e9007a0c */ /* 0x000fe40004f61270 */
[----:B------:R-:W-:Y:S02]  /*d6e60*/  ISETP.LT.AND P4, PT, R234, c[0x0][0x178], !P1 ;  /* 0x00005e00ea007a0c */ /* 0x000fe40004f81270 */
[----:B------:R-:W-:Y:S02]  /*d6e70*/  ISETP.LT.AND P6, PT, R235, c[0x0][0x178], !P1 ;  /* 0x00005e00eb007a0c */ /* 0x000fe40004fc1270 */
[----:B--2---:R-:W-:-:S05]  /*d6e80*/  ISETP.GE.AND P0, PT, R60, c[0x0][0x17c], PT ;  /* 0x00005f003c007a0c */ /* 0x004fca0003f06270 */
[----:B------:R1:W-:Y:S01]  /*d6e90*/  @P5 STG.E [R32.64], R24 ;  /* 0x0000001820005986 */ /* 0x0003e2000c101904 */
[----:B------:R-:W-:-:S03]  /*d6ea0*/  ISETP.LT.AND P5, PT, R233, c[0x0][0x178], !P0 ;  /* 0x00005e00e9007a0c */ /* 0x000fc600047a1270 */
[----:B------:R2:W-:Y:S01]  /*d6eb0*/  @P3 STG.E [R36.64], R20 ;  /* 0x0000001424003986 */ /* 0x0005e2000c101904 */
[----:B------:R-:W-:Y:S02]  /*d6ec0*/  ISETP.LT.AND P3, PT, R232, c[0x0][0x178], !P0 ;  /* 0x00005e00e8007a0c */ /* 0x000fe40004761270 */
[----:B------:R-:W-:Y:S01]  /*d6ed0*/  ISETP.LT.AND P2, PT, R234, c[0x0][0x178], !P0 ;  /* 0x00005e00ea007a0c */ /* 0x000fe20004741270 */
[C---:B-1----:R-:W-:Y:S01]  /*d6ee0*/  IMAD.WIDE R32, R3.reuse, 0x4, R78 ;  /* 0x0000000403207825 */ /* 0x042fe200078e024e */
[----:B------:R-:W-:Y:S01]  /*d6ef0*/  IADD3 R3, R3, c[0x0][0x198], RZ ;  /* 0x0000660003037a10 */ /* 0x000fe20007ffe0ff */
[----:B------:R1:W-:Y:S01]  /*d6f00*/  @P4 STG.E [R28.64], R16 ;  /* 0x000000101c004986 */ /* 0x0003e2000c101904 */
[----:B------:R-:W-:-:S03]  /*d6f10*/  ISETP.LT.AND P0, PT, R235, c[0x0][0x178], !P0 ;  /* 0x00005e00eb007a0c */ /* 0x000fc60004701270 */
[----:B------:R4:W-:Y:S01]  /*d6f20*/  @P6 STG.E [R32.64], R112 ;  /* 0x0000007020006986 */ /* 0x0009e2000c101904 */
[----:B--2---:R-:W-:-:S04]  /*d6f30*/  IMAD.WIDE R36, R3, 0x4, R84 ;  /* 0x0000000403247825 */ /* 0x004fc800078e0254 */
[----:B-1----:R-:W-:-:S04]  /*d6f40*/  IMAD.WIDE R28, R3, 0x4, R76 ;  /* 0x00000004031c7825 */ /* 0x002fc800078e024c */
[C---:B----4-:R-:W-:Y:S01]  /*d6f50*/  IMAD.WIDE R32, R3.reuse, 0x4, R86 ;  /* 0x0000000403207825 */ /* 0x050fe200078e0256 */
[----:B------:R-:W-:Y:S04]  /*d6f60*/  @P3 STG.E [R28.64], R25 ;  /* 0x000000191c003986 */ /* 0x000fe8000c101904 */
[----:B------:R-:W-:Y:S04]  /*d6f70*/  @P5 STG.E [R32.64], R21 ;  /* 0x0000001520005986 */ /* 0x000fe8000c101904 */
[----:B------:R1:W-:Y:S02]  /*d6f80*/  @P2 STG.E [R36.64], R17 ;  /* 0x0000001124002986 */ /* 0x0003e4000c101904 */
[----:B-1----:R-:W-:-:S05]  /*d6f90*/  IMAD.WIDE R16, R3, 0x4, R78 ;  /* 0x0000000403107825 */ /* 0x002fca00078e024e */
[----:B------:R1:W-:Y:S01]  /*d6fa0*/  @P0 STG.E [R16.64], R113 ;  /* 0x0000007110000986 */ /* 0x0003e2000c101904 */
[----:B---3--:R-:W-:-:S03]  /*d6fb0*/  ISETP.GE.AND P0, PT, R0, c[0x0][0x17c], PT ;  /* 0x00005f0000007a0c */ /* 0x008fc60003f06270 */
[----:B------:R-:W2:Y:S01]  /*d6fc0*/  LDL.LU R0, [R1+0x35a8] ;  /* 0x0035a80001007983 */ /* 0x000ea20000300800 */
[----:B------:R-:W-:-:S03]  /*d6fd0*/  ISETP.GE.AND P1, PT, R57, c[0x0][0x17c], PT ;  /* 0x00005f0039007a0c */ /* 0x000fc60003f26270 */
[----:B------:R-:W3:Y:S01]  /*d6fe0*/  LDL.LU R195, [R1+0xc] ;  /* 0x00000c0001c37983 */ /* 0x000ee20000300800 */
[----:B------:R-:W-:Y:S02]  /*d6ff0*/  ISETP.LT.AND P6, PT, R232, c[0x0][0x178], !P1 ;  /* 0x00005e00e8007a0c */ /* 0x000fe40004fc1270 */
[----:B------:R-:W-:Y:S02]  /*d7000*/  ISETP.LT.AND P3, PT, R233, c[0x0][0x178], !P1 ;  /* 0x00005e00e9007a0c */ /* 0x000fe40004f61270 */
[----:B------:R-:W-:Y:S02]  /*d7010*/  IADD3 R41, R3, c[0x0][0x198], RZ ;  /* 0x0000660003297a10 */ /* 0x000fe40007ffe0ff */
[----:B------:R-:W-:Y:S02]  /*d7020*/  ISETP.GE.AND P4, PT, R56, c[0x0][0x17c], PT ;  /* 0x00005f0038007a0c */ /* 0x000fe40003f86270 */
[----:B------:R-:W-:Y:S01]  /*d7030*/  ISETP.LT.AND P2, PT, R234, c[0x0][0x178], !P1 ;  /* 0x00005e00ea007a0c */ /* 0x000fe20004f41270 */
[----:B------:R-:W-:Y:S01]  /*d7040*/  IMAD.WIDE R20, R41, 0x4, R76 ;  /* 0x0000000429147825 */ /* 0x000fe200078e024c */
[----:B------:R-:W-:-:S02]  /*d7050*/  ISETP.LT.AND P1, PT, R235, c[0x0][0x178], !P1 ;  /* 0x00005e00eb007a0c */ /* 0x000fc40004f21270 */
[----:B------:R-:W-:Y:S01]  /*d7060*/  ISETP.LT.AND P5, PT, R232, c[0x0][0x178], !P4 ;  /* 0x00005e00e8007a0c */ /* 0x000fe200067a1270 */
[C---:B------:R-:W-:Y:S01]  /*d7070*/  IMAD.WIDE R24, R41.reuse, 0x4, R86 ;  /* 0x0000000429187825 */ /* 0x040fe200078e0256 */
[----:B------:R-:W-:Y:S01]  /*d7080*/  IADD3 R3, R41, c[0x0][0x198], RZ ;  /* 0x0000660029037a10 */ /* 0x000fe20007ffe0ff */
[----:B------:R4:W-:Y:S01]  /*d7090*/  @P6 STG.E [R20.64], R12 ;  /* 0x0000000c14006986 */ /* 0x0009e2000c101904 */
[----:B------:R-:W-:Y:S01]  /*d70a0*/  ISETP.LT.AND P6, PT, R233, c[0x0][0x178], !P4 ;  /* 0x00005e00e9007a0c */ /* 0x000fe200067c1270 */
[----:B-1----:R-:W-:Y:S02]  /*d70b0*/  IMAD.WIDE R16, R41, 0x4, R84 ;  /* 0x0000000429107825 */ /* 0x002fe400078e0254 */
[----:B------:R1:W-:Y:S01]  /*d70c0*/  @P3 STG.E [R24.64], R8 ;  /* 0x0000000818003986 */ /* 0x0003e2000c101904 */
[----:B------:R-:W-:-:S03]  /*d70d0*/  ISETP.LT.AND P3, PT, R234, c[0x0][0x178], !P4 ;  /* 0x00005e00ea007a0c */ /* 0x000fc60006761270 */
[----:B------:R1:W-:Y:S01]  /*d70e0*/  @P2 STG.E [R16.64], R4 ;  /* 0x0000000410002986 */ /* 0x0003e2000c101904 */
[----:B----4-:R-:W-:-:S04]  /*d70f0*/  IMAD.WIDE R20, R41, 0x4, R78 ;  /* 0x0000000429147825 */ /* 0x010fc800078e024e */
[----:B-1----:R-:W-:Y:S01]  /*d7100*/  IMAD.WIDE R24, R3, 0x4, R76 ;  /* 0x0000000403187825 */ /* 0x002fe200078e024c */
[----:B------:R1:W-:Y:S01]  /*d7110*/  @P1 STG.E [R20.64], R120 ;  /* 0x0000007814001986 */ /* 0x0003e2000c101904 */
[----:B------:R-:W-:-:S03]  /*d7120*/  ISETP.LT.AND P4, PT, R235, c[0x0][0x178], !P4 ;  /* 0x00005e00eb007a0c */ /* 0x000fc60006781270 */
[----:B------:R4:W-:Y:S01]  /*d7130*/  @P5 STG.E [R24.64], R13 ;  /* 0x0000000d18005986 */ /* 0x0009e2000c101904 */
[----:B------:R-:W-:Y:S01]  /*d7140*/  IMAD.WIDE R16, R3, 0x4, R84 ;  /* 0x0000000403107825 */ /* 0x000fe200078e0254 */
[----:B------:R-:W-:Y:S02]  /*d7150*/  ISETP.LT.AND P5, PT, R232, c[0x0][0x178], !P0 ;  /* 0x00005e00e8007a0c */ /* 0x000fe400047a1270 */
[----:B------:R-:W-:Y:S01]  /*d7160*/  ISETP.LT.AND P2, PT, R233, c[0x0][0x178], !P0 ;  /* 0x00005e00e9007a0c */ /* 0x000fe20004741270 */
[----:B-1----:R-:W3:Y:S01]  /*d7170*/  LDL.LU R21, [R1+0x35d4] ;  /* 0x0035d40001157983 */ /* 0x002ee20000300800 */
[C---:B----4-:R-:W-:Y:S01]  /*d7180*/  IMAD.WIDE R12, R3.reuse, 0x4, R86 ;  /* 0x00000004030c7825 */ /* 0x050fe200078e0256 */
[----:B------:R-:W-:Y:S02]  /*d7190*/  IADD3 R29, R3, c[0x0][0x198], RZ ;  /* 0x00006600031d7a10 */ /* 0x000fe40007ffe0ff */
[----:B------:R-:W4:Y:S04]  /*d71a0*/  LDL.LU R20, [R1+0x35b8] ;  /* 0x0035b80001147983 */ /* 0x000f280000300800 */
[----:B------:R1:W-:Y:S04]  /*d71b0*/  @P6 STG.E [R12.64], R9 ;  /* 0x000000090c006986 */ /* 0x0003e8000c101904 */
[----:B------:R1:W-:Y:S01]  /*d71c0*/  @P3 STG.E [R16.64], R5 ;  /* 0x0000000510003986 */ /* 0x0003e2000c101904 */
[----:B------:R-:W-:Y:S01]  /*d71d0*/  ISETP.LT.AND P3, PT, R234, c[0x0][0x178], !P0 ;  /* 0x00005e00ea007a0c */ /* 0x000fe20004761270 */
[----:B-1----:R-:W-:-:S04]  /*d71e0*/  IMAD.WIDE R8, R29, 0x4, R76 ;  /* 0x000000041d087825 */ /* 0x002fc800078e024c */
[----:B------:R-:W-:Y:S01]  /*d71f0*/  IMAD.WIDE R4, R3, 0x4, R78 ;  /* 0x0000000403047825 */ /* 0x000fe200078e024e */
[----:B------:R-:W4:Y:S03]  /*d7200*/  LDL.LU R16, [R1+0x35ac] ;  /* 0x0035ac0001107983 */ /* 0x000f260000300800 */
[C---:B------:R-:W-:Y:S01]  /*d7210*/  IMAD.WIDE R12, R29.reuse, 0x4, R86 ;  /* 0x000000041d0c7825 */ /* 0x040fe200078e0256 */
[----:B------:R1:W-:Y:S04]  /*d7220*/  @P4 STG.E [R4.64], R121 ;  /* 0x0000007904004986 */ /* 0x0003e8000c101904 */
[----:B------:R2:W-:Y:S04]  /*d7230*/  @P5 STG.E [R8.64], R194 ;  /* 0x000000c208005986 */ /* 0x0005e8000c101904 */
[----:B------:R-:W-:Y:S01]  /*d7240*/  @P2 STG.E [R12.64], R98 ;  /* 0x000000620c002986 */ /* 0x000fe2000c101904 */
[----:B-1----:R-:W-:-:S05]  /*d7250*/  IMAD.WIDE R4, R29, 0x4, R84 ;  /* 0x000000041d047825 */ /* 0x002fca00078e0254 */
[----:B------:R1:W-:Y:S01]  /*d7260*/  @P3 STG.E [R4.64], R94 ;  /* 0x0000005e04003986 */ /* 0x0003e2000c101904 */
[----:B--2---:R-:W-:-:S03]  /*d7270*/  ISETP.GE.AND P3, PT, R0, c[0x0][0x17c], PT ;  /* 0x00005f0000007a0c */ /* 0x004fc60003f66270 */
[----:B------:R-:W2:Y:S01]  /*d7280*/  LDL.LU R0, [R1+0x35a4] ;  /* 0x0035a40001007983 */ /* 0x000ea20000300800 */
[----:B------:R-:W-:Y:S02]  /*d7290*/  ISETP.GE.AND P1, PT, R44, c[0x0][0x17c], PT ;  /* 0x00005f002c007a0c */ /* 0x000fe40003f26270 */
[----:B------:R-:W-:Y:S01]  /*d72a0*/  ISETP.LT.AND P6, PT, R235, c[0x0][0x178], !P0 ;  /* 0x00005e00eb007a0c */ /* 0x000fe200047c1270 */
[C---:B------:R-:W-:Y:S01]  /*d72b0*/  IMAD.WIDE R8, R29.reuse, 0x4, R78 ;  /* 0x000000041d087825 */ /* 0x040fe200078e024e */
[----:B------:R-:W-:Y:S01]  /*d72c0*/  ISETP.LT.AND P2, PT, R232, c[0x0][0x178], !P1 ;  /* 0x00005e00e8007a0c */ /* 0x000fe20004f41270 */
[----:B------:R-:W4:Y:S01]  /*d72d0*/  LDL.LU R24, [R1+0x3598] ;  /* 0x0035980001187983 */ /* 0x000f220000300800 */
[----:B------:R-:W-:Y:S02]  /*d72e0*/  IADD3 R29, R29, c[0x0][0x198], RZ ;  /* 0x000066001d1d7a10 */ /* 0x000fe40007ffe0ff */
[----:B------:R-:W-:Y:S01]  /*d72f0*/  ISETP.LT.AND P5, PT, R233, c[0x0][0x178], !P1 ;  /* 0x00005e00e9007a0c */ /* 0x000fe20004fa1270 */
[----:B------:R-:W4:Y:S01]  /*d7300*/  LDL.LU R32, [R1+0x358c] ;  /* 0x00358c0001207983 */ /* 0x000f220000300800 */
[----:B------:R-:W-:Y:S01]  /*d7310*/  ISETP.LT.AND P4, PT, R234, c[0x0][0x178], !P1 ;  /* 0x00005e00ea007a0c */ /* 0x000fe20004f81270 */
[----:B-1----:R-:W-:Y:S01]  /*d7320*/  IMAD.WIDE R4, R29, 0x4, R76 ;  /* 0x000000041d047825 */ /* 0x002fe200078e024c */
[----:B------:R-:W-:-:S02]  /*d7330*/  ISETP.GE.AND P0, PT, R40, c[0x0][0x17c], PT ;  /* 0x00005f0028007a0c */ /* 0x000fc40003f06270 */
[----:B------:R-:W-:Y:S01]  /*d7340*/  ISETP.LT.AND P1, PT, R235, c[0x0][0x178], !P1 ;  /* 0x00005e00eb007a0c */ /* 0x000fe20004f21270 */
[----:B------:R1:W-:Y:S01]  /*d7350*/  @P6 STG.E [R8.64], R70 ;  /* 0x0000004608006986 */ /* 0x0003e2000c101904 */
[----:B------:R-:W-:Y:S01]  /*d7360*/  ISETP.LT.AND P6, PT, R232, c[0x0][0x178], !P0 ;  /* 0x00005e00e8007a0c */ /* 0x000fe200047c1270 */
[----:B------:R-:W-:Y:S02]  /*d7370*/  IMAD.WIDE R12, R29, 0x4, R84 ;  /* 0x000000041d0c7825 */ /* 0x000fe400078e0254 */
[----:B---3--:R3:W-:Y:S01]  /*d7380*/  @P2 STG.E [R4.64], R195 ;  /* 0x000000c304002986 */ /* 0x0087e2000c101904 */
[----:B------:R-:W-:Y:S02]  /*d7390*/  ISETP.LT.AND P2, PT, R233, c[0x0][0x178], !P0 ;  /* 0x00005e00e9007a0c */ /* 0x000fe40004741270 */
[C---:B------:R-:W-:Y:S01]  /*d73a0*/  IADD3 R3, R29.reuse, c[0x0][0x198], RZ ;  /* 0x000066001d037a10 */ /* 0x040fe20007ffe0ff */
[----:B-1----:R-:W-:-:S04]  /*d73b0*/  IMAD.WIDE R8, R29, 0x4, R86 ;  /* 0x000000041d087825 */ /* 0x002fc800078e0256 */
[----:B---3--:R-:W-:Y:S01]  /*d73c0*/  IMAD.WIDE R4, R29, 0x4, R78 ;  /* 0x000000041d047825 */ /* 0x008fe200078e024e */
[----:B------:R1:W-:Y:S04]  /*d73d0*/  @P5 STG.E [R8.64], R99 ;  /* 0x0000006308005986 */ /* 0x0003e8000c101904 */
[----:B------:R3:W-:Y:S01]  /*d73e0*/  @P4 STG.E [R12.64], R95 ;  /* 0x0000005f0c004986 */ /* 0x0007e2000c101904 */
[----:B------:R-:W-:Y:S02]  /*d73f0*/  ISETP.LT.AND P4, PT, R234, c[0x0][0x178], !P0 ;  /* 0x00005e00ea007a0c */ /* 0x000fe40004781270 */
[----:B------:R-:W-:Y:S01]  /*d7400*/  ISETP.LT.AND P0, PT, R235, c[0x0][0x178], !P0 ;  /* 0x00005e00eb007a0c */ /* 0x000fe20004701270 */
[----:B------:R3:W-:Y:S01]  /*d7410*/  @P1 STG.E [R4.64], R71 ;  /* 0x0000004704001986 */ /* 0x0007e2000c101904 */
[----:B-1----:R-:W-:-:S04]  /*d7420*/  IMAD.WIDE R8, R3, 0x4, R76 ;  /* 0x0000000403087825 */ /* 0x002fc800078e024c */
[----:B---3--:R-:W-:Y:S01]  /*d7430*/  IMAD.WIDE R12, R3, 0x4, R86 ;  /* 0x00000004030c7825 */ /* 0x008fe200078e0256 */
[----:B------:R-:W-:Y:S01]  /*d7440*/  ISETP.LT.AND P5, PT, R232, c[0x0][0x178], !P3 ;  /* 0x00005e00e8007a0c */ /* 0x000fe20005fa1270 */
[----:B------:R1:W-:Y:S01]  /*d7450*/  @P6 STG.E [R8.64], R246 ;  /* 0x000000f608006986 */ /* 0x0003e2000c101904 */
[----:B------:R-:W-:Y:S01]  /*d7460*/  ISETP.LT.AND P6, PT, R233, c[0x0][0x178], !P3 ;  /* 0x00005e00e9007a0c */ /* 0x000fe20005fc1270 */
[C---:B------:R-:W-:Y:S02]  /*d7470*/  IMAD.WIDE R4, R3.reuse, 0x4, R84 ;  /* 0x0000000403047825 */ /* 0x040fe400078e0254 */
[----:B------:R3:W-:Y:S01]  /*d7480*/  @P2 STG.E [R12.64], R90 ;  /* 0x0000005a0c002986 */ /* 0x0007e2000c101904 */
[----:B------:R-:W-:Y:S02]  /*d7490*/  ISETP.LT.AND P2, PT, R234, c[0x0][0x178], !P3 ;  /* 0x00005e00ea007a0c */ /* 0x000fe40005f41270 */
[C---:B------:R-:W-:Y:S01]  /*d74a0*/  IADD3 R17, R3.reuse, c[0x0][0x198], RZ ;  /* 0x0000660003117a10 */ /* 0x040fe20007ffe0ff */
[----:B------:R3:W-:Y:S01]  /*d74b0*/  @P4 STG.E [R4.64], R82 ;  /* 0x0000005204004986 */ /* 0x0007e2000c101904 */
[----:B-1----:R-:W-:Y:S01]  /*d74c0*/  IMAD.WIDE R8, R3, 0x4, R78 ;  /* 0x0000000403087825 */ /* 0x002fe200078e024e */
[----:B------:R-:W-:-:S03]  /*d74d0*/  ISETP.GE.AND P1, PT, R21, c[0x0][0x17c], PT ;  /* 0x00005f0015007a0c */ /* 0x000fc60003f26270 */
[----:B---3--:R-:W-:Y:S01]  /*d74e0*/  IMAD.WIDE R12, R17, 0x4, R76 ;  /* 0x00000004110c7825 */ /* 0x008fe200078e024c */
[----:B------:R1:W-:Y:S01]  /*d74f0*/  @P0 STG.E [R8.64], R102 ;  /* 0x0000006608000986 */ /* 0x0003e2000c101904 */
[----:B------:R-:W-:Y:S02]  /*d7500*/  ISETP.LT.AND P3, PT, R235, c[0x0][0x178], !P3 ;  /* 0x00005e00eb007a0c */ /* 0x000fe40005f61270 */
[----:B------:R-:W-:Y:S01]  /*d7510*/  IMAD.WIDE R4, R17, 0x4, R86 ;  /* 0x0000000411047825 */ /* 0x000fe200078e0256 */
[----:B------:R-:W-:Y:S01]  /*d7520*/  @P5 STG.E [R12.64], R247 ;  /* 0x000000f70c005986 */ /* 0x000fe2000c101904 */
[----:B------:R-:W-:Y:S02]  /*d7530*/  ISETP.LT.AND P5, PT, R232, c[0x0][0x178], !P1 ;  /* 0x00005e00e8007a0c */ /* 0x000fe40004fa1270 */
[----:B------:R-:W-:Y:S01]  /*d7540*/  ISETP.LT.AND P4, PT, R233, c[0x0][0x178], !P1 ;  /* 0x00005e00e9007a0c */ /* 0x000fe20004f81270 */
[----:B------:R3:W-:Y:S01]  /*d7550*/  @P6 STG.E [R4.64], R91 ;  /* 0x0000005b04006986 */ /* 0x0007e2000c101904 */
[C---:B-1----:R-:W-:Y:S01]  /*d7560*/  IMAD.WIDE R8, R17.reuse, 0x4, R84 ;  /* 0x0000000411087825 */ /* 0x042fe200078e0254 */
[----:B------:R-:W-:-:S04]  /*d7570*/  IADD3 R3, R17, c[0x0][0x198], RZ ;  /* 0x0000660011037a10 */ /* 0x000fc80007ffe0ff */
[----:B------:R1:W-:Y:S01]  /*d7580*/  @P2 STG.E [R8.64], R83 ;  /* 0x0000005308002986 */ /* 0x0003e2000c101904 */
[----:B------:R-:W-:Y:S01]  /*d7590*/  ISETP.LT.AND P2, PT, R234, c[0x0][0x178], !P1 ;  /* 0x00005e00ea007a0c */ /* 0x000fe20004f41270 */
[----:B---3--:R-:W-:-:S04]  /*d75a0*/  IMAD.WIDE R4, R17, 0x4, R78 ;  /* 0x0000000411047825 */ /* 0x008fc800078e024e */
[C---:B------:R-:W-:Y:S01]  /*d75b0*/  IMAD.WIDE R12, R3.reuse, 0x4, R86 ;  /* 0x00000004030c7825 */ /* 0x040fe200078e0256 */
[----:B------:R3:W-:Y:S03]  /*d75c0*/  @P3 STG.E [R4.64], R103 ;  /* 0x0000006704003986 */ /* 0x0007e6000c101904 */
[----:B-1----:R-:W-:-:S05]  /*d75d0*/  IMAD.WIDE R8, R3, 0x4, R76 ;  /* 0x0000000403087825 */ /* 0x002fca00078e024c */
[----:B------:R1:W-:Y:S01]  /*d75e0*/  @P5 STG.E [R8.64], R66 ;  /* 0x0000004208005986 */ /* 0x0003e2000c101904 */
[----:B---3--:R-:W-:-:S03]  /*d75f0*/  IMAD.WIDE R4, R3, 0x4, R84 ;  /* 0x0000000403047825 */ /* 0x008fc600078e0254 */
[----:B------:R-:W-:Y:S04]  /*d7600*/  @P4 STG.E [R12.64], R62 ;  /* 0x0000003e0c004986 */ /* 0x000fe8000c101904 */
[----:B------:R3:W-:Y:S01]  /*d7610*/  @P2 STG.E [R4.64], R58 ;  /* 0x0000003a04002986 */ /* 0x0007e2000c101904 */
[----:B--2---:R-:W-:-:S03]  /*d7620*/  ISETP.GE.AND P2, PT, R0, c[0x0][0x17c], PT ;  /* 0x00005f0000007a0c */ /* 0x004fc60003f46270 */
[----:B------:R-:W2:Y:S01]  /*d7630*/  LDL.LU R0, [R1+0x3578] ;  /* 0x0035780001007983 */ /* 0x000ea20000300800 */
[----:B----4-:R-:W-:Y:S02]  /*d7640*/  ISETP.GE.AND P0, PT, R20, c[0x0][0x17c], PT ;  /* 0x00005f0014007a0c */ /* 0x010fe40003f06270 */
[----:B------:R-:W-:Y:S01]  /*d7650*/  ISETP.LT.AND P1, PT, R235, c[0x0][0x178], !P1 ;  /* 0x00005e00eb007a0c */ /* 0x000fe20004f21270 */
[C---:B-1----:R-:W-:Y:S01]  /*d7660*/  IMAD.WIDE R8, R3.reuse, 0x4, R78 ;  /* 0x0000000403087825 */ /* 0x042fe200078e024e */
[----:B------:R-:W-:Y:S01]  /*d7670*/  ISETP.LT.AND P3, PT, R232, c[0x0][0x178], !P0 ;  /* 0x00005e00e8007a0c */ /* 0x000fe20004761270 */
[----:B------:R-:W4:Y:S01]  /*d7680*/  LDL.LU R28, [R1+0x356c] ;  /* 0x00356c00011c7983 */ /* 0x000f220000300800 */
[----:B------:R-:W-:Y:S02]  /*d7690*/  IADD3 R3, R3, c[0x0][0x198], RZ ;  /* 0x0000660003037a10 */ /* 0x000fe40007ffe0ff */
[----:B------:R-:W-:Y:S02]  /*d76a0*/  ISETP.LT.AND P5, PT, R233, c[0x0][0x178], !P0 ;  /* 0x00005e00e9007a0c */ /* 0x000fe400047a1270 */
[----:B------:R-:W-:Y:S01]  /*d76b0*/  ISETP.LT.AND P4, PT, R234, c[0x0][0x178], !P0 ;  /* 0x00005e00ea007a0c */ /* 0x000fe20004781270 */
[----:B---3--:R-:W-:Y:S01]  /*d76c0*/  IMAD.WIDE R4, R3, 0x4, R76 ;  /* 0x0000000403047825 */ /* 0x008fe200078e024c */
[----:B------:R-:W-:-:S02]  /*d76d0*/  ISETP.GE.AND P6, PT, R16, c[0x0][0x17c], PT ;  /* 0x00005f0010007a0c */ /* 0x000fc40003fc6270 */
[----:B------:R-:W-:Y:S01]  /*d76e0*/  ISETP.LT.AND P0, PT, R235, c[0x0][0x178], !P0 ;  /* 0x00005e00eb007a0c */ /* 0x000fe20004701270 */
[----:B------:R1:W-:Y:S01]  /*d76f0*/  @P1 STG.E [R8.64], R110 ;  /* 0x0000006e08001986 */ /* 0x0003e2000c101904 */
[----:B------:R-:W-:Y:S01]  /*d7700*/  ISETP.LT.AND P1, PT, R232, c[0x0][0x178], !P6 ;  /* 0x00005e00e8007a0c */ /* 0x000fe20007721270 */
[----:B------:R-:W-:Y:S02]  /*d7710*/  IMAD.WIDE R12, R3, 0x4, R84 ;  /* 0x00000004030c7825 */ /* 0x000fe400078e0254 */
[----:B------:R3:W-:Y:S01]  /*d7720*/  @P3 STG.E [R4.64], R67 ;  /* 0x0000004304003986 */ /* 0x0007e2000c101904 */
[----:B------:R-:W-:Y:S02]  /*d7730*/  ISETP.LT.AND P3, PT, R233, c[0x0][0x178], !P6 ;  /* 0x00005e00e9007a0c */ /* 0x000fe40007761270 */
[C---:B------:R-:W-:Y:S01]  /*d7740*/  IADD3 R29, R3.reuse, c[0x0][0x198], RZ ;  /* 0x00006600031d7a10 */ /* 0x040fe20007ffe0ff */
[----:B-1----:R-:W-:-:S04]  /*d7750*/  IMAD.WIDE R8, R3, 0x4, R86 ;  /* 0x0000000403087825 */ /* 0x002fc800078e0256 */
[----:B------:R-:W-:Y:S01]  /*d7760*/  IMAD.WIDE R16, R3, 0x4, R78 ;  /* 0x0000000403107825 */ /* 0x000fe200078e024e */
[----:B------:R1:W-:Y:S03]  /*d7770*/  @P5 STG.E [R8.64], R63 ;  /* 0x0000003f08005986 */ /* 0x0003e6000c101904 */
[C---:B------:R-:W-:Y:S01]  /*d7780*/  IMAD.WIDE R20, R29.reuse, 0x4, R76 ;  /* 0x000000041d147825 */ /* 0x040fe200078e024c */
[----:B------:R1:W-:Y:S01]  /*d7790*/  @P4 STG.E [R12.64], R59 ;  /* 0x0000003b0c004986 */ /* 0x0003e2000c101904 */
[----:B------:R-:W-:Y:S02]  /*d77a0*/  ISETP.GE.AND P4, PT, R24, c[0x0][0x17c], PT ;  /* 0x00005f0018007a0c */ /* 0x000fe40003f86270 */
[----:B------:R-:W-:Y:S01]  /*d77b0*/  IMAD.WIDE R24, R29, 0x4, R86 ;  /* 0x000000041d187825 */ /* 0x000fe200078e0256 */
[----:B------:R-:W-:Y:S01]  /*d77c0*/  ISETP.LT.AND P5, PT, R234, c[0x0][0x178], !P6 ;  /* 0x00005e00ea007a0c */ /* 0x000fe200077a1270 */
[----:B------:R1:W-:Y:S01]  /*d77d0*/  @P0 STG.E [R16.64], R111 ;  /* 0x0000006f10000986 */ /* 0x0003e2000c101904 */
[----:B------:R-:W-:-:S03]  /*d77e0*/  ISETP.LT.AND P6, PT, R235, c[0x0][0x178], !P6 ;  /* 0x00005e00eb007a0c */ /* 0x000fc600077c1270 */
[----:B------:R1:W-:Y:S01]  /*d77f0*/  @P1 STG.E [R20.64], R54 ;  /* 0x0000003614001986 */ /* 0x0003e2000c101904 */
[----:B------:R-:W-:-:S03]  /*d7800*/  ISETP.LT.AND P1, PT, R232, c[0x0][0x178], !P2 ;  /* 0x00005e00e8007a0c */ /* 0x000fc60005721270 */
[----:B------:R-:W-:Y:S01]  /*d7810*/  @P3 STG.E [R24.64], R50 ;  /* 0x0000003218003986 */ /* 0x000fe2000c101904 */
[----:B------:R-:W-:Y:S02]  /*d7820*/  ISETP.LT.AND P3, PT, R233, c[0x0][0x178], !P2 ;  /* 0x00005e00e9007a0c */ /* 0x000fe40005761270 */
[C---:B------:R-:W-:Y:S01]  /*d7830*/  IADD3 R3, R29.reuse, c[0x0][0x198], RZ ;  /* 0x000066001d037a10 */ /* 0x040fe20007ffe0ff */
[----:B---3--:R-:W-:-:S04]  /*d7840*/  IMAD.WIDE R4, R29, 0x4, R84 ;  /* 0x000000041d047825 */ /* 0x008fc800078e0254 */
[----:B-1----:R-:W-:Y:S01]  /*d7850*/  IMAD.WIDE R8, R29, 0x4, R78 ;  /* 0x000000041d087825 */ /* 0x002fe200078e024e */
[----:B------:R1:W-:Y:S03]  /*d7860*/  @P5 STG.E [R4.64], R46 ;  /* 0x0000002e04005986 */ /* 0x0003e6000c101904 */
[C---:B------:R-:W-:Y:S01]  /*d7870*/  IMAD.WIDE R12, R3.reuse, 0x4, R76 ;  /* 0x00000004030c7825 */ /* 0x040fe200078e024c */
[----:B------:R3:W-:Y:S03]  /*d7880*/  @P6 STG.E [R8.64], R118 ;  /* 0x0000007608006986 */ /* 0x0007e6000c101904 */
[----:B------:R-:W-:Y:S01]  /*d7890*/  IMAD.WIDE R16, R3, 0x4, R86 ;  /* 0x0000000403107825 */ /* 0x000fe200078e0256 */
[----:B------:R1:W-:Y:S04]  /*d78a0*/  @P1 STG.E [R12.64], R55 ;  /* 0x000000370c001986 */ /* 0x0003e8000c101904 */
[----:B------:R1:W-:Y:S01]  /*d78b0*/  @P3 STG.E [R16.64], R51 ;  /* 0x0000003310003986 */ /* 0x0003e2000c101904 */
[----:B--2---:R-:W-:-:S03]  /*d78c0*/  ISETP.GE.AND P3, PT, R0, c[0x0][0x17c], PT ;  /* 0x00005f0000007a0c */ /* 0x004fc60003f66270 */
[----:B------:R-:W2:Y:S01]  /*d78d0*/  LDL.LU R0, [R1+0x3560] ;  /* 0x0035600001007983 */ /* 0x000ea20000300800 */
[----:B------:R-:W-:Y:S02]  /*d78e0*/  ISETP.LT.AND P5, PT, R234, c[0x0][0x178], !P2 ;  /* 0x00005e00ea007a0c */ /* 0x000fe400057a1270 */
[----:B------:R-:W-:Y:S01]  /*d78f0*/  ISETP.LT.AND P2, PT, R235, c[0x0][0x178], !P2 ;  /* 0x00005e00eb007a0c */ /* 0x000fe20005741270 */
[C---:B------:R-:W-:Y:S01]  /*d7900*/  IMAD.WIDE R20, R3.reuse, 0x4, R84 ;  /* 0x0000000403147825 */ /* 0x040fe200078e0254 */
[----:B------:R-:W-:Y:S01]  /*d7910*/  ISETP.GE.AND P0, PT, R32, c[0x0][0x17c], PT ;  /* 0x00005f0020007a0c */ /* 0x000fe20003f06270 */
[----:B------:R-:W2:Y:S02]  /*d7920*/  LDL.LU R33, [R1+0x354c] ;  /* 0x00354c0001217983 */ /* 0x000ea40000300800 */
[----:B-1----:R-:W-:Y:S01]  /*d7930*/  IMAD.WIDE R4, R3, 0x4, R78 ;  /* 0x0000000403047825 */ /* 0x002fe200078e024e */
[----:B------:R-:W-:Y:S02]  /*d7940*/  ISETP.LT.AND P1, PT, R232, c[0x0][0x178], !P4 ;  /* 0x00005e00e8007a0c */ /* 0x000fe40006721270 */
[----:B------:R-:W-:-:S03]  /*d7950*/  ISETP.LT.AND P6, PT, R233, c[0x0][0x178], !P4 ;  /* 0x00005e00e9007a0c */ /* 0x000fc600067c1270 */
[----:B------:R1:W-:Y:S01]  /*d7960*/  @P5 STG.E [R20.64], R47 ;  /* 0x0000002f14005986 */ /* 0x0003e2000c101904 */
[----:B------:R-:W-:Y:S02]  /*d7970*/  ISETP.LT.AND P5, PT, R234, c[0x0][0x178], !P4 ;  /* 0x00005e00ea007a0c */ /* 0x000fe400067a1270 */
[----:B------:R-:W-:Y:S01]  /*d7980*/  IADD3 R25, R3, c[0x0][0x198], RZ ;  /* 0x0000660003197a10 */ /* 0x000fe20007ffe0ff */
[----:B------:R1:W-:Y:S01]  /*d7990*/  @P2 STG.E [R4.64], R119 ;  /* 0x0000007704002986 */ /* 0x0003e2000c101904 */
[----:B------:R-:W-:Y:S02]  /*d79a0*/  ISETP.LT.AND P4, PT, R235, c[0x0][0x178], !P4 ;  /* 0x00005e00eb007a0c */ /* 0x000fe40006781270 */
[----:B------:R-:W-:Y:S01]  /*d79b0*/  ISETP.LT.AND P2, PT, R232, c[0x0][0x178], !P0 ;  /* 0x00005e00e8007a0c */ /* 0x000fe20004741270 */
[C---:B---3--:R-:W-:Y:S01]  /*d79c0*/  IMAD.WIDE R8, R25.reuse, 0x4, R76 ;  /* 0x0000000419087825 */ /* 0x048fe200078e024c */
[----:B------:R-:W-:-:S03]  /*d79d0*/  IADD3 R3, R25, c[0x0][0x198], RZ ;  /* 0x0000660019037a10 */ /* 0x000fc60007ffe0ff */
[C---:B------:R-:W-:Y:S01]  /*d79e0*/  IMAD.WIDE R12, R25.reuse, 0x4, R86 ;  /* 0x00000004190c7825 */ /* 0x040fe200078e0256 */
[----:B------:R3:W-:Y:S03]  /*d79f0*/  @P1 STG.E [R8.64], R250 ;  /* 0x000000fa08001986 */ /* 0x0007e6000c101904 */
[C---:B------:R-:W-:Y:S01]  /*d7a00*/  IMAD.WIDE R16, R25.reuse, 0x4, R84 ;  /* 0x0000000419107825 */ /* 0x040fe200078e0254 */
[----:B------:R3:W-:Y:S03]  /*d7a10*/  @P6 STG.E [R12.64], R42 ;  /* 0x0000002a0c006986 */ /* 0x0007e6000c101904 */
[----:B-1----:R-:W-:Y:S01]  /*d7a20*/  IMAD.WIDE R20, R25, 0x4, R78 ;  /* 0x0000000419147825 */ /* 0x002fe200078e024e */
[----:B------:R-:W-:-:S03]  /*d7a30*/  ISETP.LT.AND P1, PT, R233, c[0x0][0x178], !P0 ;  /* 0x00005e00e9007a0c */ /* 0x000fc60004721270 */
[----:B------:R-:W-:Y:S01]  /*d7a40*/  IMAD.WIDE R24, R3, 0x4, R76 ;  /* 0x0000000403187825 */ /* 0x000fe200078e024c */
[----:B------:R1:W-:Y:S01]  /*d7a50*/  @P5 STG.E [R16.64], R38 ;  /* 0x0000002610005986 */ /* 0x0003e2000c101904 */
[----:B------:R-:W-:Y:S02]  /*d7a60*/  ISETP.LT.AND P6, PT, R234, c[0x0][0x178], !P0 ;  /* 0x00005e00ea007a0c */ /* 0x000fe400047c1270 */
[----:B------:R-:W-:Y:S01]  /*d7a70*/  ISETP.LT.AND P0, PT, R235, c[0x0][0x178], !P0 ;  /* 0x00005e00eb007a0c */ /* 0x000fe20004701270 */
[----:B------:R1:W-:Y:S01]  /*d7a80*/  @P4 STG.E [R20.64], R74 ;  /* 0x0000004a14004986 */ /* 0x0003e2000c101904 */
[----:B------:R-:W-:-:S03]  /*d7a90*/  IMAD.WIDE R4, R3, 0x4, R86 ;  /* 0x0000000403047825 */ /* 0x000fc600078e0256 */
[----:B------:R-:W-:Y:S01]  /*d7aa0*/  @P2 STG.E [R24.64], R251 ;  /* 0x000000fb18002986 */ /* 0x000fe2000c101904 */
[----:B------:R-:W-:Y:S01]  /*d7ab0*/  ISETP.LT.AND P2, PT, R232, c[0x0][0x178], !P3 ;  /* 0x00005e00e8007a0c */ /* 0x000fe20005f41270 */
[----:B---3--:R-:W-:-:S04]  /*d7ac0*/  IMAD.WIDE R8, R3, 0x4, R84 ;  /* 0x0000000403087825 */ /* 0x008fc800078e0254 */
[C---:B------:R-:W-:Y:S01]  /*d7ad0*/  IMAD.WIDE R12, R3.reuse, 0x4, R78 ;  /* 0x00000004030c7825 */ /* 0x040fe200078e024e */
[----:B------:R-:W-:Y:S01]  /*d7ae0*/  IADD3 R3, R3, c[0x0][0x198], RZ ;  /* 0x0000660003037a10 */ /* 0x000fe20007ffe0ff */
[----:B------:R3:W-:Y:S04]  /*d7af0*/  @P1 STG.E [R4.64], R43 ;  /* 0x0000002b04001986 */ /* 0x0007e8000c101904 */
[----:B-1----:R-:W-:Y:S01]  /*d7b00*/  IMAD.WIDE R16, R3, 0x4, R76 ;  /* 0x0000000403107825 */ /* 0x002fe200078e024c */
[----:B------:R1:W-:Y:S01]  /*d7b10*/  @P6 STG.E [R8.64], R39 ;  /* 0x0000002708006986 */ /* 0x0003e2000c101904 */
[----:B----4-:R-:W-:-:S03]  /*d7b20*/  ISETP.GE.AND P5, PT, R28, c[0x0][0x17c], PT ;  /* 0x00005f001c007a0c */ /* 0x010fc60003fa6270 */
[----:B------:R4:W-:Y:S04]  /*d7b30*/  @P0 STG.E [R12.64], R75 ;  /* 0x0000004b0c000986 */ /* 0x0009e8000c101904 */
[----:B------:R-:W4:Y:S04]  /*d7b40*/  LDL.LU R28, [R1+0x3538] ;  /* 0x00353800011c7983 */ /* 0x000f280000300800 */
[----:B------:R1:W-:Y:S04]  /*d7b50*/  @P2 STG.E [R16.64], R230 ;  /* 0x000000e610002986 */ /* 0x0003e8000c101904 */
[----:B------:R-:W4:Y:S01]  /*d7b60*/  LDL.LU R32, [R1+0x3534] ;  /* 0x0035340001207983 */ /* 0x000f220000300800 */
[----:B--2---:R-:W-:-:S03]  /*d7b70*/  ISETP.GE.AND P2, PT, R0, c[0x0][0x17c], PT ;  /* 0x00005f0000007a0c */ /* 0x004fc60003f46270 */
[----:B------:R-:W2:Y:S01]  /*d7b80*/  LDL.LU R0, [R1+0x3520] ;  /* 0x0035200001007983 */ /* 0x000ea20000300800 */
[----:B------:R-:W-:Y:S02]  /*d7b90*/  ISETP.LT.AND P4, PT, R233, c[0x0][0x178], !P3 ;  /* 0x00005e00e9007a0c */ /* 0x000fe40005f81270 */
[----:B------:R-:W-:Y:S02]  /*d7ba0*/  ISETP.LT.AND P0, PT, R234, c[0x0][0x178], !P3 ;  /* 0x00005e00ea007a0c */ /* 0x000fe40005f01270 */
[----:B------:R-:W-:Y:S02]  /*d7bb0*/  ISETP.LT.AND P3, PT, R235, c[0x0][0x178], !P3 ;  /* 0x00005e00eb007a0c */ /* 0x000fe40005f61270 */
[----:B------:R-:W-:Y:S02]  /*d7bc0*/  ISETP.LT.AND P6, PT, R232, c[0x0][0x178], !P5 ;  /* 0x00005e00e8007a0c */ /* 0x000fe40006fc1270 */
[----:B------:R-:W-:Y:S02]  /*d7bd0*/  ISETP.LT.AND P1, PT, R233, c[0x0][0x178], !P5 ;  /* 0x00005e00e9007a0c */ /* 0x000fe40006f21270 */
[C---:B------:R-:W-:Y:S01]  /*d7be0*/  IADD3 R29, R3.reuse, c[0x0][0x198], RZ ;  /* 0x00006600031d7a10 */ /* 0x040fe20007ffe0ff */
[----:B------:R-:W-:-:S04]  /*d7bf0*/  IMAD.WIDE R20, R3, 0x4, R86 ;  /* 0x0000000403147825 */ /* 0x000fc800078e0256 */
[C---:B---3--:R-:W-:Y:S01]  /*d7c00*/  IMAD.WIDE R4, R3.reuse, 0x4, R84 ;  /* 0x0000000403047825 */ /* 0x048fe200078e0254 */
[----:B------:R-:W-:Y:S03]  /*d7c10*/  @P4 STG.E [R20.64], R34 ;  /* 0x0000002214004986 */ /* 0x000fe6000c101904 */
[----:B-1----:R-:W-:Y:S01]  /*d7c20*/  IMAD.WIDE R8, R3, 0x4, R78 ;  /* 0x0000000403087825 */ /* 0x002fe200078e024e */
[----:B------:R-:W-:-:S03]  /*d7c30*/  ISETP.LT.AND P4, PT, R234, c[0x0][0x178], !P5 ;  /* 0x00005e00ea007a0c */ /* 0x000fc60006f81270 */
[C---:B----4-:R-:W-:Y:S01]  /*d7c40*/  IMAD.WIDE R12, R29.reuse, 0x4, R76 ;  /* 0x000000041d0c7825 */ /* 0x050fe200078e024c */
[----:B------:R1:W-:Y:S03]  /*d7c50*/  @P0 STG.E [R4.64], R30 ;  /* 0x0000001e04000986 */ /* 0x0003e6000c101904 */
[----:B------:R-:W-:Y:S01]  /*d7c60*/  IMAD.WIDE R24, R29, 0x4, R86 ;  /* 0x000000041d187825 */ /* 0x000fe200078e0256 */
[----:B------:R3:W-:Y:S01]  /*d7c70*/  @P3 STG.E [R8.64], R106 ;  /* 0x0000006a08003986 */ /* 0x0007e2000c101904 */
[----:B------:R-:W-:-:S03]  /*d7c80*/  ISETP.LT.AND P5, PT, R235, c[0x0][0x178], !P5 ;  /* 0x00005e00eb007a0c */ /* 0x000fc60006fa1270 */
[----:B------:R4:W-:Y:S01]  /*d7c90*/  @P6 STG.E [R12.64], R231 ;  /* 0x000000e70c006986 */ /* 0x0009e2000c101904 */
[----:B------:R-:W-:-:S03]  /*d7ca0*/  ISETP.LT.AND P6, PT, R232, c[0x0][0x178], !P2 ;  /* 0x00005e00e8007a0c */ /* 0x000fc600057c1270 */
[----:B------:R-:W-:Y:S01]  /*d7cb0*/  @P1 STG.E [R24.64], R35 ;  /* 0x0000002318001986 */ /* 0x000fe2000c101904 */
[----:B------:R-:W-:Y:S02]  /*d7cc0*/  ISETP.LT.AND P1, PT, R233, c[0x0][0x178], !P2 ;  /* 0x00005e00e9007a0c */ /* 0x000fe40005721270 */
[----:B------:R-:W-:Y:S02]  /*d7cd0*/  ISETP.LT.AND P3, PT, R234, c[0x0][0x178], !P2 ;  /* 0x00005e00ea007a0c */ /* 0x000fe40005761270 */
[----:B------:R-:W-:Y:S02]  /*d7ce0*/  IADD3 R3, R29, c[0x0][0x198], RZ ;  /* 0x000066001d037a10 */ /* 0x000fe40007ffe0ff */
[----:B------:R-:W-:Y:S01]  /*d7cf0*/  ISETP.LT.AND P2, PT, R235, c[0x0][0x178], !P2 ;  /* 0x00005e00eb007a0c */ /* 0x000fe20005741270 */
[----:B------:R-:W-:-:S04]  /*d7d00*/  IMAD.WIDE R16, R29, 0x4, R84 ;  /* 0x000000041d107825 */ /* 0x000fc800078e0254 */
[----:B-1----:R-:W-:Y:S01]  /*d7d10*/  IMAD.WIDE R4, R29, 0x4, R78 ;  /* 0x000000041d047825 */ /* 0x002fe200078e024e */
[----:B------:R1:W-:Y:S03]  /*d7d20*/  @P4 STG.E [R16.64], R31 ;  /* 0x0000001f10004986 */ /* 0x0003e6000c101904 */
[C---:B---3--:R-:W-:Y:S01]  /*d7d30*/  IMAD.WIDE R8, R3.reuse, 0x4, R76 ;  /* 0x0000000403087825 */ /* 0x048fe200078e024c */
[----:B------:R3:W-:Y:S03]  /*d7d40*/  @P5 STG.E [R4.64], R107 ;  /* 0x0000006b04005986 */ /* 0x0007e6000c101904 */
[C---:B----4-:R-:W-:Y:S01]  /*d7d50*/  IMAD.WIDE R12, R3.reuse, 0x4, R86 ;  /* 0x00000004030c7825 */ /* 0x050fe200078e0256 */
[----:B------:R4:W-:Y:S03]  /*d7d60*/  @P6 STG.E [R8.64], R26 ;  /* 0x0000001a08006986 */ /* 0x0009e6000c101904 */
[C---:B------:R-:W-:Y:S01]  /*d7d70*/  IMAD.WIDE R20, R3.reuse, 0x4, R84 ;  /* 0x0000000403147825 */ /* 0x040fe200078e0254 */
[----:B------:R2:W-:Y:S03]  /*d7d80*/  @P1 STG.E [R12.64], R22 ;  /* 0x000000160c001986 */ /* 0x0005e6000c101904 */
[----:B-1----:R-:W-:Y:S01]  /*d7d90*/  IMAD.WIDE R16, R3, 0x4, R78 ;  /* 0x0000000403107825 */ /* 0x002fe200078e024e */
[----:B------:R1:W-:Y:S01]  /*d7da0*/  @P3 STG.E [R20.64], R18 ;  /* 0x0000001214003986 */ /* 0x0003e2000c101904 */
[----:B------:R-:W-:-:S03]  /*d7db0*/  ISETP.GE.AND P4, PT, R28, c[0x0][0x17c], PT ;  /* 0x00005f001c007a0c */ /* 0x000fc60003f86270 */
[----:B------:R-:W-:Y:S04]  /*d7dc0*/  @P2 STG.E [R16.64], R114 ;  /* 0x0000007210002986 */ /* 0x000fe8000c101904 */
[----:B------:R-:W4:Y:S01]  /*d7dd0*/  LDL.LU R28, [R1+0x351c] ;  /* 0x00351c00011c7983 */ /* 0x000f220000300800 */
[----:B--2---:R-:W-:-:S03]  /*d7de0*/  ISETP.GE.AND P2, PT, R0, c[0x0][0x17c], PT ;  /* 0x00005f0000007a0c */ /* 0x004fc60003f46270 */
[----:B------:R-:W2:Y:S01]  /*d7df0*/  LDL.LU R0, [R1+0x3508] ;  /* 0x0035080001007983 */ /* 0x000ea20000300800 */
[----:B------:R-:W-:-:S04]  /*d7e00*/  ISETP.GE.AND P0, PT, R33, c[0x0][0x17c], PT ;  /* 0x00005f0021007a0c */ /* 0x000fc80003f06270 */
[----:B------:R-:W-:Y:S02]  /*d7e10*/  ISETP.LT.AND P5, PT, R232, c[0x0][0x178], !P0 ;  /* 0x00005e00e8007a0c */ /* 0x000fe400047a1270 */
[----:B------:R-:W-:Y:S02]  /*d7e20*/  ISETP.LT.AND P3, PT, R233, c[0x0][0x178], !P0 ;  /* 0x00005e00e9007a0c */ /* 0x000fe40004761270 */
[----:B------:R-:W-:Y:S02]  /*d7e30*/  IADD3 R29, R3, c[0x0][0x198], RZ ;  /* 0x00006600031d7a10 */ /* 0x000fe40007ffe0ff */
[----:B------:R-:W-:-:S03]  /*d7e40*/  ISETP.LT.AND P1, PT, R234, c[0x0][0x178], !P0 ;  /* 0x00005e00ea007a0c */ /* 0x000fc60004721270 */
[----:B------:R-:W-:-:S04]  /*d7e50*/  IMAD.WIDE R24, R29, 0x4, R76 ;  /* 0x000000041d187825 */ /* 0x000fc800078e024c */
[----:B---3--:R-:W-:Y:S01]  /*d7e60*/  IMAD.WIDE R4, R29, 0x4, R86 ;  /* 0x000000041d047825 */ /* 0x008fe200078e0256 */
[----:B------:R-:W-:Y:S01]  /*d7e70*/  ISETP.LT.AND P6, PT, R235, c[0x0][0x178], !P0 ;  /* 0x00005e00eb007a0c */ /* 0x000fe200047c1270 */
[----:B------:R3:W-:Y:S01]  /*d7e80*/  @P5 STG.E [R24.64], R27 ;  /* 0x0000001b18005986 */ /* 0x0007e2000c101904 */
[----:B------:R-:W-:Y:S01]  /*d7e90*/  ISETP.LT.AND P5, PT, R232, c[0x0][0x178], !P4 ;  /* 0x00005e00e8007a0c */ /* 0x000fe200067a1270 */
[----:B----4-:R-:W-:Y:S02]  /*d7ea0*/  IMAD.WIDE R8, R29, 0x4, R84 ;  /* 0x000000041d087825 */ /* 0x010fe400078e0254 */
[----:B------:R4:W-:Y:S01]  /*d7eb0*/  @P3 STG.E [R4.64], R23 ;  /* 0x0000001704003986 */ /* 0x0009e2000c101904 */
[----:B------:R-:W-:Y:S01]  /*d7ec0*/  ISETP.LT.AND P3, PT, R233, c[0x0][0x178], !P4 ;  /* 0x00005e00e9007a0c */ /* 0x000fe20006761270 */
[C---:B------:R-:W-:Y:S01]  /*d7ed0*/  IMAD.WIDE R12, R29.reuse, 0x4, R78 ;  /* 0x000000041d0c7825 */ /* 0x040fe200078e024e */
[----:B------:R-:W-:Y:S01]  /*d7ee0*/  IADD3 R29, R29, c[0x0][0x198], RZ ;  /* 0x000066001d1d7a10 */ /* 0x000fe20007ffe0ff */
[----:B------:R4:W-:Y:S01]  /*d7ef0*/  @P1 STG.E [R8.64], R19 ;  /* 0x0000001308001986 */ /* 0x0009e2000c101904 */
[----:B------:R-:W-:-:S02]  /*d7f00*/  ISETP.GE.AND P0, PT, R32, c[0x0][0x17c], PT ;  /* 0x00005f0020007a0c */ /* 0x000fc40003f06270 */
[----:B------:R-:W-:Y:S01]  /*d7f10*/  ISETP.LT.AND P1, PT, R234, c[0x0][0x178], !P4 ;  /* 0x00005e00ea007a0c */ /* 0x000fe20006721270 */
[----:B-1----:R-:W-:Y:S01]  /*d7f20*/  IMAD.WIDE R20, R29, 0x4, R76 ;  /* 0x000000041d147825 */ /* 0x002fe200078e024c */
[----:B------:R-:W-:-:S03]  /*d7f30*/  ISETP.LT.AND P4, PT, R235, c[0x0][0x178], !P4 ;  /* 0x00005e00eb007a0c */ /* 0x000fc60006781270 */
[----:B---3--:R-:W-:Y:S01]  /*d7f40*/  IMAD.WIDE R24, R29, 0x4, R86 ;  /* 0x000000041d187825 */ /* 0x008fe200078e0256 */
[----:B------:R1:W-:Y:S01]  /*d7f50*/  @P6 STG.E [R12.64], R115 ;  /* 0x000000730c006986 */ /* 0x0003e2000c101904 */
[----:B------:R-:W-:-:S03]  /*d7f60*/  ISETP.LT.AND P6, PT, R232, c[0x0][0x178], !P0 ;  /* 0x00005e00e8007a0c */ /* 0x000fc600047c1270 */
[----:B------:R3:W-:Y:S01]  /*d7f70*/  @P5 STG.E [R20.64], R14 ;  /* 0x0000000e14005986 */ /* 0x0007e2000c101904 */
[----:B------:R-:W-:-:S03]  /*d7f80*/  ISETP.LT.AND P5, PT, R233, c[0x0][0x178], !P0 ;  /* 0x00005e00e9007a0c */ /* 0x000fc600047a1270 */
[----:B------:R3:W-:Y:S01]  /*d7f90*/  @P3 STG.E [R24.64], R10 ;  /* 0x0000000a18003986 */ /* 0x0007e2000c101904 */
[----:B------:R-:W-:Y:S01]  /*d7fa0*/  ISETP.LT.AND P3, PT, R234, c[0x0][0x178], !P0 ;  /* 0x00005e00ea007a0c */ /* 0x000fe20004761270 */
[C---:B----4-:R-:W-:Y:S01]  /*d7fb0*/  IMAD.WIDE R4, R29.reuse, 0x4, R84 ;  /* 0x000000041d047825 */ /* 0x050fe200078e0254 */
[----:B------:R-:W-:Y:S01]  /*d7fc0*/  IADD3 R3, R29, c[0x0][0x198], RZ ;  /* 0x000066001d037a10 */ /* 0x000fe20007ffe0ff */
[----:B------:R-:W4:Y:S01]  /*d7fd0*/  LDS.128 R16, [R2] ;  /* 0x0000000002107984 */ /* 0x000f220000000c00 */
[----:B------:R-:W-:Y:S01]  /*d7fe0*/  ISETP.LT.AND P0, PT, R235, c[0x0][0x178], !P0 ;  /* 0x00005e00eb007a0c */ /* 0x000fe20004701270 */
[----:B------:R-:W-:Y:S02]  /*d7ff0*/  IMAD.WIDE R8, R29, 0x4, R78 ;  /* 0x000000041d087825 */ /* 0x000fe400078e024e */
[----:B------:R-:W-:Y:S02]  /*d8000*/  @P1 STG.E [R4.64], R6 ;  /* 0x0000000604001986 */ /* 0x000fe4000c101904 */
[----:B-1----:R-:W-:-:S02]  /*d8010*/  IMAD.WIDE R12, R3, 0x4, R76 ;  /* 0x00000004030c7825 */ /* 0x002fc400078e024c */
[----:B------:R1:W-:Y:S02]  /*d8020*/  @P4 STG.E [R8.64], R122 ;  /* 0x0000007a08004986 */ /* 0x0003e4000c101904 */
[C---:B---3--:R-:W-:Y:S02]  /*d8030*/  IMAD.WIDE R20, R3.reuse, 0x4, R86 ;  /* 0x0000000403147825 */ /* 0x048fe400078e0256 */
[----:B------:R-:W3:Y:S02]  /*d8040*/  LDL.LU R24, [R1+0x34fc] ;  /* 0x0034fc0001187983 */ /* 0x000ee40000300800 */
[C---:B------:R-:W-:Y:S02]  /*d8050*/  IMAD.WIDE R22, R3.reuse, 0x4, R84 ;  /* 0x0000000403167825 */ /* 0x040fe400078e0254 */
[----:B------:R2:W-:Y:S02]  /*d8060*/  @P6 STG.E [R12.64], R15 ;  /* 0x0000000f0c006986 */ /* 0x0005e4000c101904 */
[----:B-1----:R-:W-:-:S02]  /*d8070*/  IMAD.WIDE R8, R3, 0x4, R78 ;  /* 0x0000000403087825 */ /* 0x002fc400078e024e */
[----:B------:R1:W-:Y:S04]  /*d8080*/  @P5 STG.E [R20.64], R11 ;  /* 0x0000000b14005986 */ /* 0x0003e8000c101904 */
[----:B------:R1:W-:Y:S04]  /*d8090*/  @P3 STG.E [R22.64], R7 ;  /* 0x0000000716003986 */ /* 0x0003e8000c101904 */
[----:B------:R-:W-:Y:S01]  /*d80a0*/  @P0 STG.E [R8.64], R123 ;  /* 0x0000007b08000986 */ /* 0x000fe2000c101904 */
[----:B--2---:R-:W-:-:S03]  /*d80b0*/  ISETP.GE.AND P0, PT, R0, c[0x0][0x17c], PT ;  /* 0x00005f0000007a0c */ /* 0x004fc60003f06270 */
[----:B------:R-:W2:Y:S01]  /*d80c0*/  LDL.LU R0, [R1+0x34f0] ;  /* 0x0034f00001007983 */ /* 0x000ea20000300800 */
[----:B------:R-:W-:Y:S02]  /*d80d0*/  ISETP.LT.AND P4, PT, R232, c[0x0][0x178], !P2 ;  /* 0x00005e00e8007a0c */ /* 0x000fe40005781270 */
[----:B------:R-:W-:Y:S01]  /*d80e0*/  ISETP.LT.AND P5, PT, R233, c[0x0][0x178], !P2 ;  /* 0x00005e00e9007a0c */ /* 0x000fe200057a1270 */
[----:B------:R-:W3:Y:S01]  /*d80f0*/  LDL.LU R26, [R1+0x34e4] ;  /* 0x0034e400011a7983 */ /* 0x000ee20000300800 */
[----:B------:R-:W-:Y:S02]  /*d8100*/  ISETP.LT.AND P3, PT, R234, c[0x0][0x178], !P2 ;  /* 0x00005e00ea007a0c */ /* 0x000fe40005761270 */
[----:B------:R-:W-:Y:S02]  /*d8110*/  IADD3 R25, R3, c[0x0][0x198], RZ ;  /* 0x0000660003197a10 */ /* 0x000fe40007ffe0ff */
[----:B------:R-:W-:-:S03]  /*d8120*/  ISETP.LT.AND P2, PT, R235, c[0x0][0x178], !P2 ;  /* 0x00005e00eb007a0c */ /* 0x000fc60005741270 */
[----:B------:R-:W-:Y:S01]  /*d8130*/  IMAD.WIDE R12, R25, 0x4, R76 ;  /* 0x00000004190c7825 */ /* 0x000fe200078e024c */
[----:B------:R-:W-:-:S03]  /*d8140*/  ISETP.GE.AND P1, PT, R28, c[0x0][0x17c], PT ;  /* 0x00005f001c007a0c */ /* 0x000fc60003f26270 */
[----:B-1----:R-:W-:-:S04]  /*d8150*/  IMAD.WIDE R10, R25, 0x4, R84 ;  /* 0x00000004190a7825 */ /* 0x002fc800078e0254 */
[C---:B------:R-:W-:Y:S01]  /*d8160*/  IMAD.WIDE R14, R25.reuse, 0x4, R86 ;  /* 0x00000004190e7825 */ /* 0x040fe200078e0256 */
[----:B------:R1:W-:Y:S03]  /*d8170*/  @P4 STG.E [R12.64], R124 ;  /* 0x0000007c0c004986 */ /* 0x0003e6000c101904 */
[----:B------:R-:W-:Y:S01]  /*d8180*/  IMAD.WIDE R20, R25, 0x4, R78 ;  /* 0x0000000419147825 */ /* 0x000fe200078e024e */
[----:B------:R-:W-:Y:S01]  /*d8190*/  ISETP.LT.AND P6, PT, R232, c[0x0][0x178], !P1 ;  /* 0x00005e00e8007a0c */ /* 0x000fe20004fc1270 */
[----:B------:R1:W-:Y:S01]  /*d81a0*/  @P5 STG.E [R14.64], R156 ;  /* 0x0000009c0e005986 */ /* 0x0003e2000c101904 */
[----:B------:R-:W-:Y:S02]  /*d81b0*/  ISETP.LT.AND P5, PT, R233, c[0x0][0x178], !P1 ;  /* 0x00005e00e9007a0c */ /* 0x000fe40004fa1270 */
[----:B------:R-:W-:Y:S01]  /*d81c0*/  ISETP.LT.AND P4, PT, R234, c[0x0][0x178], !P1 ;  /* 0x00005e00ea007a0c */ /* 0x000fe20004f81270 */
[----:B------:R-:W-:Y:S01]  /*d81d0*/  @P3 STG.E [R10.64], R196 ;  /* 0x000000c40a003986 */ /* 0x000fe2000c101904 */
[----:B------:R-:W-:-:S03]  /*d81e0*/  IADD3 R3, R25, c[0x0][0x198], RZ ;  /* 0x0000660019037a10 */ /* 0x000fc60007ffe0ff */
[----:B----4-:R4:W-:Y:S01]  /*d81f0*/  @P2 STG.E [R20.64], R16 ;  /* 0x0000001014002986 */ /* 0x0109e2000c101904 */
[----:B------:R-:W-:Y:S01]  /*d8200*/  ISETP.LT.AND P2, PT, R235, c[0x0][0x178], !P1 ;  /* 0x00005e00eb007a0c */ /* 0x000fe20004f41270 */
[C---:B------:R-:W-:Y:S02]  /*d8210*/  IMAD.WIDE R22, R3.reuse, 0x4, R76 ;  /* 0x0000000403167825 */ /* 0x040fe400078e024c */
[----:B------:R-:W3:Y:S02]  /*d8220*/  LDL.LU R28, [R1+0x34d4] ;  /* 0x0034d400011c7983 */ /* 0x000ee40000300800 */
[----:B-1----:R-:W-:-:S04]  /*d8230*/  IMAD.WIDE R12, R3, 0x4, R86 ;  /* 0x00000004030c7825 */ /* 0x002fc800078e0256 */
[C---:B------:R-:W-:Y:S01]  /*d8240*/  IMAD.WIDE R14, R3.reuse, 0x4, R84 ;  /* 0x00000004030e7825 */ /* 0x040fe200078e0254 */
[----:B------:R1:W-:Y:S03]  /*d8250*/  @P6 STG.E [R22.64], R125 ;  /* 0x0000007d16006986 */ /* 0x0003e6000c101904 */
[----:B----4-:R-:W-:Y:S01]  /*d8260*/  IMAD.WIDE R20, R3, 0x4, R78 ;  /* 0x0000000403147825 */ /* 0x010fe200078e024e */
[----:B------:R4:W-:Y:S04]  /*d8270*/  @P5 STG.E [R12.64], R157 ;  /* 0x0000009d0c005986 */ /* 0x0009e8000c101904 */
[----:B------:R1:W-:Y:S04]  /*d8280*/  @P4 STG.E [R14.64], R197 ;  /* 0x000000c50e004986 */ /* 0x0003e8000c101904 */
[----:B------:R1:W-:Y:S01]  /*d8290*/  @P2 STG.E [R20.64], R17 ;  /* 0x0000001114002986 */ /* 0x0003e2000c101904 */
[----:B------:R-:W-:-:S05]  /*d82a0*/  LOP3.LUT R194, R2, 0x20, RZ, 0x3c, !PT ;  /* 0x0000002002c27812 */ /* 0x000fca00078e3cff */
[----:B------:R-:W1:Y:S01]  /*d82b0*/  LDS.128 R4, [R194] ;  /* 0x00000000c2047984 */ /* 0x000e620000000c00 */
[----:B--2---:R-:W-:-:S03]  /*d82c0*/  ISETP.GE.AND P2, PT, R0, c[0x0][0x17c], PT ;  /* 0x00005f0000007a0c */ /* 0x004fc60003f46270 */
[----:B------:R-:W2:Y:S01]  /*d82d0*/  LDL.LU R0, [R1+0x34c8] ;  /* 0x0034c80001007983 */ /* 0x000ea20000300800 */
[----:B------:R-:W-:Y:S02]  /*d82e0*/  ISETP.LT.AND P6, PT, R232, c[0x0][0x178], !P0 ;  /* 0x00005e00e8007a0c */ /* 0x000fe400047c1270 */
[----:B------:R-:W-:Y:S01]  /*d82f0*/  ISETP.LT.AND P3, PT, R233, c[0x0][0x178], !P0 ;  /* 0x00005e00e9007a0c */ /* 0x000fe20004761270 */
[----:B------:R-:W2:Y:S01]  /*d8300*/  LDL.LU R32, [R1+0x34c0] ;  /* 0x0034c00001207983 */ /* 0x000ea20000300800 */
[----:B------:R-:W-:Y:S02]  /*d8310*/  IADD3 R27, R3, c[0x0][0x198], RZ ;  /* 0x00006600031b7a10 */ /* 0x000fe40007ffe0ff */
[----:B---3--:R-:W-:Y:S01]  /*d8320*/  ISETP.GE.AND P1, PT, R24, c[0x0][0x17c], PT ;  /* 0x00005f0018007a0c */ /* 0x008fe20003f26270 */
[----:B------:R-:W3:Y:S02]  /*d8330*/  LDL.LU R30, [R1+0x34a0] ;  /* 0x0034a000011e7983 */ /* 0x000ee40000300800 */
[----:B-1----:R-:W-:Y:S01]  /*d8340*/  IMAD.WIDE R22, R27, 0x4, R76 ;  /* 0x000000041b167825 */ /* 0x002fe200078e024c */
[----:B------:R-:W-:-:S03]  /*d8350*/  ISETP.LT.AND P4, PT, R234, c[0x0][0x178], !P0 ;  /* 0x00005e00ea007a0c */ /* 0x000fc60004781270 */
[----:B------:R-:W-:Y:S01]  /*d8360*/  IMAD.WIDE R24, R27, 0x4, R86 ;  /* 0x000000041b187825 */ /* 0x000fe200078e0256 */
[----:B------:R-:W-:Y:S01]  /*d8370*/  ISETP.LT.AND P0, PT, R235, c[0x0][0x178], !P0 ;  /* 0x00005e00eb007a0c */ /* 0x000fe20004701270 */
[----:B------:R1:W-:Y:S01]  /*d8380*/  @P6 STG.E [R22.64], R132 ;  /* 0x0000008416006986 */ /* 0x0003e2000c101904 */
[----:B------:R-:W-:Y:S01]  /*d8390*/  ISETP.LT.AND P6, PT, R232, c[0x0][0x178], !P1 ;  /* 0x00005e00e8007a0c */ /* 0x000fe20004fc1270 */
[----:B----4-:R-:W-:Y:S01]  /*d83a0*/  IMAD.WIDE R12, R27, 0x4, R84 ;  /* 0x000000041b0c7825 */ /* 0x010fe200078e0254 */
[----:B------:R-:W-:Y:S01]  /*d83b0*/  ISETP.LT.AND P5, PT, R233, c[0x0][0x178], !P1 ;  /* 0x00005e00e9007a0c */ /* 0x000fe20004fa1270 */
[----:B------:R4:W-:Y:S01]  /*d83c0*/  @P3 STG.E [R24.64], R164 ;  /* 0x000000a418003986 */ /* 0x0009e2000c101904 */
[----:B------:R-:W-:Y:S01]  /*d83d0*/  ISETP.LT.AND P3, PT, R234, c[0x0][0x178], !P1 ;  /* 0x00005e00ea007a0c */ /* 0x000fe20004f61270 */
[C---:B------:R-:W-:Y:S01]  /*d83e0*/  IMAD.WIDE R14, R27.reuse, 0x4, R78 ;  /* 0x000000041b0e7825 */ /* 0x040fe200078e024e */
[----:B------:R-:W-:Y:S01]  /*d83f0*/  IADD3 R27, R27, c[0x0][0x198], RZ ;  /* 0x000066001b1b7a10 */ /* 0x000fe20007ffe0ff */
[----:B------:R-:W-:Y:S04]  /*d8400*/  @P4 STG.E [R12.64], R204 ;  /* 0x000000cc0c004986 */ /* 0x000fe8000c101904 */
[C---:B------:R-:W-:Y:S01]  /*d8410*/  IMAD.WIDE R16, R27.reuse, 0x4, R76 ;  /* 0x000000041b107825 */ /* 0x040fe200078e024c */
[----:B------:R-:W-:Y:S03]  /*d8420*/  @P0 STG.E [R14.64], R4 ;  /* 0x000000040e000986 */ /* 0x000fe6000c101904 */
[C---:B------:R-:W-:Y:S01]  /*d8430*/  IMAD.WIDE R20, R27.reuse, 0x4, R86 ;  /* 0x000000041b147825 */ /* 0x040fe200078e0256 */
[----:B------:R4:W-:Y:S03]  /*d8440*/  @P6 STG.E [R16.64], R133 ;  /* 0x0000008510006986 */ /* 0x0009e6000c101904 */
[----:B-1----:R-:W-:Y:S01]  /*d8450*/  IMAD.WIDE R22, R27, 0x4, R84 ;  /* 0x000000041b167825 */ /* 0x002fe200078e0254 */
[----:B------:R-:W-:Y:S01]  /*d8460*/  ISETP.LT.AND P1, PT, R235, c[0x0][0x178], !P1 ;  /* 0x00005e00eb007a0c */ /* 0x000fe20004f21270 */
[----:B------:R1:W-:Y:S01]  /*d8470*/  @P5 STG.E [R20.64], R165 ;  /* 0x000000a514005986 */ /* 0x0003e2000c101904 */
[----:B------:R-:W-:-:S03]  /*d8480*/  ISETP.LT.AND P4, PT, R232, c[0x0][0x178], !P2 ;  /* 0x00005e00e8007a0c */ /* 0x000fc60005781270 */
[----:B------:R1:W-:Y:S01]  /*d8490*/  @P3 STG.E [R22.64], R205 ;  /* 0x000000cd16003986 */ /* 0x0003e2000c101904 */
[----:B------:R-:W-:Y:S02]  /*d84a0*/  ISETP.LT.AND P3, PT, R233, c[0x0][0x178], !P2 ;  /* 0x00005e00e9007a0c */ /* 0x000fe40005761270 */
[----:B------:R-:W-:Y:S01]  /*d84b0*/  ISETP.LT.AND P5, PT, R234, c[0x0][0x178], !P2 ;  /* 0x00005e00ea007a0c */ /* 0x000fe200057a1270 */
[C---:B----4-:R-:W-:Y:S01]  /*d84c0*/  IMAD.WIDE R24, R27.reuse, 0x4, R78 ;  /* 0x000000041b187825 */ /* 0x050fe200078e024e */
[----:B------:R-:W-:Y:S01]  /*d84d0*/  IADD3 R3, R27, c[0x0][0x198], RZ ;  /* 0x000066001b037a10 */ /* 0x000fe20007ffe0ff */
[----:B------:R-:W-:Y:S01]  /*d84e0*/  LDS.128 R12, [R252] ;  /* 0x00000000fc0c7984 */ /* 0x000fe20000000c00 */
[----:B------:R-:W-:-:S03]  /*d84f0*/  ISETP.GE.AND P0, PT, R26, c[0x0][0x17c], PT ;  /* 0x00005f001a007a0c */ /* 0x000fc60003f06270 */
[C---:B------:R-:W-:Y:S01]  /*d8500*/  IMAD.WIDE R26, R3.reuse, 0x4, R76 ;  /* 0x00000004031a7825 */ /* 0x040fe200078e024c */
[----:B------:R4:W-:Y:S03]  /*d8510*/  @P1 STG.E [R24.64], R5 ;  /* 0x0000000518001986 */ /* 0x0009e6000c101904 */
[C---:B------:R-:W-:Y:S01]  /*d8520*/  IMAD.WIDE R16, R3.reuse, 0x4, R86 ;  /* 0x0000000403107825 */ /* 0x040fe200078e0256 */
[----:B------:R-:W-:Y:S03]  /*d8530*/  @P4 STG.E [R26.64], R140 ;  /* 0x0000008c1a004986 */ /* 0x000fe6000c101904 */
[----:B-1----:R-:W-:Y:S01]  /*d8540*/  IMAD.WIDE R20, R3, 0x4, R84 ;  /* 0x0000000403147825 */ /* 0x002fe200078e0254 */
[----:B------:R-:W-:Y:S01]  /*d8550*/  @P3 STG.E [R16.64], R172 ;  /* 0x000000ac10003986 */ /* 0x000fe2000c101904 */
[----:B------:R-:W-:-:S02]  /*d8560*/  ISETP.LT.AND P4, PT, R232, c[0x0][0x178], !P0 ;  /* 0x00005e00e8007a0c */ /* 0x000fc40004781270 */
[----:B------:R-:W-:Y:S01]  /*d8570*/  ISETP.LT.AND P1, PT, R233, c[0x0][0x178], !P0 ;  /* 0x00005e00e9007a0c */ /* 0x000fe20004721270 */
[----:B------:R-:W-:Y:S01]  /*d8580*/  @P5 STG.E [R20.64], R212 ;  /* 0x000000d414005986 */ /* 0x000fe2000c101904 */
[----:B------:R-:W-:Y:S02]  /*d8590*/  ISETP.LT.AND P5, PT, R234, c[0x0][0x178], !P0 ;  /* 0x00005e00ea007a0c */ /* 0x000fe400047a1270 */
[----:B------:R-:W-:Y:S02]  /*d85a0*/  ISETP.LT.AND P3, PT, R235, c[0x0][0x178], !P0 ;  /* 0x00005e00eb007a0c */ /* 0x000fe40004761270 */
[----:B------:R-:W-:-:S05]  /*d85b0*/  LOP3.LUT R195, R2, 0x40, RZ, 0x3c, !PT ;  /* 0x0000004002c37812 */ /* 0x000fca00078e3cff */
[----:B------:R-:W1:Y:S01]  /*d85c0*/  LDS.128 R8, [R195] ;  /* 0x00000000c3087984 */ /* 0x000e620000000c00 */
[----:B--2---:R-:W-:-:S03]  /*d85d0*/  ISETP.GE.AND P0, PT, R0, c[0x0][0x17c], PT ;  /* 0x00005f0000007a0c */ /* 0x004fc60003f06270 */
[----:B------:R-:W2:Y:S01]  /*d85e0*/  LDL.LU R0, [R1+0x3490] ;  /* 0x0034900001007983 */ /* 0x000ea20000300800 */
[----:B------:R-:W-:Y:S01]  /*d85f0*/  ISETP.LT.AND P6, PT, R235, c[0x0][0x178], !P2 ;  /* 0x00005e00eb007a0c */ /* 0x000fe200057c1270 */
[C---:B------:R-:W-:Y:S01]  /*d8600*/  IMAD.WIDE R22, R3.reuse, 0x4, R78 ;  /* 0x0000000403167825 */ /* 0x040fe200078e024e */
[----:B------:R-:W-:Y:S02]  /*d8610*/  IADD3 R3, R3, c[0x0][0x198], RZ ;  /* 0x0000660003037a10 */ /* 0x000fe40007ffe0ff */
[----:B------:R-:W-:-:S03]  /*d8620*/  ISETP.GE.AND P2, PT, R28, c[0x0][0x17c], PT ;  /* 0x00005f001c007a0c */ /* 0x000fc60003f46270 */
[C---:B----4-:R-:W-:Y:S01]  /*d8630*/  IMAD.WIDE R4, R3.reuse, 0x4, R76 ;  /* 0x0000000403047825 */ /* 0x050fe200078e024c */
[----:B------:R-:W-:-:S05]  /*d8640*/  IADD3 R31, R3, c[0x0][0x198], RZ ;  /* 0x00006600031f7a10 */ /* 0x000fca0007ffe0ff */
[----:B-1----:R-:W-:Y:S01]  /*d8650*/  @P6 STG.E [R22.64], R8 ;  /* 0x0000000816006986 */ /* 0x002fe2000c101904 */
[----:B------:R-:W-:-:S03]  /*d8660*/  ISETP.LT.AND P6, PT, R232, c[0x0][0x178], !P2 ;  /* 0x00005e00e8007a0c */ /* 0x000fc600057c1270 */
[----:B------:R1:W-:Y:S01]  /*d8670*/  @P4 STG.E [R4.64], R141 ;  /* 0x0000008d04004986 */ /* 0x0003e2000c101904 */
[----:B------:R-:W-:Y:S01]  /*d8680*/  ISETP.LT.AND P4, PT, R233, c[0x0][0x178], !P2 ;  /* 0x00005e00e9007a0c */ /* 0x000fe20005781270 */
[----:B------:R-:W-:-:S04]  /*d8690*/  IMAD.WIDE R24, R3, 0x4, R86 ;  /* 0x0000000403187825 */ /* 0x000fc800078e0256 */
[C---:B------:R-:W-:Y:S01]  /*d86a0*/  IMAD.WIDE R16, R3.reuse, 0x4, R84 ;  /* 0x0000000403107825 */ /* 0x040fe200078e0254 */
[----:B------:R4:W-:Y:S03]  /*d86b0*/  @P1 STG.E [R24.64], R173 ;  /* 0x000000ad18001986 */ /* 0x0009e6000c101904 */
[----:B------:R-:W-:Y:S01]  /*d86c0*/  IMAD.WIDE R26, R3, 0x4, R78 ;  /* 0x00000004031a7825 */ /* 0x000fe200078e024e */
[----:B------:R-:W-:Y:S03]  /*d86d0*/  @P5 STG.E [R16.64], R213 ;  /* 0x000000d510005986 */ /* 0x000fe6000c101904 */
[C---:B------:R-:W-:Y:S01]  /*d86e0*/  IMAD.WIDE R28, R31.reuse, 0x4, R76 ;  /* 0x000000041f1c7825 */ /* 0x040fe200078e024c */
[----:B------:R3:W-:Y:S03]  /*d86f0*/  @P3 STG.E [R26.64], R9 ;  /* 0x000000091a003986 */ /* 0x0007e6000c101904 */
[----:B-1----:R-:W-:Y:S01]  /*d8700*/  IMAD.WIDE R4, R31, 0x4, R86 ;  /* 0x000000041f047825 */ /* 0x002fe200078e0256 */
[----:B------:R-:W-:Y:S01]  /*d8710*/  ISETP.LT.AND P3, PT, R234, c[0x0][0x178], !P2 ;  /* 0x00005e00ea007a0c */ /* 0x000fe20005761270 */
[----:B------:R-:W-:Y:S01]  /*d8720*/  @P6 STG.E [R28.64], R148 ;  /* 0x000000941c006986 */ /* 0x000fe2000c101904 */
[----:B------:R-:W-:-:S02]  /*d8730*/  ISETP.LT.AND P2, PT, R235, c[0x0][0x178], !P2 ;  /* 0x00005e00eb007a0c */ /* 0x000fc40005741270 */
[----:B------:R-:W-:Y:S01]  /*d8740*/  ISETP.LT.AND P6, PT, R232, c[0x0][0x178], !P0 ;  /* 0x00005e00e8007a0c */ /* 0x000fe200047c1270 */
[----:B------:R-:W-:Y:S01]  /*d8750*/  @P4 STG.E [R4.64], R180 ;  /* 0x000000b404004986 */ /* 0x000fe2000c101904 */
[----:B------:R-:W-:Y:S02]  /*d8760*/  ISETP.LT.AND P4, PT, R233, c[0x0][0x178], !P0 ;  /* 0x00005e00e9007a0c */ /* 0x000fe40004781270 */
[C---:B------:R-:W-:Y:S01]  /*d8770*/  IADD3 R33, R31.reuse, c[0x0][0x198], RZ ;  /* 0x000066001f217a10 */ /* 0x040fe20007ffe0ff */
[C---:B----4-:R-:W-:Y:S01]  /*d8780*/  IMAD.WIDE R24, R31.reuse, 0x4, R84 ;  /* 0x000000041f187825 */ /* 0x050fe200078e0254 */
[----:B------:R1:W4:Y:S03]  /*d8790*/  LDS.128 R20, [R2+0x800] ;  /* 0x0008000002147984 */ /* 0x0003260000000c00 */
[----:B---3--:R-:W-:Y:S01]  /*d87a0*/  IMAD.WIDE R8, R31, 0x4, R78 ;  /* 0x000000041f087825 */ /* 0x008fe200078e024e */
[----:B------:R-:W-:Y:S03]  /*d87b0*/  @P3 STG.E [R24.64], R220 ;  /* 0x000000dc18003986 */ /* 0x000fe6000c101904 */
[C---:B------:R-:W-:Y:S01]  /*d87c0*/  IMAD.WIDE R16, R33.reuse, 0x4, R76 ;  /* 0x0000000421107825 */ /* 0x040fe200078e024c */
[----:B------:R3:W-:Y:S03]  /*d87d0*/  @P2 STG.E [R8.64], R12 ;  /* 0x0000000c08002986 */ /* 0x0007e6000c101904 */
[----:B-1----:R-:W-:Y:S01]  /*d87e0*/  IMAD.WIDE R2, R33, 0x4, R86 ;  /* 0x0000000421027825 */ /* 0x002fe200078e0256 */
[----:B------:R-:W-:Y:S01]  /*d87f0*/  @P6 STG.E [R16.64], R149 ;  /* 0x0000009510006986 */ /* 0x000fe2000c101904 */
[----:B------:R-:W-:-:S03]  /*d8800*/  ISETP.GE.AND P1, PT, R32, c[0x0][0x17c], PT ;  /* 0x00005f0020007a0c */ /* 0x000fc60003f26270 */
[----:B------:R1:W-:Y:S04]  /*d8810*/  @P4 STG.E [R2.64], R181 ;  /* 0x000000b502004986 */ /* 0x0003e8000c101904 */
[----:B------:R-:W4:Y:S01]  /*d8820*/  LDL.LU R32, [R1+0x3480] ;  /* 0x0034800001207983 */ /* 0x000f220000300800 */
[----:B------:R-:W-:-:S04]  /*d8830*/  IMAD.WIDE R4, R33, 0x4, R84 ;  /* 0x0000000421047825 */ /* 0x000fc800078e0254 */
[C---:B------:R-:W-:Y:S01]  /*d8840*/  IMAD.WIDE R28, R33.reuse, 0x4, R78 ;  /* 0x00000004211c7825 */ /* 0x040fe200078e024e */
[----:B------:R-:W-:Y:S01]  /*d8850*/  IADD3 R35, R33, c[0x0][0x198], RZ ;  /* 0x0000660021237a10 */ /* 0x000fe20007ffe0ff */
[----:B------:R-:W1:Y:S01]  /*d8860*/  LDS.128 R24, [R194+0x800] ;  /* 0x00080000c2187984 */ /* 0x000e620000000c00 */
[----:B--2---:R-:W-:-:S03]  /*d8870*/  ISETP.GE.AND P4, PT, R0, c[0x0][0x17c], PT ;  /* 0x00005f0000007a0c */ /* 0x004fc60003f86270 */
[----:B------:R-:W2:Y:S04]  /*d8880*/  LDL.LU R0, [R1+0x3470] ;  /* 0x0034700001007983 */ /* 0x000ea80000300800 */
[----:B------:R-:W2:Y:S01]  /*d8890*/  LDL.LU R36, [R1+0x3464] ;  /* 0x0034640001247983 */ /* 0x000ea20000300800 */
[----:B------:R-:W-:Y:S02]  /*d88a0*/  ISETP.LT.AND P3, PT, R234, c[0x0][0x178], !P0 ;  /* 0x00005e00ea007a0c */ /* 0x000fe40004761270 */
[----:B------:R-:W-:Y:S02]  /*d88b0*/  ISETP.LT.AND P0, PT, R235, c[0x0][0x178], !P0 ;  /* 0x00005e00eb007a0c */ /* 0x000fe40004701270 */
[----:B------:R-:W-:Y:S02]  /*d88c0*/  ISETP.LT.AND P6, PT, R232, c[0x0][0x178], !P1 ;  /* 0x00005e00e8007a0c */ /* 0x000fe40004fc1270 */
[----:B------:R-:W-:-:S02]  /*d88d0*/  ISETP.LT.AND P2, PT, R233, c[0x0][0x178], !P1 ;  /* 0x00005e00e9007a0c */ /* 0x000fc40004f41270 */
[----:B------:R-:W-:Y:S01]  /*d88e0*/  ISETP.GE.AND P5, PT, R30, c[0x0][0x17c], PT ;  /* 0x00005f001e007a0c */ /* 0x000fe20003fa6270 */
[----:B---3--:R-:W-:Y:S01]  /*d88f0*/  IMAD.WIDE R8, R35, 0x4, R86 ;  /* 0x0000000423087825 */ /* 0x008fe200078e0256 */
[----:B------:R-:W3:Y:S04]  /*d8900*/  LDL.LU R34, [R1+0x3458] ;  /* 0x0034580001227983 */ /* 0x000ee80000300800 */
[----:B------:R1:W-:Y:S04]  /*d8910*/  @P3 STG.E [R4.64], R221 ;  /* 0x000000dd04003986 */ /* 0x0003e8000c101904 */
[----:B------:R4:W-:Y:S01]  /*d8920*/  @P0 STG.E [R28.64], R13 ;  /* 0x0000000d1c000986 */ /* 0x0009e2000c101904 */
[----:B------:R-:W-:-:S02]  /*d8930*/  ISETP.LT.AND P0, PT, R234, c[0x0][0x178], !P1 ;  /* 0x00005e00ea007a0c */ /* 0x000fc40004f01270 */
[----:B------:R-:W-:Y:S01]  /*d8940*/  ISETP.LT.AND P1, PT, R235, c[0x0][0x178], !P1 ;  /* 0x00005e00eb007a0c */ /* 0x000fe20004f21270 */
[----:B------:R-:W-:-:S04]  /*d8950*/  IMAD.WIDE R30, R35, 0x4, R76 ;  /* 0x00000004231e7825 */ /* 0x000fc800078e024c */
[C---:B-1----:R-:W-:Y:S01]  /*d8960*/  IMAD.WIDE R2, R35.reuse, 0x4, R84 ;  /* 0x0000000423027825 */ /* 0x042fe200078e0254 */
[----:B------:R-:W-:Y:S03]  /*d8970*/  @P6 STG.E [R30.64], R128 ;  /* 0x000000801e006986 */ /* 0x000fe6000c101904 */
[----:B------:R-:W-:Y:S01]  /*d8980*/  IMAD.WIDE R4, R35, 0x4, R78 ;  /* 0x0000000423047825 */ /* 0x000fe200078e024e */
[----:B------:R1:W-:Y:S04]  /*d8990*/  @P2 STG.E [R8.64], R160 ;  /* 0x000000a008002986 */ /* 0x0003e8000c101904 */
[----:B------:R1:W-:Y:S04]  /*d89a0*/  @P0 STG.E [R2.64], R200 ;  /* 0x000000c802000986 */ /* 0x0003e8000c101904 */
[----:B----4-:R4:W-:Y:S01]  /*d89b0*/  @P1 STG.E [R4.64], R20 ;  /* 0x0000001404001986 */ /* 0x0109e2000c101904 */
[----:B------:R-:W-:-:S02]  /*d89c0*/  ISETP.LT.AND P3, PT, R232, c[0x0][0x178], !P5 ;  /* 0x00005e00e8007a0c */ /* 0x000fc40006f61270 */
[----:B------:R-:W-:Y:S01]  /*d89d0*/  ISETP.LT.AND P2, PT, R233, c[0x0][0x178], !P5 ;  /* 0x00005e00e9007a0c */ /* 0x000fe20006f41270 */
[----:B------:R-:W2:Y:S01]  /*d89e0*/  LDS.128 R28, [R195+0x800] ;  /* 0x00080000c31c7984 */ /* 0x000ea20000000c00 */
[----:B------:R-:W-:Y:S02]  /*d89f0*/  ISETP.LT.AND P6, PT, R234, c[0x0][0x178], !P5 ;  /* 0x00005e00ea007a0c */ /* 0x000fe40006fc1270 */
[----:B------:R-:W-:Y:S02]  /*d8a00*/  IADD3 R37, R35, c[0x0][0x198], RZ ;  /* 0x0000660023257a10 */ /* 0x000fe40007ffe0ff */
[----:B------:R-:W-:-:S03]  /*d8a10*/  ISETP.LT.AND P5, PT, R235, c[0x0][0x178], !P5 ;  /* 0x00005e00eb007a0c */ /* 0x000fc60006fa1270 */
[----:B------:R-:W-:-:S04]  /*d8a20*/  IMAD.WIDE R12, R37, 0x4, R76 ;  /* 0x00000004250c7825 */ /* 0x000fc800078e024c */
[C---:B-1----:R-:W-:Y:S01]  /*d8a30*/  IMAD.WIDE R8, R37.reuse, 0x4, R86 ;  /* 0x0000000425087825 */ /* 0x042fe200078e0256 */
[----:B--2---:R-:W-:Y:S02]  /*d8a40*/  ISETP.GE.AND P1, PT, R0, c[0x0][0x17c], PT ;  /* 0x00005f0000007a0c */ /* 0x004fe40003f26270 */
[----:B------:R-:W2:Y:S01]  /*d8a50*/  LDL.LU R0, [R1+0x3444] ;  /* 0x0034440001007983 */ /* 0x000ea20000300800 */
[----:B------:R-:W-:Y:S01]  /*d8a60*/  ISETP.GE.AND P0, PT, R32, c[0x0][0x17c], PT ;  /* 0x00005f0020007a0c */ /* 0x000fe20003f06270 */
[C---:B------:R-:W-:Y:S02]  /*d8a70*/  IMAD.WIDE R16, R37.reuse, 0x4, R84 ;  /* 0x0000000425107825 */ /* 0x040fe400078e0254 */
[----:B------:R-:W-:Y:S02]  /*d8a80*/  @P3 STG.E [R12.64], R129 ;  /* 0x000000810c003986 */ /* 0x000fe4000c101904 */
[----:B------:R-:W-:Y:S01]  /*d8a90*/  IMAD.WIDE R32, R37, 0x4, R78 ;  /* 0x0000000425207825 */ /* 0x000fe200078e024e */
[----:B------:R-:W-:Y:S01]  /*d8aa0*/  ISETP.LT.AND P3, PT, R232, c[0x0][0x178], !P4 ;  /* 0x00005e00e8007a0c */ /* 0x000fe20006761270 */
[----:B------:R1:W-:Y:S01]  /*d8ab0*/  @P2 STG.E [R8.64], R161 ;  /* 0x000000a108002986 */ /* 0x0003e2000c101904 */
[----:B------:R-:W-:-:S03]  /*d8ac0*/  ISETP.LT.AND P2, PT, R233, c[0x0][0x178], !P4 ;  /* 0x00005e00e9007a0c */ /* 0x000fc60006741270 */
[----:B------:R-:W-:Y:S01]  /*d8ad0*/  @P6 STG.E [R16.64], R201 ;  /* 0x000000c910006986 */ /* 0x000fe2000c101904 */
[----:B------:R-:W-:-:S03]  /*d8ae0*/  IADD3 R37, R37, c[0x0][0x198], RZ ;  /* 0x0000660025257a10 */ /* 0x000fc60007ffe0ff */
[----:B------:R-:W-:Y:S01]  /*d8af0*/  @P5 STG.E [R32.64], R21 ;  /* 0x0000001520005986 */ /* 0x000fe2000c101904 */
[----:B------:R-:W-:Y:S02]  /*d8b00*/  ISETP.LT.AND P5, PT, R234, c[0x0][0x178], !P4 ;  /* 0x00005e00ea007a0c */ /* 0x000fe400067a1270 */
[----:B------:R-:W-:Y:S01]  /*d8b10*/  ISETP.LT.AND P4, PT, R235, c[0x0][0x178], !P4 ;  /* 0x00005e00eb007a0c */ /* 0x000fe20006781270 */
[C---:B------:R-:W-:Y:S01]  /*d8b20*/  IMAD.WIDE R2, R37.reuse, 0x4, R76 ;  /* 0x0000000425027825 */ /* 0x040fe200078e024c */
[----:B------:R-:W3:Y:S03]  /*d8b30*/  LDL.LU R38, [R1+0x343c] ;  /* 0x00343c0001267983 */ /* 0x000ee60000300800 */
[C---:B----4-:R-:W-:Y:S01]  /*d8b40*/  IMAD.WIDE R4, R37.reuse, 0x4, R86 ;  /* 0x0000000425047825 */ /* 0x050fe200078e0256 */
[----:B------:R-:W-:Y:S03]  /*d8b50*/  @P3 STG.E [R2.64], R136 ;  /* 0x0000008802003986 */ /* 0x000fe6000c101904 */
[C---:B-1----:R-:W-:Y:S01]  /*d8b60*/  IMAD.WIDE R8, R37.reuse, 0x4, R84 ;  /* 0x0000000425087825 */ /* 0x042fe200078e0254 */
[----:B------:R-:W-:Y:S03]  /*d8b70*/  @P2 STG.E [R4.64], R168 ;  /* 0x000000a804002986 */ /* 0x000fe6000c101904 */
[----:B------:R-:W-:Y:S01]  /*d8b80*/  IMAD.WIDE R12, R37, 0x4, R78 ;  /* 0x00000004250c7825 */ /* 0x000fe200078e024e */
[----:B------:R-:W-:Y:S01]  /*d8b90*/  @P5 STG.E [R8.64], R208 ;  /* 0x000000d008005986 */ /* 0x000fe2000c101904 */
[----:B------:R-:W-:-:S03]  /*d8ba0*/  ISETP.GE.AND P5, PT, R36, c[0x0][0x17c], PT ;  /* 0x00005f0024007a0c */ /* 0x000fc60003fa6270 */
[----:B------:R1:W-:Y:S04]  /*d8bb0*/  @P4 STG.E [R12.64], R24 ;  /* 0x000000180c004986 */ /* 0x0003e8000c101904 */
[----:B------:R-:W4:Y:S04]  /*d8bc0*/  LDL.LU R36, [R1+0x342c] ;  /* 0x00342c0001247983 */ /* 0x000f280000300800 */
[----:B-1----:R-:W4:Y:S01]  /*d8bd0*/  LDL.LU R24, [R1+0x3418] ;  /* 0x0034180001187983 */ /* 0x002f220000300800 */
[----:B------:R-:W-:Y:S02]  /*d8be0*/  ISETP.LT.AND P6, PT, R232, c[0x0][0x178], !P0 ;  /* 0x00005e00e8007a0c */ /* 0x000fe400047c1270 */
[----:B------:R-:W-:-:S02]  /*d8bf0*/  ISETP.LT.AND P3, PT, R233, c[0x0][0x178], !P0 ;  /* 0x00005e00e9007a0c */ /* 0x000fc40004761270 */
[----:B------:R-:W-:Y:S02]  /*d8c00*/  ISETP.LT.AND P2, PT, R234, c[0x0][0x178], !P0 ;  /* 0x00005e00ea007a0c */ /* 0x000fe40004741270 */
[----:B------:R-:W-:-:S05]  /*d8c10*/  IADD3 R35, R37, c[0x0][0x198], RZ ;  /* 0x0000660025237a10 */ /* 0x000fca0007ffe0ff */
[----:B------:R-:W-:-:S04]  /*d8c20*/  IMAD.WIDE R16, R35, 0x4, R76 ;  /* 0x0000000423107825 */ /* 0x000fc800078e024c */
[C---:B------:R-:W-:Y:S01]  /*d8c30*/  IMAD.WIDE R2, R35.reuse, 0x4, R86 ;  /* 0x0000000423027825 */ /* 0x040fe200078e0256 */
[----:B------:R1:W-:Y:S03]  /*d8c40*/  @P6 STG.E [R16.64], R137 ;  /* 0x0000008910006986 */ /* 0x0003e6000c101904 */
[----:B------:R-:W-:Y:S01]  /*d8c50*/  IMAD.WIDE R4, R35, 0x4, R84 ;  /* 0x0000000423047825 */ /* 0x000fe200078e0254 */
[----:B------:R-:W-:Y:S01]  /*d8c60*/  ISETP.LT.AND P0, PT, R235, c[0x0][0x178], !P0 ;  /* 0x00005e00eb007a0c */ /* 0x000fe20004701270 */
[----:B------:R1:W-:Y:S01]  /*d8c70*/  @P3 STG.E [R2.64], R169 ;  /* 0x000000a902003986 */ /* 0x0003e2000c101904 */
[----:B------:R-:W-:Y:S02]  /*d8c80*/  ISETP.LT.AND P6, PT, R232, c[0x0][0x178], !P1 ;  /* 0x00005e00e8007a0c */ /* 0x000fe40004fc1270 */
[----:B------:R-:W-:Y:S01]  /*d8c90*/  ISETP.LT.AND P4, PT, R233, c[0x0][0x178], !P1 ;  /* 0x00005e00e9007a0c */ /* 0x000fe20004f81270 */
[----:B------:R1:W-:Y:S01]  /*d8ca0*/  @P2 STG.E [R4.64], R209 ;  /* 0x000000d104002986 */ /* 0x0003e2000c101904 */
[----:B------:R-:W-:-:S02]  /*d8cb0*/  ISETP.LT.AND P2, PT, R234, c[0x0][0x178], !P1 ;  /* 0x00005e00ea007a0c */ /* 0x000fc40004f41270 */
[C---:B------:R-:W-:Y:S01]  /*d8cc0*/  IADD3 R21, R35.reuse, c[0x0][0x198], RZ ;  /* 0x0000660023157a10 */ /* 0x040fe20007ffe0ff */
[----:B------:R-:W-:-:S04]  /*d8cd0*/  IMAD.WIDE R8, R35, 0x4, R78 ;  /* 0x0000000423087825 */ /* 0x000fc800078e024e */
[C---:B------:R-:W-:Y:S01]  /*d8ce0*/  IMAD.WIDE R12, R21.reuse, 0x4, R76 ;  /* 0x00000004150c7825 */ /* 0x040fe200078e024c */
[----:B------:R2:W-:Y:S03]  /*d8cf0*/  @P0 STG.E [R8.64], R25 ;  /* 0x0000001908000986 */ /* 0x0005e6000c101904 */
[C---:B-1----:R-:W-:Y:S01]  /*d8d00*/  IMAD.WIDE R16, R21.reuse, 0x4, R86 ;  /* 0x0000000415107825 */ /* 0x042fe200078e0256 */
[----:B------:R1:W-:Y:S03]  /*d8d10*/  @P6 STG.E [R12.64], R144 ;  /* 0x000000900c006986 */ /* 0x0003e6000c101904 */
[----:B------:R-:W-:Y:S01]  /*d8d20*/  IMAD.WIDE R2, R21, 0x4, R84 ;  /* 0x0000000415027825 */ /* 0x000fe200078e0254 */
[----:B------:R1:W-:Y:S04]  /*d8d30*/  @P4 STG.E [R16.64], R176 ;  /* 0x000000b010004986 */ /* 0x0003e8000c101904 */
[----:B------:R1:W-:Y:S01]  /*d8d40*/  @P2 STG.E [R2.64], R216 ;  /* 0x000000d802002986 */ /* 0x0003e2000c101904 */
[----:B--2---:R-:W-:-:S03]  /*d8d50*/  ISETP.GE.AND P2, PT, R0, c[0x0][0x17c], PT ;  /* 0x00005f0000007a0c */ /* 0x004fc60003f46270 */
[----:B------:R-:W2:Y:S01]  /*d8d60*/  LDL.LU R0, [R1+0x340c] ;  /* 0x00340c0001007983 */ /* 0x000ea20000300800 */
[----:B---3--:R-:W-:Y:S02]  /*d8d70*/  ISETP.GE.AND P3, PT, R34, c[0x0][0x17c], PT ;  /* 0x00005f0022007a0c */ /* 0x008fe40003f66270 */
[----:B------:R-:W-:Y:S01]  /*d8d80*/  ISETP.LT.AND P1, PT, R235, c[0x0][0x178], !P1 ;  /* 0x00005e00eb007a0c */ /* 0x000fe20004f21270 */
[----:B------:R-:W3:Y:S01]  /*d8d90*/  LDS.128 R32, [R252+0x800] ;  /* 0x00080000fc207984 */ /* 0x000ee20000000c00 */
[----:B------:R-:W-:Y:S01]  /*d8da0*/  ISETP.LT.AND P4, PT, R232, c[0x0][0x178], !P5 ;  /* 0x00005e00e8007a0c */ /* 0x000fe20006f81270 */
[C---:B------:R-:W-:Y:S01]  /*d8db0*/  IMAD.WIDE R4, R21.reuse, 0x4, R78 ;  /* 0x0000000415047825 */ /* 0x040fe200078e024e */
[----:B------:R-:W-:Y:S02]  /*d8dc0*/  IADD3 R21, R21, c[0x0][0x198], RZ ;  /* 0x0000660015157a10 */ /* 0x000fe40007ffe0ff */
[----:B------:R-:W-:-:S03]  /*d8dd0*/  ISETP.LT.AND P6, PT, R233, c[0x0][0x178], !P5 ;  /* 0x00005e00e9007a0c */ /* 0x000fc60006fc1270 */
[----:B------:R-:W-:Y:S01]  /*d8de0*/  IMAD.WIDE R8, R21, 0x4, R76 ;  /* 0x0000000415087825 */ /* 0x000fe200078e024c */
[----:B------:R-:W-:Y:S02]  /*d8df0*/  ISETP.LT.AND P0, PT, R234, c[0x0][0x178], !P5 ;  /* 0x00005e00ea007a0c */ /* 0x000fe40006f01270 */
[----:B------:R-:W-:Y:S01]  /*d8e00*/  ISETP.LT.AND P5, PT, R235, c[0x0][0x178], !P5 ;  /* 0x00005e00eb007a0c */ /* 0x000fe20006fa1270 */
[----:B------:R1:W-:Y:S01]  /*d8e10*/  @P1 STG.E [R4.64], R28 ;  /* 0x0000001c04001986 */ /* 0x0003e2000c101904 */
[----:B------:R-:W-:-:S03]  /*d8e20*/  ISETP.LT.AND P1, PT, R232, c[0x0][0x178], !P3 ;  /* 0x00005e00e8007a0c */ /* 0x000fc60005f21270 */
[----:B------:R3:W-:Y:S01]  /*d8e30*/  @P4 STG.E [R8.64], R145 ;  /* 0x0000009108004986 */ /* 0x0007e2000c101904 */
[----:B------:R-:W-:Y:S01]  /*d8e40*/  ISETP.LT.AND P4, PT, R233, c[0x0][0x178], !P3 ;  /* 0x00005e00e9007a0c */ /* 0x000fe20005f81270 */
[C---:B-1----:R-:W-:Y:S01]  /*d8e50*/  IMAD.WIDE R12, R21.reuse, 0x4, R86 ;  /* 0x00000004150c7825 */ /* 0x042fe200078e0256 */
[----:B------:R-:W-:-:S03]  /*d8e60*/  IADD3 R25, R21, c[0x0][0x198], RZ ;  /* 0x0000660015197a10 */ /* 0x000fc60007ffe0ff */
[C---:B------:R-:W-:Y:S01]  /*d8e70*/  IMAD.WIDE R16, R21.reuse, 0x4, R84 ;  /* 0x0000000415107825 */ /* 0x040fe200078e0254 */
[----:B------:R1:W-:Y:S03]  /*d8e80*/  @P6 STG.E [R12.64], R177 ;  /* 0x000000b10c006986 */ /* 0x0003e6000c101904 */
[----:B------:R-:W-:Y:S01]  /*d8e90*/  IMAD.WIDE R2, R21, 0x4, R78 ;  /* 0x0000000415027825 */ /* 0x000fe200078e024e */
[----:B------:R1:W-:Y:S03]  /*d8ea0*/  @P0 STG.E [R16.64], R217 ;  /* 0x000000d910000986 */ /* 0x0003e6000c101904 */
[----:B------:R-:W-:Y:S01]  /*d8eb0*/  IMAD.WIDE R4, R25, 0x4, R76 ;  /* 0x0000000419047825 */ /* 0x000fe200078e024c */
[----:B------:R-:W-:-:S03]  /*d8ec0*/  ISETP.LT.AND P0, PT, R234, c[0x0][0x178], !P3 ;  /* 0x00005e00ea007a0c */ /* 0x000fc60005f01270 */
[----:B------:R-:W-:Y:S01]  /*d8ed0*/  IMAD.WIDE R20, R25, 0x4, R86 ;  /* 0x0000000419147825 */ /* 0x000fe200078e0256 */
[----:B------:R-:W-:Y:S01]  /*d8ee0*/  ISETP.LT.AND P3, PT, R235, c[0x0][0x178], !P3 ;  /* 0x00005e00eb007a0c */ /* 0x000fe20005f61270 */
[----:B------:R1:W-:Y:S01]  /*d8ef0*/  @P5 STG.E [R2.64], R29 ;  /* 0x0000001d02005986 */ /* 0x0003e2000c101904 */
[----:B------:R-:W-:Y:S02]  /*d8f00*/  ISETP.LT.AND P6, PT, R232, c[0x0][0x178], !P2 ;  /* 0x00005e00e8007a0c */ /* 0x000fe400057c1270 */
[----:B------:R-:W-:Y:S01]  /*d8f10*/  ISETP.LT.AND P5, PT, R233, c[0x0][0x178], !P2 ;  /* 0x00005e00e9007a0c */ /* 0x000fe200057a1270 */
[----:B------:R4:W-:Y:S01]  /*d8f20*/  @P1 STG.E [R4.64], R152 ;  /* 0x0000009804001986 */ /* 0x0009e2000c101904 */
[----:B------:R-:W-:-:S03]  /*d8f30*/  IADD3 R37, R25, c[0x0][0x198], RZ ;  /* 0x0000660019257a10 */ /* 0x000fc60007ffe0ff */
[----:B------:R-:W-:Y:S01]  /*d8f40*/  @P4 STG.E [R20.64], R184 ;  /* 0x000000b814004986 */ /* 0x000fe2000c101904 */
[----:B------:R-:W-:Y:S01]  /*d8f50*/  ISETP.LT.AND P4, PT, R234, c[0x0][0x178], !P2 ;  /* 0x00005e00ea007a0c */ /* 0x000fe20005781270 */
[----:B---3--:R-:W-:-:S04]  /*d8f60*/  IMAD.WIDE R8, R25, 0x4, R84 ;  /* 0x0000000419087825 */ /* 0x008fc800078e0254 */
[----:B-1----:R-:W-:Y:S01]  /*d8f70*/  IMAD.WIDE R12, R25, 0x4, R78 ;  /* 0x00000004190c7825 */ /* 0x002fe200078e024e */
[----:B------:R-:W-:Y:S03]  /*d8f80*/  @P0 STG.E [R8.64], R224 ;  /* 0x000000e008000986 */ /* 0x000fe6000c101904 */
[----:B------:R-:W-:Y:S01]  /*d8f90*/  IMAD.WIDE R16, R37, 0x4, R76 ;  /* 0x0000000425107825 */ /* 0x000fe200078e024c */
[----:B------:R-:W-:-:S03]  /*d8fa0*/  ISETP.GE.AND P1, PT, R38, c[0x0][0x17c], PT ;  /* 0x00005f0026007a0c */ /* 0x000fc60003f26270 */
[C---:B------:R-:W-:Y:S01]  /*d8fb0*/  IMAD.WIDE R2, R37.reuse, 0x4, R86 ;  /* 0x0000000425027825 */ /* 0x040fe200078e0256 */
[----:B------:R1:W-:Y:S03]  /*d8fc0*/  @P3 STG.E [R12.64], R32 ;  /* 0x000000200c003986 */ /* 0x0003e6000c101904 */
[----:B----4-:R-:W-:Y:S01]  /*d8fd0*/  IMAD.WIDE R4, R37, 0x4, R84 ;  /* 0x0000000425047825 */ /* 0x010fe200078e0254 */
[----:B------:R3:W-:Y:S01]  /*d8fe0*/  @P6 STG.E [R16.64], R153 ;  /* 0x0000009910006986 */ /* 0x0007e2000c101904 */
[----:B------:R-:W-:-:S03]  /*d8ff0*/  ISETP.LT.AND P6, PT, R232, c[0x0][0x178], !P1 ;  /* 0x00005e00e8007a0c */ /* 0x000fc60004fc1270 */
[----:B------:R4:W-:Y:S01]  /*d9000*/  @P5 STG.E [R2.64], R185 ;  /* 0x000000b902005986 */ /* 0x0009e2000c101904 */
[----:B------:R-:W-:-:S03]  /*d9010*/  ISETP.LT.AND P3, PT, R233, c[0x0][0x178], !P1 ;  /* 0x00005e00e9007a0c */ /* 0x000fc60004f61270 */
[----:B-1----:R-:W2:Y:S01]  /*d9020*/  LDL.LU R32, [R1+0x3404] ;  /* 0x0034040001207983 */ /* 0x002ea20000300800 */
[----:B------:R-:W-:-:S03]  /*d9030*/  ISETP.LT.AND P5, PT, R235, c[0x0][0x178], !P1 ;  /* 0x00005e00eb007a0c */ /* 0x000fc60004fa1270 */
[----:B------:R1:W-:Y:S01]  /*d9040*/  @P4 STG.E [R4.64], R225 ;  /* 0x000000e104004986 */ /* 0x0003e2000c101904 */
[----:B------:R-:W-:Y:S02]  /*d9050*/  ISETP.LT.AND P4, PT, R234, c[0x0][0x178], !P1 ;  /* 0x00005e00ea007a0c */ /* 0x000fe40004f81270 */
[----:B------:R-:W-:Y:S01]  /*d9060*/  ISETP.GE.AND P1, PT, R24, c[0x0][0x17c], PT ;  /* 0x00005f0018007a0c */ /* 0x000fe20003f26270 */
[----:B------:R-:W2:Y:S04]  /*d9070*/  LDL.LU R28, [R1+0x33fc] ;  /* 0x0033fc00011c7983 */ /* 0x000ea80000300800 */
[----:B------:R-:W2:Y:S01]  /*d9080*/  LDL.LU R24, [R1+0x33f0] ;  /* 0x0033f00001187983 */ /* 0x000ea20000300800 */
[----:B------:R-:W-:Y:S02]  /*d9090*/  ISETP.LT.AND P2, PT, R235, c[0x0][0x178], !P2 ;  /* 0x00005e00eb007a0c */ /* 0x000fe40005741270 */
[C---:B------:R-:W-:Y:S01]  /*d90a0*/  IADD3 R21, R37.reuse, c[0x0][0x198], RZ ;  /* 0x0000660025157a10 */ /* 0x040fe20007ffe0ff */
[----:B------:R-:W-:-:S04]  /*d90b0*/  IMAD.WIDE R8, R37, 0x4, R78 ;  /* 0x0000000425087825 */ /* 0x000fc800078e024e */
[----:B------:R-:W-:-:S04]  /*d90c0*/  IMAD.WIDE R12, R21, 0x4, R76 ;  /* 0x00000004150c7825 */ /* 0x000fc800078e024c */
[C---:B---3--:R-:W-:Y:S02]  /*d90d0*/  IMAD.WIDE R16, R21.reuse, 0x4, R86 ;  /* 0x0000000415107825 */ /* 0x048fe400078e0256 */
[----:B------:R3:W-:Y:S02]  /*d90e0*/  @P2 STG.E [R8.64], R33 ;  /* 0x0000002108002986 */ /* 0x0007e4000c101904 */
[----:B----4-:R-:W-:Y:S02]  /*d90f0*/  IMAD.WIDE R2, R21, 0x4, R84 ;  /* 0x0000000415027825 */ /* 0x010fe400078e0254 */
[----:B------:R4:W-:Y:S04]  /*d9100*/  @P6 STG.E [R12.64], R126 ;  /* 0x0000007e0c006986 */ /* 0x0009e8000c101904 */
[----:B------:R1:W-:Y:S04]  /*d9110*/  @P3 STG.E [R16.64], R158 ;  /* 0x0000009e10003986 */ /* 0x0003e8000c101904 */
[----:B------:R1:W-:Y:S01]  /*d9120*/  @P4 STG.E [R2.64], R198 ;  /* 0x000000c602004986 */ /* 0x0003e2000c101904 */
[----:B--2---:R-:W-:-:S03]  /*d9130*/  ISETP.GE.AND P4, PT, R0, c[0x0][0x17c], PT ;  /* 0x00005f0000007a0c */ /* 0x004fc60003f86270 */
[----:B------:R-:W2:Y:S01]  /*d9140*/  LDL.LU R0, [R1+0x33ec] ;  /* 0x0033ec0001007983 */ /* 0x000ea20000300800 */
[----:B------:R-:W-:Y:S01]  /*d9150*/  ISETP.GE.AND P0, PT, R36, c[0x0][0x17c], PT ;  /* 0x00005f0024007a0c */ /* 0x000fe20003f06270 */
[----:B-1----:R-:W-:-:S03]  /*d9160*/  IMAD.WIDE R4, R21, 0x4, R78 ;  /* 0x0000000415047825 */ /* 0x002fc600078e024e */
[----:B------:R-:W-:Y:S02]  /*d9170*/  ISETP.LT.AND P2, PT, R232, c[0x0][0x178], !P0 ;  /* 0x00005e00e8007a0c */ /* 0x000fe40004741270 */
[----:B------:R-:W-:Y:S02]  /*d9180*/  IADD3 R21, R21, c[0x0][0x198], RZ ;  /* 0x0000660015157a10 */ /* 0x000fe40007ffe0ff */
[----:B------:R-:W-:-:S03]  /*d9190*/  ISETP.LT.AND P6, PT, R233, c[0x0][0x178], !P0 ;  /* 0x00005e00e9007a0c */ /* 0x000fc600047c1270 */
[----:B---3--:R-:W-:Y:S01]  /*d91a0*/  IMAD.WIDE R8, R21, 0x4, R76 ;  /* 0x0000000415087825 */ /* 0x008fe200078e024c */
[----:B------:R-:W-:Y:S01]  /*d91b0*/  ISETP.LT.AND P3, PT, R234, c[0x0][0x178], !P0 ;  /* 0x00005e00ea007a0c */ /* 0x000fe20004761270 */
[----:B------:R1:W-:Y:S01]  /*d91c0*/  @P5 STG.E [R4.64], R18 ;  /* 0x0000001204005986 */ /* 0x0003e2000c101904 */
[----:B------:R-:W-:Y:S02]  /*d91d0*/  ISETP.LT.AND P0, PT, R235, c[0x0][0x178], !P0 ;  /* 0x00005e00eb007a0c */ /* 0x000fe40004701270 */
[----:B------:R-:W-:Y:S01]  /*d91e0*/  ISETP.LT.AND P5, PT, R232, c[0x0][0x178], !P1 ;  /* 0x00005e00e8007a0c */ /* 0x000fe20004fa1270 */
[----:B------:R3:W-:Y:S01]  /*d91f0*/  @P2 STG.E [R8.64], R127 ;  /* 0x0000007f08002986 */ /* 0x0007e2000c101904 */
[----:B------:R-:W-:Y:S01]  /*d9200*/  ISETP.LT.AND P2, PT, R233, c[0x0][0x178], !P1 ;  /* 0x00005e00e9007a0c */ /* 0x000fe20004f41270 */
[C---:B----4-:R-:W-:Y:S01]  /*d9210*/  IMAD.WIDE R12, R21.reuse, 0x4, R86 ;  /* 0x00000004150c7825 */ /* 0x050fe200078e0256 */
[----:B------:R-:W-:-:S03]  /*d9220*/  IADD3 R25, R21, c[0x0][0x198], RZ ;  /* 0x0000660015197a10 */ /* 0x000fc60007ffe0ff */
[C---:B------:R-:W-:Y:S01]  /*d9230*/  IMAD.WIDE R16, R21.reuse, 0x4, R84 ;  /* 0x0000000415107825 */ /* 0x040fe200078e0254 */
[----:B------:R4:W-:Y:S03]  /*d9240*/  @P6 STG.E [R12.64], R159 ;  /* 0x0000009f0c006986 */ /* 0x0009e6000c101904 */
[----:B------:R-:W-:Y:S01]  /*d9250*/  IMAD.WIDE R2, R21, 0x4, R78 ;  /* 0x0000000415027825 */ /* 0x000fe200078e024e */
[----:B------:R3:W-:Y:S03]  /*d9260*/  @P3 STG.E [R16.64], R199 ;  /* 0x000000c710003986 */ /* 0x0007e6000c101904 */
[----:B-1----:R-:W-:Y:S01]  /*d9270*/  IMAD.WIDE R4, R25, 0x4, R76 ;  /* 0x0000000419047825 */ /* 0x002fe200078e024c */
[----:B------:R-:W-:-:S03]  /*d9280*/  ISETP.LT.AND P3, PT, R234, c[0x0][0x178], !P1 ;  /* 0x00005e00ea007a0c */ /* 0x000fc60004f61270 */
[----:B------:R-:W-:Y:S01]  /*d9290*/  IMAD.WIDE R20, R25, 0x4, R86 ;  /* 0x0000000419147825 */ /* 0x000fe200078e0256 */
[----:B------:R-:W-:Y:S01]  /*d92a0*/  ISETP.LT.AND P1, PT, R235, c[0x0][0x178], !P1 ;  /* 0x00005e00eb007a0c */ /* 0x000fe20004f21270 */
[----:B------:R1:W-:Y:S01]  /*d92b0*/  @P0 STG.E [R2.64], R19 ;  /* 0x0000001302000986 */ /* 0x0003e2000c101904 */
[----:B------:R-:W-:-:S03]  /*d92c0*/  ISETP.LT.AND P6, PT, R232, c[0x0][0x178], !P4 ;  /* 0x00005e00e8007a0c */ /* 0x000fc600067c1270 */
[----:B------:R1:W-:Y:S01]  /*d92d0*/  @P5 STG.E [R4.64], R134 ;  /* 0x0000008604005986 */ /* 0x0003e2000c101904 */
[----:B------:R-:W-:-:S03]  /*d92e0*/  ISETP.LT.AND P5, PT, R233, c[0x0][0x178], !P4 ;  /* 0x00005e00e9007a0c */ /* 0x000fc600067a1270 */
[----:B------:R1:W-:Y:S01]  /*d92f0*/  @P2 STG.E [R20.64], R166 ;  /* 0x000000a614002986 */ /* 0x0003e2000c101904 */
[----:B------:R-:W-:Y:S02]  /*d9300*/  ISETP.LT.AND P2, PT, R234, c[0x0][0x178], !P4 ;  /* 0x00005e00ea007a0c */ /* 0x000fe40006741270 */
[C---:B------:R-:W-:Y:S01]  /*d9310*/  IADD3 R29, R25.reuse, c[0x0][0x198], RZ ;  /* 0x00006600191d7a10 */ /* 0x040fe20007ffe0ff */
[----:B---3--:R-:W-:-:S04]  /*d9320*/  IMAD.WIDE R8, R25, 0x4, R84 ;  /* 0x0000000419087825 */ /* 0x008fc800078e0254 */
[----:B----4-:R-:W-:Y:S01]  /*d9330*/  IMAD.WIDE R12, R25, 0x4, R78 ;  /* 0x00000004190c7825 */ /* 0x010fe200078e024e */
[----:B------:R3:W-:Y:S03]  /*d9340*/  @P3 STG.E [R8.64], R206 ;  /* 0x000000ce08003986 */ /* 0x0007e6000c101904 */
[C---:B------:R-:W-:Y:S01]  /*d9350*/  IMAD.WIDE R16, R29.reuse, 0x4, R76 ;  /* 0x000000041d107825 */ /* 0x040fe200078e024c */
[----:B------:R4:W-:Y:S03]  /*d9360*/  @P1 STG.E [R12.64], R6 ;  /* 0x000000060c001986 */ /* 0x0009e6000c101904 */
[C---:B-1----:R-:W-:Y:S01]  /*d9370*/  IMAD.WIDE R2, R29.reuse, 0x4, R86 ;  /* 0x000000041d027825 */ /* 0x042fe200078e0256 */
[----:B------:R1:W-:Y:S03]  /*d9380*/  @P6 STG.E [R16.64], R135 ;  /* 0x0000008710006986 */ /* 0x0003e6000c101904 */
[----:B------:R-:W-:Y:S01]  /*d9390*/  IMAD.WIDE R4, R29, 0x4, R84 ;  /* 0x000000041d047825 */ /* 0x000fe200078e0254 */
[----:B------:R1:W-:Y:S01]  /*d93a0*/  @P5 STG.E [R2.64], R167 ;  /* 0x000000a702005986 */ /* 0x0003e2000c101904 */
[----:B------:R-:W-:-:S03]  /*d93b0*/  ISETP.GE.AND P0, PT, R32, c[0x0][0x17c], PT ;  /* 0x00005f0020007a0c */ /* 0x000fc60003f06270 */
[----:B------:R1:W-:Y:S01]  /*d93c0*/  @P2 STG.E [R4.64], R207 ;  /* 0x000000cf04002986 */ /* 0x0003e2000c101904 */
[----:B------:R-:W-:Y:S02]  /*d93d0*/  ISETP.LT.AND P6, PT, R232, c[0x0][0x178], !P0 ;  /* 0x00005e00e8007a0c */ /* 0x000fe400047c1270 */
[----:B------:R-:W-:Y:S02]  /*d93e0*/  ISETP.LT.AND P3, PT, R233, c[0x0][0x178], !P0 ;  /* 0x00005e00e9007a0c */ /* 0x000fe40004761270 */
[----:B------:R-:W-:Y:S02]  /*d93f0*/  ISETP.LT.AND P2, PT, R234, c[0x0][0x178], !P0 ;  /* 0x00005e00ea007a0c */ /* 0x000fe40004741270 */
[C---:B------:R-:W-:Y:S02]  /*d9400*/  ISETP.LT.AND P5, PT, R235.reuse, c[0x0][0x178], !P0 ;  /* 0x00005e00eb007a0c */ /* 0x040fe400047a1270 */
[----:B------:R-:W-:Y:S02]  /*d9410*/  ISETP.GE.AND P0, PT, R24, c[0x0][0x17c], PT ;  /* 0x00005f0018007a0c */ /* 0x000fe40003f06270 */
[----:B------:R-:W2:Y:S04]  /*d9420*/  LDL.LU R24, [R1+0x33e8] ;  /* 0x0033e80001187983 */ /* 0x000ea80000300800 */
[----:B------:R-:W2:Y:S04]  /*d9430*/  LDL.LU R20, [R1+0x33dc] ;  /* 0x0033dc0001147983 */ /* 0x000ea80000300800 */
[----:B------:R-:W2:Y:S01]  /*d9440*/  LDL.LU R18, [R1+0x33d8] ;  /* 0x0033d80001127983 */ /* 0x000ea20000300800 */
[----:B------:R-:W-:-:S02]  /*d9450*/  ISETP.LT.AND P4, PT, R235, c[0x0][0x178], !P4 ;  /* 0x00005e00eb007a0c */ /* 0x000fc40006781270 */
[C---:B------:R-:W-:Y:S01]  /*d9460*/  IADD3 R19, R29.reuse, c[0x0][0x198], RZ ;  /* 0x000066001d137a10 */ /* 0x040fe20007ffe0ff */
[----:B---3--:R-:W-:-:S04]  /*d9470*/  IMAD.WIDE R8, R29, 0x4, R78 ;  /* 0x000000041d087825 */ /* 0x008fc800078e024e */
[----:B----4-:R-:W-:-:S04]  /*d9480*/  IMAD.WIDE R12, R19, 0x4, R76 ;  /* 0x00000004130c7825 */ /* 0x010fc800078e024c */
[C---:B-1----:R-:W-:Y:S02]  /*d9490*/  IMAD.WIDE R16, R19.reuse, 0x4, R86 ;  /* 0x0000000413107825 */ /* 0x042fe400078e0256 */
[----:B------:R1:W-:Y:S02]  /*d94a0*/  @P4 STG.E [R8.64], R7 ;  /* 0x0000000708004986 */ /* 0x0003e4000c101904 */
[----:B------:R-:W-:Y:S02]  /*d94b0*/  IMAD.WIDE R2, R19, 0x4, R84 ;  /* 0x0000000413027825 */ /* 0x000fe400078e0254 */
[----:B------:R3:W-:Y:S04]  /*d94c0*/  @P6 STG.E [R12.64], R142 ;  /* 0x0000008e0c006986 */ /* 0x0007e8000c101904 */
[----:B------:R-:W-:Y:S04]  /*d94d0*/  @P3 STG.E [R16.64], R174 ;  /* 0x000000ae10003986 */ /* 0x000fe8000c101904 */
[----:B------:R4:W-:Y:S01]  /*d94e0*/  @P2 STG.E [R2.64], R214 ;  /* 0x000000d602002986 */ /* 0x0009e2000c101904 */
[----:B--2---:R-:W-:-:S03]  /*d94f0*/  ISETP.GE.AND P2, PT, R0, c[0x0][0x17c], PT ;  /* 0x00005f0000007a0c */ /* 0x004fc60003f46270 */
[----:B------:R-:W2:Y:S01]  /*d9500*/  LDL.LU R0, [R1+0x33c8] ;  /* 0x0033c80001007983 */ /* 0x000ea20000300800 */
[----:B------:R-:W-:Y:S01]  /*d9510*/  ISETP.GE.AND P1, PT, R28, c[0x0][0x17c], PT ;  /* 0x00005f001c007a0c */ /* 0x000fe20003f26270 */
[----:B------:R-:W-:-:S03]  /*d9520*/  IMAD.WIDE R4, R19, 0x4, R78 ;  /* 0x0000000413047825 */ /* 0x000fc600078e024e */
[----:B------:R-:W-:Y:S02]  /*d9530*/  ISETP.LT.AND P4, PT, R232, c[0x0][0x178], !P1 ;  /* 0x00005e00e8007a0c */ /* 0x000fe40004f81270 */
[----:B------:R-:W-:Y:S02]  /*d9540*/  IADD3 R19, R19, c[0x0][0x198], RZ ;  /* 0x0000660013137a10 */ /* 0x000fe40007ffe0ff */
[----:B------:R-:W-:-:S03]  /*d9550*/  ISETP.LT.AND P6, PT, R233, c[0x0][0x178], !P1 ;  /* 0x00005e00e9007a0c */ /* 0x000fc60004fc1270 */
[----:B-1----:R-:W-:Y:S01]  /*d9560*/  IMAD.WIDE R6, R19, 0x4, R76 ;  /* 0x0000000413067825 */ /* 0x002fe200078e024c */
[----:B------:R-:W-:Y:S01]  /*d9570*/  ISETP.LT.AND P3, PT, R234, c[0x0][0x178], !P1 ;  /* 0x00005e00ea007a0c */ /* 0x000fe20004f61270 */
[----:B------:R1:W-:Y:S01]  /*d9580*/  @P5 STG.E [R4.64], R10 ;  /* 0x0000000a04005986 */ /* 0x0003e2000c101904 */
[----:B------:R-:W-:Y:S02]  /*d9590*/  ISETP.LT.AND P1, PT, R235, c[0x0][0x178], !P1 ;  /* 0x00005e00eb007a0c */ /* 0x000fe40004f21270 */
[----:B------:R-:W-:Y:S01]  /*d95a0*/  ISETP.LT.AND P5, PT, R232, c[0x0][0x178], !P0 ;  /* 0x00005e00e8007a0c */ /* 0x000fe200047a1270 */
[----:B------:R1:W-:Y:S01]  /*d95b0*/  @P4 STG.E [R6.64], R143 ;  /* 0x0000008f06004986 */ /* 0x0003e2000c101904 */
[----:B------:R-:W-:Y:S01]  /*d95c0*/  ISETP.LT.AND P4, PT, R233, c[0x0][0x178], !P0 ;  /* 0x00005e00e9007a0c */ /* 0x000fe20004781270 */
[C---:B------:R-:W-:Y:S01]  /*d95d0*/  IMAD.WIDE R8, R19.reuse, 0x4, R86 ;  /* 0x0000000413087825 */ /* 0x040fe200078e0256 */
[----:B------:R-:W-:-:S03]  /*d95e0*/  IADD3 R21, R19, c[0x0][0x198], RZ ;  /* 0x0000660013157a10 */ /* 0x000fc60007ffe0ff */
[C---:B---3--:R-:W-:Y:S01]  /*d95f0*/  IMAD.WIDE R12, R19.reuse, 0x4, R84 ;  /* 0x00000004130c7825 */ /* 0x048fe200078e0254 */
[----:B------:R3:W-:Y:S03]  /*d9600*/  @P6 STG.E [R8.64], R175 ;  /* 0x000000af08006986 */ /* 0x0007e6000c101904 */
[----:B----4-:R-:W-:Y:S01]  /*d9610*/  IMAD.WIDE R2, R19, 0x4, R78 ;  /* 0x0000000413027825 */ /* 0x010fe200078e024e */
        /* <DEDUP_REMOVED lines=12> */
[----:B------:R-:W-:-:S04]  /*d96e0*/  IMAD.WIDE R6, R21, 0x4, R84 ;  /* 0x0000000415067825 */ /* 0x000fc800078e0254 */
[----:B---3--:R-:W-:Y:S01]  /*d96f0*/  IMAD.WIDE R8, R21, 0x4, R78 ;  /* 0x0000000415087825 */ /* 0x008fe200078e024e */
[----:B------:R-:W-:Y:S03]  /*d9700*/  @P3 STG.E [R6.64], R222 ;  /* 0x000000de06003986 */ /* 0x000fe6000c101904 */
[C---:B----4-:R-:W-:Y:S01]  /*d9710*/  IMAD.WIDE R12, R19.reuse, 0x4, R76 ;  /* 0x00000004130c7825 */ /* 0x050fe200078e024c */
[----:B------:R3:W-:Y:S03]  /*d9720*/  @P0 STG.E [R8.64], R14 ;  /* 0x0000000e08000986 */ /* 0x0007e6000c101904 */
[C---:B-1----:R-:W-:Y:S01]  /*d9730*/  IMAD.WIDE R2, R19.reuse, 0x4, R86 ;  /* 0x0000000413027825 */ /* 0x042fe200078e0256 */
[----:B------:R-:W-:Y:S03]  /*d9740*/  @P6 STG.E [R12.64], R151 ;  /* 0x000000970c006986 */ /* 0x000fe6000c101904 */
[----:B------:R-:W-:Y:S01]  /*d9750*/  IMAD.WIDE R4, R19, 0x4, R84 ;  /* 0x0000000413047825 */ /* 0x000fe200078e0254 */
[----:B------:R1:W-:Y:S04]  /*d9760*/  @P5 STG.E [R2.64], R183 ;  /* 0x000000b702005986 */ /* 0x0003e8000c101904 */
[----:B------:R4:W-:Y:S01]  /*d9770*/  @P4 STG.E [R4.64], R223 ;  /* 0x000000df04004986 */ /* 0x0009e2000c101904 */
[----:B------:R-:W-:-:S04]  /*d9780*/  ISETP.GE.AND P1, PT, R24, c[0x0][0x17c], PT ;  /* 0x00005f0018007a0c */ /* 0x000fc80003f26270 */
[----:B------:R-:W-:Y:S02]  /*d9790*/  ISETP.LT.AND P6, PT, R232, c[0x0][0x178], !P1 ;  /* 0x00005e00e8007a0c */ /* 0x000fe40004fc1270 */
[----:B------:R-:W-:Y:S02]  /*d97a0*/  ISETP.LT.AND P3, PT, R233, c[0x0][0x178], !P1 ;  /* 0x00005e00e9007a0c */ /* 0x000fe40004f61270 */
[----:B------:R-:W-:Y:S02]  /*d97b0*/  ISETP.LT.AND P4, PT, R234, c[0x0][0x178], !P1 ;  /* 0x00005e00ea007a0c */ /* 0x000fe40004f81270 */
[C---:B------:R-:W-:Y:S02]  /*d97c0*/  ISETP.LT.AND P5, PT, R235.reuse, c[0x0][0x178], !P1 ;  /* 0x00005e00eb007a0c */ /* 0x040fe40004fa1270 */
[----:B------:R-:W-:Y:S02]  /*d97d0*/  ISETP.GE.AND P1, PT, R18, c[0x0][0x17c], PT ;  /* 0x00005f0012007a0c */ /* 0x000fe40003f26270 */
[----:B------:R-:W4:Y:S01]  /*d97e0*/  LDL.LU R18, [R1+0x33c4] ;  /* 0x0033c40001127983 */ /* 0x000f220000300800 */
[----:B------:R-:W-:-:S03]  /*d97f0*/  ISETP.LT.AND P2, PT, R235, c[0x0][0x178], !P2 ;  /* 0x00005e00eb007a0c */ /* 0x000fc60005741270 */
[----:B------:R-:W4:Y:S01]  /*d9800*/  LDL.LU R16, [R1+0x33bc] ;  /* 0x0033bc0001107983 */ /* 0x000f220000300800 */
[----:B------:R-:W-:-:S03]  /*d9810*/  IADD3 R17, R19, c[0x0][0x198], RZ ;  /* 0x0000660013117a10 */ /* 0x000fc60007ffe0ff */
[----:B---3--:R-:W3:Y:S01]  /*d9820*/  LDL.LU R14, [R1+0x33b8] ;  /* 0x0033b800010e7983 */ /* 0x008ee20000300800 */
[----:B------:R-:W-:-:S04]  /*d9830*/  IMAD.WIDE R6, R19, 0x4, R78 ;  /* 0x0000000413067825 */ /* 0x000fc800078e024e */
[C---:B------:R-:W-:Y:S01]  /*d9840*/  IMAD.WIDE R8, R17.reuse, 0x4, R76 ;  /* 0x0000000411087825 */ /* 0x040fe200078e024c */
[----:B------:R2:W-:Y:S03]  /*d9850*/  @P2 STG.E [R6.64], R15 ;  /* 0x0000000f06002986 */ /* 0x0005e6000c101904 */
[C---:B------:R-:W-:Y:S01]  /*d9860*/  IMAD.WIDE R10, R17.reuse, 0x4, R86 ;  /* 0x00000004110a7825 */ /* 0x040fe200078e0256 */
[----:B------:R2:W-:Y:S03]  /*d9870*/  @P6 STG.E [R8.64], R130 ;  /* 0x0000008208006986 */ /* 0x0005e6000c101904 */
[----:B-1----:R-:W-:Y:S01]  /*d9880*/  IMAD.WIDE R2, R17, 0x4, R84 ;  /* 0x0000000411027825 */ /* 0x002fe200078e0254 */
[----:B------:R1:W-:Y:S04]  /*d9890*/  @P3 STG.E [R10.64], R162 ;  /* 0x000000a20a003986 */ /* 0x0003e8000c101904 */
[----:B------:R1:W-:Y:S01]  /*d98a0*/  @P4 STG.E [R2.64], R202 ;  /* 0x000000ca02004986 */ /* 0x0003e2000c101904 */
[----:B--2---:R-:W-:-:S03]  /*d98b0*/  ISETP.GE.AND P4, PT, R0, c[0x0][0x17c], PT ;  /* 0x00005f0000007a0c */ /* 0x004fc60003f86270 */
[----:B------:R-:W2:Y:S01]  /*d98c0*/  LDL.LU R0, [R1+0x35f4] ;  /* 0x0035f40001007983 */ /* 0x000ea20000300800 */
[----:B------:R-:W-:Y:S01]  /*d98d0*/  ISETP.GE.AND P0, PT, R20, c[0x0][0x17c], PT ;  /* 0x00005f0014007a0c */ /* 0x000fe20003f06270 */
[----:B----4-:R-:W-:-:S03]  /*d98e0*/  IMAD.WIDE R4, R17, 0x4, R78 ;  /* 0x0000000411047825 */ /* 0x010fc600078e024e */
[----:B------:R-:W-:Y:S02]  /*d98f0*/  ISETP.LT.AND P3, PT, R232, c[0x0][0x178], !P0 ;  /* 0x00005e00e8007a0c */ /* 0x000fe40004761270 */
[----:B------:R-:W-:Y:S02]  /*d9900*/  ISETP.LT.AND P6, PT, R233, c[0x0][0x178], !P0 ;  /* 0x00005e00e9007a0c */ /* 0x000fe400047c1270 */
[----:B------:R-:W-:Y:S02]  /*d9910*/  ISETP.LT.AND P2, PT, R234, c[0x0][0x178], !P0 ;  /* 0x00005e00ea007a0c */ /* 0x000fe40004741270 */
[----:B------:R-:W-:Y:S01]  /*d9920*/  IADD3 R17, R17, c[0x0][0x198], RZ ;  /* 0x0000660011117a10 */ /* 0x000fe20007ffe0ff */
[----:B------:R4:W-:Y:S01]  /*d9930*/  @P5 STG.E [R4.64], R22 ;  /* 0x0000001604005986 */ /* 0x0009e2000c101904 */
[----:B------:R-:W-:Y:S02]  /*d9940*/  ISETP.LT.AND P0, PT, R235, c[0x0][0x178], !P0 ;  /* 0x00005e00eb007a0c */ /* 0x000fe40004701270 */
[----:B------:R-:W-:Y:S01]  /*d9950*/  ISETP.LT.AND P5, PT, R232, c[0x0][0x178], !P1 ;  /* 0x00005e00e8007a0c */ /* 0x000fe20004fa1270 */
[C---:B------:R-:W-:Y:S01]  /*d9960*/  IMAD.WIDE R6, R17.reuse, 0x4, R76 ;  /* 0x0000000411067825 */ /* 0x040fe200078e024c */
[----:B------:R-:W-:-:S03]  /*d9970*/  IADD3 R15, R17, c[0x0][0x198], RZ ;  /* 0x00006600110f7a10 */ /* 0x000fc60007ffe0ff */
[C---:B------:R-:W-:Y:S01]  /*d9980*/  IMAD.WIDE R8, R17.reuse, 0x4, R86 ;  /* 0x0000000411087825 */ /* 0x040fe200078e0256 */
[----:B------:R4:W-:Y:S03]  /*d9990*/  @P3 STG.E [R6.64], R131 ;  /* 0x0000008306003986 */ /* 0x0009e6000c101904 */
[----:B-1----:R-:W-:Y:S01]  /*d99a0*/  IMAD.WIDE R10, R17, 0x4, R84 ;  /* 0x00000004110a7825 */ /* 0x002fe200078e0254 */
[----:B------:R1:W-:Y:S01]  /*d99b0*/  @P6 STG.E [R8.64], R163 ;  /* 0x000000a308006986 */ /* 0x0003e2000c101904 */
[----:B------:R-:W-:Y:S02]  /*d99c0*/  ISETP.LT.AND P3, PT, R233, c[0x0][0x178], !P1 ;  /* 0x00005e00e9007a0c */ /* 0x000fe40004f61270 */
[----:B------:R-:W-:Y:S01]  /*d99d0*/  IMAD.WIDE R2, R17, 0x4, R78 ;  /* 0x0000000411027825 */ /* 0x000fe200078e024e */
[----:B------:R1:W-:Y:S01]  /*d99e0*/  @P2 STG.E [R10.64], R203 ;  /* 0x000000cb0a002986 */ /* 0x0003e2000c101904 */
[----:B------:R-:W-:-:S02]  /*d99f0*/  ISETP.LT.AND P2, PT, R234, c[0x0][0x178], !P1 ;  /* 0x00005e00ea007a0c */ /* 0x000fc40004f41270 */
[----:B----4-:R-:W-:Y:S01]  /*d9a00*/  IMAD.WIDE R4, R15, 0x4, R76 ;  /* 0x000000040f047825 */ /* 0x010fe200078e024c */
[----:B------:R-:W-:Y:S01]  /*d9a10*/  ISETP.LT.AND P1, PT, R235, c[0x0][0x178], !P1 ;  /* 0x00005e00eb007a0c */ /* 0x000fe20004f21270 */
[----:B------:R4:W-:Y:S01]  /*d9a20*/  @P0 STG.E [R2.64], R23 ;  /* 0x0000001702000986 */ /* 0x0009e2000c101904 */
[----:B------:R-:W-:-:S03]  /*d9a30*/  ISETP.LT.AND P6, PT, R232, c[0x0][0x178], !P4 ;  /* 0x00005e00e8007a0c */ /* 0x000fc600067c1270 */
[----:B------:R-:W-:Y:S01]  /*d9a40*/  @P5 STG.E [R4.64], R138 ;  /* 0x0000008a04005986 */ /* 0x000fe2000c101904 */
[----:B------:R-:W-:Y:S02]  /*d9a50*/  ISETP.LT.AND P5, PT, R233, c[0x0][0x178], !P4 ;  /* 0x00005e00e9007a0c */ /* 0x000fe400067a1270 */
[C---:B------:R-:W-:Y:S01]  /*d9a60*/  IADD3 R17, R15.reuse, c[0x0][0x198], RZ ;  /* 0x000066000f117a10 */ /* 0x040fe20007ffe0ff */
[----:B------:R-:W-:-:S04]  /*d9a70*/  IMAD.WIDE R12, R15, 0x4, R86 ;  /* 0x000000040f0c7825 */ /* 0x000fc800078e0256 */
[C---:B------:R-:W-:Y:S01]  /*d9a80*/  IMAD.WIDE R6, R15.reuse, 0x4, R84 ;  /* 0x000000040f067825 */ /* 0x040fe200078e0254 */
[----:B------:R4:W-:Y:S03]  /*d9a90*/  @P3 STG.E [R12.64], R170 ;  /* 0x000000aa0c003986 */ /* 0x0009e6000c101904 */
[----:B-1----:R-:W-:Y:S01]  /*d9aa0*/  IMAD.WIDE R8, R15, 0x4, R78 ;  /* 0x000000040f087825 */ /* 0x002fe200078e024e */
[----:B------:R1:W-:Y:S03]  /*d9ab0*/  @P2 STG.E [R6.64], R210 ;  /* 0x000000d206002986 */ /* 0x0003e6000c101904 */
[C---:B------:R-:W-:Y:S01]  /*d9ac0*/  IMAD.WIDE R10, R17.reuse, 0x4, R76 ;  /* 0x00000004110a7825 */ /* 0x040fe200078e024c */
[----:B------:R-:W-:Y:S01]  /*d9ad0*/  ISETP.LT.AND P3, PT, R234, c[0x0][0x178], !P4 ;  /* 0x00005e00ea007a0c */ /* 0x000fe20006761270 */
[----:B------:R1:W-:Y:S02]  /*d9ae0*/  @P1 STG.E [R8.64], R26 ;  /* 0x0000001a08001986 */ /* 0x0003e4000c101904 */
[----:B----4-:R-:W-:Y:S01]  /*d9af0*/  IMAD.WIDE R2, R17, 0x4, R86 ;  /* 0x0000000411027825 */ /* 0x010fe200078e0256 */
[----:B------:R-:W-:Y:S01]  /*d9b00*/  ISETP.LT.AND P4, PT, R235, c[0x0][0x178], !P4 ;  /* 0x00005e00eb007a0c */ /* 0x000fe20006781270 */
[----:B------:R4:W-:Y:S01]  /*d9b10*/  @P6 STG.E [R10.64], R139 ;  /* 0x0000008b0a006986 */ /* 0x0009e2000c101904 */
[----:B------:R-:W-:-:S03]  /*d9b20*/  IADD3 R13, R17, c[0x0][0x198], RZ ;  /* 0x00006600110d7a10 */ /* 0x000fc60007ffe0ff */
[----:B------:R4:W-:Y:S01]  /*d9b30*/  @P5 STG.E [R2.64], R171 ;  /* 0x000000ab02005986 */ /* 0x0009e2000c101904 */
[----:B------:R-:W-:-:S04]  /*d9b40*/  IMAD.WIDE R4, R17, 0x4, R84 ;  /* 0x0000000411047825 */ /* 0x000fc800078e0254 */
[----:B-1----:R-:W-:Y:S01]  /*d9b50*/  IMAD.WIDE R6, R17, 0x4, R78 ;  /* 0x0000000411067825 */ /* 0x002fe200078e024e */
[----:B------:R1:W-:Y:S03]  /*d9b60*/  @P3 STG.E [R4.64], R211 ;  /* 0x000000d304003986 */ /* 0x0003e6000c101904 */
[C---:B------:R-:W-:Y:S01]  /*d9b70*/  IMAD.WIDE R8, R13.reuse, 0x4, R76 ;  /* 0x000000040d087825 */ /* 0x040fe200078e024c */
[----:B------:R1:W-:Y:S03]  /*d9b80*/  @P4 STG.E [R6.64], R27 ;  /* 0x0000001b06004986 */ /* 0x0003e6000c101904 */
[----:B----4-:R-:W-:-:S04]  /*d9b90*/  IMAD.WIDE R10, R13, 0x4, R86 ;  /* 0x000000040d0a7825 */ /* 0x010fc800078e0256 */
[----:B------:R-:W-:Y:S01]  /*d9ba0*/  IMAD.WIDE R2, R13, 0x4, R84 ;  /* 0x000000040d027825 */ /* 0x000fe200078e0254 */
[----:B------:R-:W-:-:S04]  /*d9bb0*/  ISETP.GE.AND P0, PT, R18, c[0x0][0x17c], PT ;  /* 0x00005f0012007a0c */ /* 0x000fc80003f06270 */
[----:B------:R-:W-:Y:S02]  /*d9bc0*/  ISETP.LT.AND P6, PT, R232, c[0x0][0x178], !P0 ;  /* 0x00005e00e8007a0c */ /* 0x000fe400047c1270 */
[----:B------:R-:W-:Y:S02]  /*d9bd0*/  ISETP.LT.AND P2, PT, R233, c[0x0][0x178], !P0 ;  /* 0x00005e00e9007a0c */ /* 0x000fe40004741270 */
[----:B------:R-:W-:Y:S02]  /*d9be0*/  ISETP.LT.AND P5, PT, R234, c[0x0][0x178], !P0 ;  /* 0x00005e00ea007a0c */ /* 0x000fe400047a1270 */
[----:B------:R-:W-:Y:S02]  /*d9bf0*/  ISETP.LT.AND P0, PT, R235, c[0x0][0x178], !P0 ;  /* 0x00005e00eb007a0c */ /* 0x000fe40004701270 */
[----:B------:R-:W-:Y:S01]  /*d9c00*/  ISETP.GE.AND P1, PT, R16, c[0x0][0x17c], PT ;  /* 0x00005f0010007a0c */ /* 0x000fe20003f26270 */
[----:B-1----:R-:W-:Y:S01]  /*d9c10*/  IMAD.WIDE R4, R13, 0x4, R78 ;  /* 0x000000040d047825 */ /* 0x002fe200078e024e */
[----:B---3--:R-:W-:-:S02]  /*d9c20*/  ISETP.GE.AND P3, PT, R14, c[0x0][0x17c], PT ;  /* 0x00005f000e007a0c */ /* 0x008fc40003f66270 */
[----:B------:R-:W-:Y:S01]  /*d9c30*/  ISETP.LT.AND P4, PT, R232, c[0x0][0x178], !P1 ;  /* 0x00005e00e8007a0c */ /* 0x000fe20004f81270 */
[----:B------:R1:W-:Y:S01]  /*d9c40*/  @P6 STG.E [R8.64], R146 ;  /* 0x0000009208006986 */ /* 0x0003e2000c101904 */
[----:B------:R-:W-:-:S03]  /*d9c50*/  ISETP.LT.AND P6, PT, R233, c[0x0][0x178], !P1 ;  /* 0x00005e00e9007a0c */ /* 0x000fc60004fc1270 */
[----:B------:R3:W-:Y:S01]  /*d9c60*/  @P2 STG.E [R10.64], R178 ;  /* 0x000000b20a002986 */ /* 0x0007e2000c101904 */
[----:B------:R-:W-:-:S03]  /*d9c70*/  IADD3 R15, R13, c[0x0][0x198], RZ ;  /* 0x000066000d0f7a10 */ /* 0x000fc60007ffe0ff */
        /* <DEDUP_REMOVED lines=8> */
[----:B------:R1:W-:Y:S03]  /*d9d00*/  @P4 STG.E [R6.64], R147 ;  /* 0x0000009306004986 */ /* 0x0003e6000c101904 */
[C---:B---3--:R-:W-:Y:S01]  /*d9d10*/  IMAD.WIDE R10, R15.reuse, 0x4, R84 ;  /* 0x000000040f0a7825 */ /* 0x048fe200078e0254 */
[----:B------:R3:W-:Y:S03]  /*d9d20*/  @P6 STG.E [R8.64], R179 ;  /* 0x000000b308006986 */ /* 0x0007e6000c101904 */
[----:B----4-:R-:W-:Y:S01]  /*d9d30*/  IMAD.WIDE R2, R15, 0x4, R78 ;  /* 0x000000040f027825 */ /* 0x010fe200078e024e */
[----:B------:R4:W-:Y:S03]  /*d9d40*/  @P5 STG.E [R10.64], R219 ;  /* 0x000000db0a005986 */ /* 0x0009e6000c101904 */
[----:B------:R-:W-:Y:S01]  /*d9d50*/  IMAD.WIDE R12, R17, 0x4, R76 ;  /* 0x00000004110c7825 */ /* 0x000fe200078e024c */
[----:B------:R4:W-:Y:S01]  /*d9d60*/  @P1 STG.E [R2.64], R31 ;  /* 0x0000001f02001986 */ /* 0x0009e2000c101904 */
[----:B------:R-:W-:-:S03]  /*d9d70*/  ISETP.LT.AND P5, PT, R233, c[0x0][0x178], !P3 ;  /* 0x00005e00e9007a0c */ /* 0x000fc60005fa1270 */
[----:B------:R4:W-:Y:S01]  /*d9d80*/  @P0 STG.E [R12.64], R154 ;  /* 0x0000009a0c000986 */ /* 0x0009e2000c101904 */
[----:B------:R-:W-:Y:S02]  /*d9d90*/  ISETP.LT.AND P0, PT, R234, c[0x0][0x178], !P3 ;  /* 0x00005e00ea007a0c */ /* 0x000fe40005f01270 */
[----:B------:R-:W-:Y:S02]  /*d9da0*/  ISETP.LT.AND P3, PT, R235, c[0x0][0x178], !P3 ;  /* 0x00005e00eb007a0c */ /* 0x000fe40005f61270 */
[C---:B------:R-:W-:Y:S01]  /*d9db0*/  IADD3 R15, R17.reuse, c[0x0][0x198], RZ ;  /* 0x00006600110f7a10 */ /* 0x040fe20007ffe0ff */
[----:B------:R-:W-:-:S04]  /*d9dc0*/  IMAD.WIDE R4, R17, 0x4, R86 ;  /* 0x0000000411047825 */ /* 0x000fc800078e0256 */
[C---:B-1----:R-:W-:Y:S01]  /*d9dd0*/  IMAD.WIDE R6, R17.reuse, 0x4, R84 ;  /* 0x0000000411067825 */ /* 0x042fe200078e0254 */
[----:B------:R4:W-:Y:S03]  /*d9de0*/  @P5 STG.E [R4.64], R186 ;  /* 0x000000ba04005986 */ /* 0x0009e6000c101904 */
[----:B---3--:R-:W-:Y:S01]  /*d9df0*/  IMAD.WIDE R8, R17, 0x4, R78 ;  /* 0x0000000411087825 */ /* 0x008fe200078e024e */
[----:B------:R4:W-:Y:S03]  /*d9e00*/  @P0 STG.E [R6.64], R226 ;  /* 0x000000e206000986 */ /* 0x0009e6000c101904 */
[C---:B------:R-:W-:Y:S01]  /*d9e10*/  IMAD.WIDE R76, R15.reuse, 0x4, R76 ;  /* 0x000000040f4c7825 */ /* 0x040fe200078e024c */
[----:B------:R4:W-:Y:S03]  /*d9e20*/  @P3 STG.E [R8.64], R34 ;  /* 0x0000002208003986 */ /* 0x0009e6000c101904 */
[----:B------:R-:W-:-:S04]  /*d9e30*/  IMAD.WIDE R86, R15, 0x4, R86 ;  /* 0x000000040f567825 */ /* 0x000fc800078e0256 */
[----:B------:R-:W-:-:S04]  /*d9e40*/  IMAD.WIDE R84, R15, 0x4, R84 ;  /* 0x000000040f547825 */ /* 0x000fc800078e0254 */
[----:B------:R-:W-:Y:S01]  /*d9e50*/  IMAD.WIDE R78, R15, 0x4, R78 ;  /* 0x000000040f4e7825 */ /* 0x000fe200078e024e */
[----:B--2---:R-:W-:-:S04]  /*d9e60*/  ISETP.GE.AND P2, PT, R0, c[0x0][0x17c], PT ;  /* 0x00005f0000007a0c */ /* 0x004fc80003f46270 */
[----:B------:R-:W-:Y:S02]  /*d9e70*/  ISETP.LT.AND P4, PT, R232, c[0x0][0x178], !P2 ;  /* 0x00005e00e8007a0c */ /* 0x000fe40005781270 */
[----:B------:R-:W-:Y:S02]  /*d9e80*/  ISETP.LT.AND P6, PT, R233, c[0x0][0x178], !P2 ;  /* 0x00005e00e9007a0c */ /* 0x000fe400057c1270 */
[----:B------:R-:W-:Y:S02]  /*d9e90*/  ISETP.LT.AND P1, PT, R234, c[0x0][0x178], !P2 ;  /* 0x00005e00ea007a0c */ /* 0x000fe40005721270 */
[----:B------:R-:W-:-:S07]  /*d9ea0*/  ISETP.LT.AND P2, PT, R235, c[0x0][0x178], !P2 ;  /* 0x00005e00eb007a0c */ /* 0x000fce0005741270 */
[----:B------:R4:W-:Y:S04]  /*d9eb0*/  @P4 STG.E [R76.64], R155 ;  /* 0x0000009b4c004986 */ /* 0x0009e8000c101904 */
[----:B------:R4:W-:Y:S04]  /*d9ec0*/  @P6 STG.E [R86.64], R187 ;  /* 0x000000bb56006986 */ /* 0x0009e8000c101904 */
[----:B------:R4:W-:Y:S01]  /*d9ed0*/  @P1 STG.E [R84.64], R227 ;  /* 0x000000e354001986 */ /* 0x0009e2000c101904 */
[----:B------:R-:W-:Y:S05]  /*d9ee0*/  @!P2 EXIT ;  /* 0x000000000000a94d */ /* 0x000fea0003800000 */
[----:B------:R-:W-:Y:S01]  /*d9ef0*/  STG.E [R78.64], R35 ;  /* 0x000000234e007986 */ /* 0x000fe2000c101904 */
[----:B------:R-:W-:Y:S05]  /*d9f00*/  EXIT ;  /* 0x000000000000794d */ /* 0x000fea0003800000 */
.L_x_2:
[----:B------:R-:W-:-:S00]  /*d9f10*/  BRA `(.L_x_2) ;  /* 0xfffffff000007947 */ /* 0x000fc0000383ffff */
[----:B------:R-:W-:-:S00]  /*d9f20*/  NOP ;  /* 0x0000000000007918 */ /* 0x000fc00000000000 */
        /* <DEDUP_REMOVED lines=13> */
.L_x_3:


//--------------------- .nv.shared.matmul_kernel  --------------------------
	.section	.nv.shared.matmul_kernel,"aw",@nobits
	.sectionflags	@""
	.align	16
